	.target	sm_80

	.elftype	@"ET_EXEC"


//--------------------- .note.nv.tkinfo           --------------------------
	.section	.note.nv.tkinfo,"",@"SHT_NOTE"
	.sectionflags	@"SHF_NOTE_NV_TKINFO"
	.tkinfo
        /*0018*/ 	.word	0x00000002
        /*0030*/ 	.string	""
        /*0030*/ 	.string	"ptxas"
        /*0030*/ 	.string	"Cuda compilation tools, release 13.0, V13.0.88"
        /*0030*/ 	.string	"Build cuda_13.0.r13.0/compiler.36424714_0"
        /*0030*/ 	.string	"-v  -suppress-debug-info  -lineinfo  -arch sm_80 "



//--------------------- .note.nv.cuinfo           --------------------------
	.section	.note.nv.cuinfo,"",@"SHT_NOTE"
	.sectionflags	@"SHF_NOTE_NV_CUINFO"
        /*0018*/ 	.short	0x0002
        /*001a*/ 	.short	0x0050
        /*001c*/ 	.short	0x0082
	.zero		2


//--------------------- .nv.info                  --------------------------
	.section	.nv.info,"",@"SHT_CUDA_INFO"
	.align	4


	//----- nvinfo : EIATTR_REGCOUNT
	.align		4
        /*0000*/ 	.byte	0x04, 0x2f
        /*0002*/ 	.short	(.L_1 - .L_0)
	.align		4
.L_0:
        /*0004*/ 	.word	index@(matmul_kernel)
        /*0008*/ 	.word	0x000000ff


	//----- nvinfo : EIATTR_FRAME_SIZE
	.align		4
.L_1:
        /*000c*/ 	.byte	0x04, 0x11
        /*000e*/ 	.short	(.L_3 - .L_2)
	.align		4
.L_2:
        /*0010*/ 	.word	index@(matmul_kernel)
        /*0014*/ 	.word	0x00002308


	//----- nvinfo : EIATTR_MIN_STACK_SIZE
	.align		4
.L_3:
        /*0018*/ 	.byte	0x04, 0x12
        /*001a*/ 	.short	(.L_5 - .L_4)
	.align		4
.L_4:
        /*001c*/ 	.word	index@(matmul_kernel)
        /*0020*/ 	.word	0x00002308
.L_5:


//--------------------- .nv.info.matmul_kernel    --------------------------
	.section	.nv.info.matmul_kernel,"",@"SHT_CUDA_INFO"
	.sectionflags	@""
	.align	4


	//----- nvinfo : EIATTR_CUDA_API_VERSION
	.align		4
        /*0000*/ 	.byte	0x04, 0x37
        /*0002*/ 	.short	(.L_7 - .L_6)
.L_6:
        /*0004*/ 	.word	0x00000082


	//----- nvinfo : EIATTR_SW2861232_WAR
	.align		4
.L_7:
        /*0008*/ 	.byte	0x01, 0x35
	.zero		2


	//----- nvinfo : EIATTR_PARAM_CBANK
	.align		4
        /*000c*/ 	.byte	0x04, 0x0a
        /*000e*/ 	.short	(.L_9 - .L_8)
	.align		4
.L_8:
        /*0010*/ 	.word	index@(.nv.constant0.matmul_kernel)
        /*0014*/ 	.short	0x0160
        /*0016*/ 	.short	0x0050


	//----- nvinfo : EIATTR_CBANK_PARAM_SIZE
	.align		4
.L_9:
        /*0018*/ 	.byte	0x03, 0x19
        /*001a*/ 	.short	0x0050


	//----- nvinfo : EIATTR_KPARAM_INFO
	.align		4
        /*001c*/ 	.byte	0x04, 0x17
        /*001e*/ 	.short	(.L_11 - .L_10)
.L_10:
        /*0020*/ 	.word	0x00000000
        /*0024*/ 	.short	0x000d
        /*0026*/ 	.short	0x0048
        /*0028*/ 	.byte	0x00, 0xf4, 0x21, 0x00


	//----- nvinfo : EIATTR_KPARAM_INFO
	.align		4
.L_11:
        /*002c*/ 	.byte	0x04, 0x17
        /*002e*/ 	.short	(.L_13 - .L_12)
.L_12:
        /*0030*/ 	.word	0x00000000
        /*0034*/ 	.short	0x000c
        /*0036*/ 	.short	0x0040
        /*0038*/ 	.byte	0x00, 0xf4, 0x21, 0x00


	//----- nvinfo : EIATTR_KPARAM_INFO
	.align		4
.L_13:
        /*003c*/ 	.byte	0x04, 0x17
        /*003e*/ 	.short	(.L_15 - .L_14)
.L_14:
        /*0040*/ 	.word	0x00000000
        /*0044*/ 	.short	0x000b
        /*0046*/ 	.short	0x0038
        /*0048*/ 	.byte	0x00, 0xf0, 0x11, 0x00


	//----- nvinfo : EIATTR_KPARAM_INFO
	.align		4
.L_15:
        /*004c*/ 	.byte	0x04, 0x17
        /*004e*/ 	.short	(.L_17 - .L_16)
.L_16:
        /*0050*/ 	.word	0x00000000
        /*0054*/ 	.short	0x000a
        /*0056*/ 	.short	0x0034
        /*0058*/ 	.byte	0x00, 0xf0, 0x11, 0x00


	//----- nvinfo : EIATTR_KPARAM_INFO
	.align		4
.L_17:
        /*005c*/ 	.byte	0x04, 0x17
        /*005e*/ 	.short	(.L_19 - .L_18)
.L_18:
        /*0060*/ 	.word	0x00000000
        /*0064*/ 	.short	0x0009
        /*0066*/ 	.short	0x0030
        /*0068*/ 	.byte	0x00, 0xf0, 0x11, 0x00


	//----- nvinfo : EIATTR_KPARAM_INFO
	.align		4
.L_19:
        /*006c*/ 	.byte	0x04, 0x17
        /*006e*/ 	.short	(.L_21 - .L_20)
.L_20:
        /*0070*/ 	.word	0x00000000
        /*0074*/ 	.short	0x0008
        /*0076*/ 	.short	0x002c
        /*0078*/ 	.byte	0x00, 0xf0, 0x11, 0x00


	//----- nvinfo : EIATTR_KPARAM_INFO
	.align		4
.L_21:
        /*007c*/ 	.byte	0x04, 0x17
        /*007e*/ 	.short	(.L_23 - .L_22)
.L_22:
        /*0080*/ 	.word	0x00000000
        /*0084*/ 	.short	0x0007
        /*0086*/ 	.short	0x0028
        /*0088*/ 	.byte	0x00, 0xf0, 0x11, 0x00


	//----- nvinfo : EIATTR_KPARAM_INFO
	.align		4
.L_23:
        /*008c*/ 	.byte	0x04, 0x17
        /*008e*/ 	.short	(.L_25 - .L_24)
.L_24:
        /*0090*/ 	.word	0x00000000
        /*0094*/ 	.short	0x0006
        /*0096*/ 	.short	0x0024
        /*0098*/ 	.byte	0x00, 0xf0, 0x11, 0x00


	//----- nvinfo : EIATTR_KPARAM_INFO
	.align		4
.L_25:
        /*009c*/ 	.byte	0x04, 0x17
        /*009e*/ 	.short	(.L_27 - .L_26)
.L_26:
        /*00a0*/ 	.word	0x00000000
        /*00a4*/ 	.short	0x0005
        /*00a6*/ 	.short	0x0020
        /*00a8*/ 	.byte	0x00, 0xf0, 0x11, 0x00


	//----- nvinfo : EIATTR_KPARAM_INFO
	.align		4
.L_27:
        /*00ac*/ 	.byte	0x04, 0x17
        /*00ae*/ 	.short	(.L_29 - .L_28)
.L_28:
        /*00b0*/ 	.word	0x00000000
        /*00b4*/ 	.short	0x0004
        /*00b6*/ 	.short	0x001c
        /*00b8*/ 	.byte	0x00, 0xf0, 0x11, 0x00


	//----- nvinfo : EIATTR_KPARAM_INFO
	.align		4
.L_29:
        /*00bc*/ 	.byte	0x04, 0x17
        /*00be*/ 	.short	(.L_31 - .L_30)
.L_30:
        /*00c0*/ 	.word	0x00000000
        /*00c4*/ 	.short	0x0003
        /*00c6*/ 	.short	0x0018
        /*00c8*/ 	.byte	0x00, 0xf0, 0x11, 0x00


	//----- nvinfo : EIATTR_KPARAM_INFO
	.align		4
.L_31:
        /*00cc*/ 	.byte	0x04, 0x17
        /*00ce*/ 	.short	(.L_33 - .L_32)
.L_32:
        /*00d0*/ 	.word	0x00000000
        /*00d4*/ 	.short	0x0002
        /*00d6*/ 	.short	0x0010
        /*00d8*/ 	.byte	0x00, 0xf4, 0x21, 0x00


	//----- nvinfo : EIATTR_KPARAM_INFO
	.align		4
.L_33:
        /*00dc*/ 	.byte	0x04, 0x17
        /*00de*/ 	.short	(.L_35 - .L_34)
.L_34:
        /*00e0*/ 	.word	0x00000000
        /*00e4*/ 	.short	0x0001
        /*00e6*/ 	.short	0x0008
        /*00e8*/ 	.byte	0x00, 0xf4, 0x21, 0x00


	//----- nvinfo : EIATTR_KPARAM_INFO
	.align		4
.L_35:
        /*00ec*/ 	.byte	0x04, 0x17
        /*00ee*/ 	.short	(.L_37 - .L_36)
.L_36:
        /*00f0*/ 	.word	0x00000000
        /*00f4*/ 	.short	0x0000
        /*00f6*/ 	.short	0x0000
        /*00f8*/ 	.byte	0x00, 0xf4, 0x21, 0x00


	//----- nvinfo : EIATTR_MAXREG_COUNT
	.align		4
.L_37:
        /*00fc*/ 	.byte	0x03, 0x1b
        /*00fe*/ 	.short	0x00ff


	//----- nvinfo : EIATTR_NUM_BARRIERS
	.align		4
        /*0100*/ 	.byte	0x02, 0x4c
        /*0102*/ 	.byte	0x01
	.zero		1


	//----- nvinfo : EIATTR_ANNOTATIONS
	.align		4
        /*0104*/ 	.byte	0x04, 0x55
        /*0106*/ 	.short	(.L_39 - .L_38)


	//   ....[0]....
.L_38:
        /*0108*/ 	.word	0x00000001
        /*010c*/ 	.byte	0xf0, 0x05, 0x00, 0x00, 0x01, 0x00, 0x00, 0x00, 0x30, 0x06, 0x00, 0x00, 0x01, 0x00, 0x00, 0x00
        /* <DEDUP_REMOVED lines=4019> */
        /*fc4c*/ 	.byte	0x90, 0x82, 0x05, 0x00, 0x01, 0x00, 0x00, 0x00, 0xb0, 0x82, 0x05, 0x00


	//----- nvinfo : EIATTR_MERCURY_ISA_VERSION
	.align		4
.L_39:
        /*fc58*/ 	.byte	0x03, 0x5f
        /*fc5a*/ 	.short	0x0000


	//----- nvinfo : EIATTR_EXIT_INSTR_OFFSETS
	.align		4
        /*fc5c*/ 	.byte	0x04, 0x1c
        /*fc5e*/ 	.short	(.L_41 - .L_40)


	//   ....[0]....
.L_40:
        /*fc60*/ 	.word	0x000585d0


	//   ....[1]....
        /*fc64*/ 	.word	0x000585f0


	//----- nvinfo : EIATTR_REQNTID
	.align		4
.L_41:
        /*fc68*/ 	.byte	0x04, 0x10
        /*fc6a*/ 	.short	(.L_43 - .L_42)
.L_42:
        /*fc6c*/ 	.word	0x00000080
        /*fc70*/ 	.word	0x00000001
        /*fc74*/ 	.word	0x00000001
.L_43:


//--------------------- .nv.callgraph             --------------------------
	.section	.nv.callgraph,"",@"SHT_CUDA_CALLGRAPH"
	.align	4
	.sectionentsize	8
	.align		4
        /*0000*/ 	.word	0x00000000
	.align		4
        /*0004*/ 	.word	0xffffffff
	.align		4
        /*0008*/ 	.word	0x00000000
	.align		4
        /*000c*/ 	.word	0xfffffffe
	.align		4
        /*0010*/ 	.word	0x00000000
	.align		4
        /*0014*/ 	.word	0xfffffffd
	.align		4
        /*0018*/ 	.word	0x00000000
	.align		4
        /*001c*/ 	.word	0xfffffffc


//--------------------- .nv.rel.action            --------------------------
	.section	.nv.rel.action,"",@"SHT_CUDA_RELOCINFO"
	.align	8
	.sectionentsize	8
        /*0000*/ 	.byte	0x73, 0x00, 0x00, 0x00, 0x00, 0x00, 0x00, 0x00, 0x00, 0x00, 0x00, 0x11, 0x25, 0x00, 0x05, 0x36


//--------------------- .nv.constant0.matmul_kernel --------------------------
	.section	.nv.constant0.matmul_kernel,"a",@progbits
	.sectionflags	@""
	.align	4
.nv.constant0.matmul_kernel:
	.zero		432


//--------------------- .text.matmul_kernel       --------------------------
	.section	.text.matmul_kernel,"ax",@progbits
	.sectioninfo	@"SHI_REGISTERS=255"
	.align	128
        .global         matmul_kernel
        .type           matmul_kernel,@function
        .size           matmul_kernel,(.L_x_3 - matmul_kernel)
        .other          matmul_kernel,@"STO_CUDA_ENTRY STV_DEFAULT"
matmul_kernel:
.text.matmul_kernel:
[----:B------:R-:W-:Y:S02]  /*0000*/  IMAD.MOV.U32 R1, RZ, RZ, c[0x0][0x28] ;  /* 0x00000a00ff017624 */ /* 0x000fe400078e00ff */
[----:B------:R-:W-:Y:S01]  /*0010*/  IMAD.MOV.U32 R0, RZ, RZ, c[0x0][0x17c] ;  /* 0x00005f00ff007624 */ /* 0x000fe200078e00ff */
[----:B------:R-:W1:Y:S01]  /*0020*/  S2R R7, SR_CTAID.X ;  /* 0x0000000000077919 */ /* 0x000e620000002500 */
[----:B------:R-:W-:Y:S02]  /*0030*/  IABS R27, c[0x0][0x17c] ;  /* 0x00005f00001b7a13 */ /* 0x000fe40000000000 */
[----:B------:R-:W-:Y:S02]  /*0040*/  IABS R12, c[0x0][0x178] ;  /* 0x00005e00000c7a13 */ /* 0x000fe40000000000 */
[----:B------:R-:W-:Y:S02]  /*0050*/  IADD3 R0, R0, 0xff, RZ ;  /* 0x000000ff00007810 */ /* 0x000fe40007ffe0ff */
[----:B------:R-:W-:Y:S02]  /*0060*/  IADD3 R1, R1, -0x2308, RZ ;  /* 0xffffdcf801017810 */ /* 0x000fe40007ffe0ff */
[----:B------:R-:W-:-:S04]  /*0070*/  SHF.R.S32.HI R3, RZ, 0x1f, R0 ;  /* 0x0000001fff037819 */ /* 0x000fc80000011400 */
[----:B------:R-:W-:-:S04]  /*0080*/  LEA.HI R3, R3, R0, RZ, 0x8 ;  /* 0x0000000003037211 */ /* 0x000fc800078f40ff */
[----:B------:R-:W-:-:S04]  /*0090*/  SHF.R.S32.HI R4, RZ, 0x8, R3 ;  /* 0x00000008ff047819 */ /* 0x000fc80000011403 */
[-C--:B------:R-:W-:Y:S02]  /*00a0*/  IABS R5, R4.reuse ;  /* 0x0000000400057213 */ /* 0x080fe40000000000 */
[----:B------:R-:W-:Y:S02]  /*00b0*/  IABS R10, R4 ;  /* 0x00000004000a7213 */ /* 0x000fe40000000000 */
[----:B------:R-:W2:Y:S01]  /*00c0*/  I2F.RP R0, R5 ;  /* 0x0000000500007306 */ /* 0x000ea20000209400 */
[----:B-1----:R-:W-:-:S07]  /*00d0*/  IABS R8, R7 ;  /* 0x0000000700087213 */ /* 0x002fce0000000000 */
[----:B--2---:R-:W1:Y:S02]  /*00e0*/  MUFU.RCP R0, R0 ;  /* 0x0000000000007308 */ /* 0x004e640000001000 */
[----:B-1----:R-:W-:Y:S01]  /*00f0*/  IADD3 R2, R0, 0xffffffe, RZ ;  /* 0x0ffffffe00027810 */ /* 0x002fe20007ffe0ff */
[----:B------:R-:W-:-:S05]  /*0100*/  IMAD.MOV R0, RZ, RZ, -R10 ;  /* 0x000000ffff007224 */ /* 0x000fca00078e0a0a */
[----:B------:R1:W2:Y:S02]  /*0110*/  F2I.FTZ.U32.TRUNC.NTZ R3, R2 ;  /* 0x0000000200037305 */ /* 0x0002a4000021f000 */
[----:B-1----:R-:W-:Y:S02]  /*0120*/  IMAD.MOV.U32 R2, RZ, RZ, RZ ;  /* 0x000000ffff027224 */ /* 0x002fe400078e00ff */
[----:B--2---:R-:W-:-:S04]  /*0130*/  IMAD.MOV R6, RZ, RZ, -R3 ;  /* 0x000000ffff067224 */ /* 0x004fc800078e0a03 */
[----:B------:R-:W-:Y:S02]  /*0140*/  IMAD R9, R6, R5, RZ ;  /* 0x0000000506097224 */ /* 0x000fe400078e02ff */
[----:B------:R-:W-:Y:S02]  /*0150*/  IMAD.MOV.U32 R6, RZ, RZ, R8 ;  /* 0x000000ffff067224 */ /* 0x000fe400078e0008 */
[----:B------:R-:W-:-:S06]  /*0160*/  IMAD.HI.U32 R3, R3, R9, R2 ;  /* 0x0000000903037227 */ /* 0x000fcc00078e0002 */
[----:B------:R-:W-:-:S04]  /*0170*/  IMAD.HI.U32 R3, R3, R6, RZ ;  /* 0x0000000603037227 */ /* 0x000fc800078e00ff */
[----:B------:R-:W-:-:S05]  /*0180*/  IMAD R0, R3, R0, R6 ;  /* 0x0000000003007224 */ /* 0x000fca00078e0206 */
[----:B------:R-:W-:-:S13]  /*0190*/  ISETP.GT.U32.AND P1, PT, R5, R0, PT ;  /* 0x000000000500720c */ /* 0x000fda0003f24070 */
[----:B------:R-:W-:Y:S01]  /*01a0*/  @!P1 IMAD.IADD R0, R0, 0x1, -R5 ;  /* 0x0000000100009824 */ /* 0x000fe200078e0a05 */
[----:B------:R-:W-:Y:S02]  /*01b0*/  @!P1 IADD3 R3, R3, 0x1, RZ ;  /* 0x0000000103039810 */ /* 0x000fe40007ffe0ff */
[----:B------:R-:W-:Y:S02]  /*01c0*/  ISETP.NE.AND P1, PT, R4, RZ, PT ;  /* 0x000000ff0400720c */ /* 0x000fe40003f25270 */
[----:B------:R-:W-:Y:S02]  /*01d0*/  ISETP.GE.U32.AND P0, PT, R0, R5, PT ;  /* 0x000000050000720c */ /* 0x000fe40003f06070 */
[----:B------:R-:W-:Y:S01]  /*01e0*/  LOP3.LUT R0, R7, R4, RZ, 0x3c, !PT ;  /* 0x0000000407007212 */ /* 0x000fe200078e3cff */
[----:B------:R-:W1:Y:S03]  /*01f0*/  I2F.RP R5, R12 ;  /* 0x0000000c00057306 */ /* 0x000e660000209400 */
[----:B------:R-:W-:Y:S01]  /*0200*/  ISETP.GE.AND P2, PT, R0, RZ, PT ;  /* 0x000000ff0000720c */ /* 0x000fe20003f46270 */
[----:B------:R-:W-:-:S05]  /*0210*/  IMAD.MOV.U32 R0, RZ, RZ, c[0x0][0x178] ;  /* 0x00005e00ff007624 */ /* 0x000fca00078e00ff */
[----:B------:R-:W-:Y:S02]  /*0220*/  IADD3 R0, R0, 0x7f, RZ ;  /* 0x0000007f00007810 */ /* 0x000fe40007ffe0ff */
[----:B------:R-:W-:-:S05]  /*0230*/  @P0 IADD3 R3, R3, 0x1, RZ ;  /* 0x0000000103030810 */ /* 0x000fca0007ffe0ff */
[----:B------:R-:W-:Y:S01]  /*0240*/  IMAD.MOV.U32 R11, RZ, RZ, R3 ;  /* 0x000000ffff0b7224 */ /* 0x000fe200078e0003 */
[----:B------:R-:W-:Y:S01]  /*0250*/  SHF.R.S32.HI R3, RZ, 0x1f, R0 ;  /* 0x0000001fff037819 */ /* 0x000fe20000011400 */
[----:B-1----:R-:W-:Y:S02]  /*0260*/  MUFU.RCP R5, R5 ;  /* 0x0000000500057308 */ /* 0x002fe40000001000 */
[----:B------:R-:W-:Y:S01]  /*0270*/  @!P2 IMAD.MOV R11, RZ, RZ, -R11 ;  /* 0x000000ffff0ba224 */ /* 0x000fe200078e0a0b */
[----:B------:R-:W-:Y:S02]  /*0280*/  LEA.HI R3, R3, R0, RZ, 0x7 ;  /* 0x0000000003037211 */ /* 0x000fe400078f38ff */
[----:B------:R-:W-:-:S04]  /*0290*/  @!P1 LOP3.LUT R11, RZ, R4, RZ, 0x33, !PT ;  /* 0x00000004ff0b9212 */ /* 0x000fc800078e33ff */
[----:B------:R-:W-:Y:S01]  /*02a0*/  LEA.HI.SX32 R3, R3, -R11, 0x19 ;  /* 0x8000000b03037211 */ /* 0x000fe200078fcaff */
[----:B------:R-:W-:-:S03]  /*02b0*/  IMAD.MOV R6, RZ, RZ, -R11 ;  /* 0x000000ffff067224 */ /* 0x000fc600078e0a0b */
[----:B------:R-:W-:Y:S01]  /*02c0*/  IMNMX R13, R3, 0x1, PT ;  /* 0x00000001030d7817 */ /* 0x000fe20003800200 */
[----:B------:R-:W-:Y:S02]  /*02d0*/  IMAD R14, R4, R6, R7 ;  /* 0x00000006040e7224 */ /* 0x000fe400078e0207 */
[----:B------:R-:W1:Y:S01]  /*02e0*/  I2F.RP R6, R27 ;  /* 0x0000001b00067306 */ /* 0x000e620000209400 */
[-C--:B------:R-:W-:Y:S02]  /*02f0*/  IABS R9, R13.reuse ;  /* 0x0000000d00097213 */ /* 0x080fe40000000000 */
[----:B------:R-:W-:-:S05]  /*0300*/  IABS R4, R13 ;  /* 0x0000000d00047213 */ /* 0x000fca0000000000 */
[----:B------:R-:W2:Y:S08]  /*0310*/  I2F.RP R0, R9 ;  /* 0x0000000900007306 */ /* 0x000eb00000209400 */
[----:B-1----:R-:W-:Y:S08]  /*0320*/  MUFU.RCP R6, R6 ;  /* 0x0000000600067308 */ /* 0x002ff00000001000 */
[----:B--2---:R-:W1:Y:S02]  /*0330*/  MUFU.RCP R0, R0 ;  /* 0x0000000000007308 */ /* 0x004e640000001000 */
[----:B-1----:R-:W-:-:S02]  /*0340*/  IADD3 R2, R0, 0xffffffe, RZ ;  /* 0x0ffffffe00027810 */ /* 0x002fc40007ffe0ff */
[----:B------:R-:W-:-:S04]  /*0350*/  IABS R0, R14 ;  /* 0x0000000e00007213 */ /* 0x000fc80000000000 */
[----:B------:R1:W2:Y:S02]  /*0360*/  F2I.FTZ.U32.TRUNC.NTZ R3, R2 ;  /* 0x0000000200037305 */ /* 0x0002a4000021f000 */
[----:B-1----:R-:W-:Y:S02]  /*0370*/  IMAD.MOV.U32 R2, RZ, RZ, RZ ;  /* 0x000000ffff027224 */ /* 0x002fe400078e00ff */
[----:B--2---:R-:W-:-:S04]  /*0380*/  IMAD.MOV R8, RZ, RZ, -R3 ;  /* 0x000000ffff087224 */ /* 0x004fc800078e0a03 */
[----:B------:R-:W-:-:S04]  /*0390*/  IMAD R7, R8, R9, RZ ;  /* 0x0000000908077224 */ /* 0x000fc800078e02ff */
[----:B------:R-:W-:-:S04]  /*03a0*/  IMAD.HI.U32 R2, R3, R7, R2 ;  /* 0x0000000703027227 */ /* 0x000fc800078e0002 */
[----:B------:R-:W-:Y:S01]  /*03b0*/  IMAD.MOV.U32 R3, RZ, RZ, R0 ;  /* 0x000000ffff037224 */ /* 0x000fe200078e0000 */
[----:B------:R-:W-:Y:S02]  /*03c0*/  IADD3 R0, RZ, -R4, RZ ;  /* 0x80000004ff007210 */ /* 0x000fe40007ffe0ff */
[----:B------:R-:W-:Y:S01]  /*03d0*/  IADD3 R4, R6, 0xffffffe, RZ ;  /* 0x0ffffffe06047810 */ /* 0x000fe20007ffe0ff */
[----:B------:R-:W-:-:S04]  /*03e0*/  IMAD.HI.U32 R2, R2, R3, RZ ;  /* 0x0000000302027227 */ /* 0x000fc800078e00ff */
[----:B------:R-:W-:Y:S01]  /*03f0*/  IMAD R0, R2, R0, R3 ;  /* 0x0000000002007224 */ /* 0x000fe200078e0203 */
[----:B------:R-:W-:Y:S02]  /*0400*/  IADD3 R3, R5, 0xffffffe, RZ ;  /* 0x0ffffffe05037810 */ /* 0x000fe40007ffe0ff */
[----:B------:R1:W-:Y:S02]  /*0410*/  F2I.FTZ.U32.TRUNC.NTZ R5, R4 ;  /* 0x0000000400057305 */ /* 0x0003e4000021f000 */
[----:B------:R-:W-:-:S06]  /*0420*/  ISETP.GT.U32.AND P1, PT, R9, R0, PT ;  /* 0x000000000900720c */ /* 0x000fcc0003f24070 */
[----:B------:R-:W2:Y:S01]  /*0430*/  F2I.FTZ.U32.TRUNC.NTZ R3, R3 ;  /* 0x0000000300037305 */ /* 0x000ea2000021f000 */
[----:B-1----:R-:W-:-:S06]  /*0440*/  IMAD.MOV.U32 R4, RZ, RZ, RZ ;  /* 0x000000ffff047224 */ /* 0x002fcc00078e00ff */
[----:B------:R-:W-:Y:S01]  /*0450*/  @!P1 IMAD.IADD R0, R0, 0x1, -R9 ;  /* 0x0000000100009824 */ /* 0x000fe200078e0a09 */
[----:B------:R-:W-:Y:S02]  /*0460*/  @!P1 IADD3 R2, R2, 0x1, RZ ;  /* 0x0000000102029810 */ /* 0x000fe40007ffe0ff */
[----:B------:R-:W-:Y:S02]  /*0470*/  ISETP.NE.AND P1, PT, R13, RZ, PT ;  /* 0x000000ff0d00720c */ /* 0x000fe40003f25270 */
[----:B------:R-:W-:Y:S02]  /*0480*/  ISETP.GE.U32.AND P0, PT, R0, R9, PT ;  /* 0x000000090000720c */ /* 0x000fe40003f06070 */
[----:B------:R-:W-:Y:S01]  /*0490*/  LOP3.LUT R0, R14, R13, RZ, 0x3c, !PT ;  /* 0x0000000d0e007212 */ /* 0x000fe200078e3cff */
[----:B--2---:R-:W-:-:S03]  /*04a0*/  IMAD.MOV R9, RZ, RZ, -R3 ;  /* 0x000000ffff097224 */ /* 0x004fc600078e0a03 */
[----:B------:R-:W-:Y:S01]  /*04b0*/  ISETP.GE.AND P2, PT, R0, RZ, PT ;  /* 0x000000ff0000720c */ /* 0x000fe20003f46270 */
[--C-:B------:R-:W-:Y:S02]  /*04c0*/  IMAD.MOV R0, RZ, RZ, -R5.reuse ;  /* 0x000000ffff007224 */ /* 0x100fe400078e0a05 */
[----:B------:R-:W-:Y:S02]  /*04d0*/  IMAD R9, R9, R12, RZ ;  /* 0x0000000c09097224 */ /* 0x000fe400078e02ff */
[----:B------:R-:W-:Y:S02]  /*04e0*/  IMAD R25, R0, R27, RZ ;  /* 0x0000001b00197224 */ /* 0x000fe400078e02ff */
[----:B------:R-:W-:Y:S02]  /*04f0*/  @P0 IADD3 R2, R2, 0x1, RZ ;  /* 0x0000000102020810 */ /* 0x000fe40007ffe0ff */
[----:B------:R-:W-:-:S04]  /*0500*/  IMAD.HI.U32 R25, R5, R25, R4 ;  /* 0x0000001905197227 */ /* 0x000fc800078e0004 */
[----:B------:R-:W-:Y:S02]  /*0510*/  IMAD.MOV.U32 R6, RZ, RZ, R2 ;  /* 0x000000ffff067224 */ /* 0x000fe400078e0002 */
[----:B------:R-:W-:Y:S02]  /*0520*/  IMAD.MOV.U32 R2, RZ, RZ, RZ ;  /* 0x000000ffff027224 */ /* 0x000fe400078e00ff */
[----:B------:R-:W-:Y:S01]  /*0530*/  @!P2 IMAD.MOV R6, RZ, RZ, -R6 ;  /* 0x000000ffff06a224 */ /* 0x000fe200078e0a06 */
[----:B------:R-:W-:Y:S01]  /*0540*/  @!P1 LOP3.LUT R6, RZ, R13, RZ, 0x33, !PT ;  /* 0x0000000dff069212 */ /* 0x000fe200078e33ff */
[----:B------:R-:W-:-:S04]  /*0550*/  IMAD.HI.U32 R9, R3, R9, R2 ;  /* 0x0000000903097227 */ /* 0x000fc800078e0002 */
[----:B------:R-:W-:Y:S02]  /*0560*/  IMAD.SHL.U32 R252, R6, 0x100, RZ ;  /* 0x0000010006fc7824 */ /* 0x000fe400078e00ff */
[----:B------:R-:W-:-:S03]  /*0570*/  IMAD.MOV R6, RZ, RZ, -R6 ;  /* 0x000000ffff067224 */ /* 0x000fc600078e0a06 */
[----:B------:R-:W-:Y:S01]  /*0580*/  IABS R8, R252 ;  /* 0x000000fc00087213 */ /* 0x000fe20000000000 */
[----:B------:R-:W-:Y:S01]  /*0590*/  IMAD R6, R13, R6, R14 ;  /* 0x000000060d067224 */ /* 0x000fe200078e020e */
[C---:B------:R-:W-:Y:S02]  /*05a0*/  IADD3 R16, R252.reuse, 0x1, RZ ;  /* 0x00000001fc107810 */ /* 0x040fe40007ffe0ff */
[C---:B------:R-:W-:Y:S01]  /*05b0*/  IADD3 R17, R252.reuse, 0xff, RZ ;  /* 0x000000fffc117810 */ /* 0x040fe20007ffe0ff */
[C---:B------:R-:W-:Y:S01]  /*05c0*/  IMAD.HI.U32 R0, R25.reuse, R8, RZ ;  /* 0x0000000819007227 */ /* 0x040fe200078e00ff */
[----:B------:R-:W-:Y:S02]  /*05d0*/  IABS R20, R16 ;  /* 0x0000001000147213 */ /* 0x000fe40000000000 */
[----:B------:R-:W-:Y:S01]  /*05e0*/  IABS R26, R17 ;  /* 0x00000011001a7213 */ /* 0x000fe20000000000 */
[----:B------:R1:W-:Y:S01]  /*05f0*/  STL [R1+0x166c], R17 ;  /* 0x00166c1101007387 */ /* 0x0003e20000100800 */
[----:B------:R-:W-:Y:S01]  /*0600*/  IMAD.MOV R0, RZ, RZ, -R0 ;  /* 0x000000ffff007224 */ /* 0x000fe200078e0a00 */
[C---:B------:R-:W-:Y:S01]  /*0610*/  IADD3 R15, R252.reuse, 0x2, RZ ;  /* 0x00000002fc0f7810 */ /* 0x040fe20007ffe0ff */
[----:B------:R-:W-:Y:S01]  /*0620*/  IMAD.HI.U32 R2, R25, R20, RZ ;  /* 0x0000001419027227 */ /* 0x000fe200078e00ff */
[----:B------:R2:W-:Y:S01]  /*0630*/  STL [R1+0x127c], R16 ;  /* 0x00127c1001007387 */ /* 0x0005e20000100800 */
[----:B------:R-:W-:-:S02]  /*0640*/  IADD3 R21, R252, 0x8, RZ ;  /* 0x00000008fc157810 */ /* 0x000fc40007ffe0ff */
[C---:B------:R-:W-:Y:S01]  /*0650*/  IMAD R13, R27.reuse, R0, R8 ;  /* 0x000000001b0d7224 */ /* 0x040fe200078e0208 */
[----:B------:R-:W-:Y:S01]  /*0660*/  IABS R10, R15 ;  /* 0x0000000f000a7213 */ /* 0x000fe20000000000 */
[----:B------:R-:W-:Y:S01]  /*0670*/  IMAD.MOV R2, RZ, RZ, -R2 ;  /* 0x000000ffff027224 */ /* 0x000fe200078e0a02 */
[C---:B-1----:R-:W-:Y:S01]  /*0680*/  IADD3 R17, R252.reuse, 0x3, RZ ;  /* 0x00000003fc117810 */ /* 0x042fe20007ffe0ff */
[----:B------:R1:W-:Y:S01]  /*0690*/  STL [R1+0x1278], R15 ;  /* 0x0012780f01007387 */ /* 0x0003e20000100800 */
[C---:B------:R-:W-:Y:S01]  /*06a0*/  IADD3 R5, R252.reuse, 0x7, RZ ;  /* 0x00000007fc057810 */ /* 0x040fe20007ffe0ff */
[----:B------:R-:W-:Y:S01]  /*06b0*/  IMAD R20, R27, R2, R20 ;  /* 0x000000021b147224 */ /* 0x000fe200078e0214 */
[C---:B--2---:R-:W-:Y:S01]  /*06c0*/  IADD3 R16, R252.reuse, 0x4, RZ ;  /* 0x00000004fc107810 */ /* 0x044fe20007ffe0ff */
[C---:B------:R-:W-:Y:S01]  /*06d0*/  IMAD.HI.U32 R3, R25.reuse, R10, RZ ;  /* 0x0000000a19037227 */ /* 0x040fe200078e00ff */
[----:B------:R-:W-:Y:S01]  /*06e0*/  IABS R18, R17 ;  /* 0x0000001100127213 */ /* 0x000fe20000000000 */
[----:B------:R-:W-:Y:S01]  /*06f0*/  STL [R1+0x1274], R17 ;  /* 0x0012741101007387 */ /* 0x000fe20000100800 */
[----:B------:R-:W-:Y:S01]  /*0700*/  IABS R8, R16 ;  /* 0x0000001000087213 */ /* 0x000fe20000000000 */
[----:B------:R-:W-:Y:S01]  /*0710*/  IMAD.MOV R3, RZ, RZ, -R3 ;  /* 0x000000ffff037224 */ /* 0x000fe200078e0a03 */
[C---:B------:R-:W-:Y:S01]  /*0720*/  IADD3 R7, R252.reuse, 0x6, RZ ;  /* 0x00000006fc077810 */ /* 0x040fe20007ffe0ff */
[C---:B------:R-:W-:Y:S01]  /*0730*/  IMAD.HI.U32 R0, R25.reuse, R18, RZ ;  /* 0x0000001219007227 */ /* 0x040fe200078e00ff */
[----:B-1----:R-:W-:Y:S01]  /*0740*/  IADD3 R15, R252, 0x5, RZ ;  /* 0x00000005fc0f7810 */ /* 0x002fe20007ffe0ff */
[----:B------:R1:W-:Y:S01]  /*0750*/  STL [R1+0x12dc], R16 ;  /* 0x0012dc1001007387 */ /* 0x0003e20000100800 */
[----:B------:R-:W-:Y:S01]  /*0760*/  IABS R28, R5 ;  /* 0x00000005001c7213 */ /* 0x000fe20000000000 */
[C---:B------:R-:W-:Y:S01]  /*0770*/  IMAD.HI.U32 R2, R25.reuse, R8, RZ ;  /* 0x0000000819027227 */ /* 0x040fe200078e00ff */
[----:B------:R-:W-:Y:S01]  /*0780*/  IADD3 R0, -R0, RZ, RZ ;  /* 0x000000ff00007210 */ /* 0x000fe20007ffe1ff */
[----:B------:R2:W-:Y:S01]  /*0790*/  STL [R1+0x12d8], R15 ;  /* 0x0012d80f01007387 */ /* 0x0005e20000100800 */
[----:B------:R-:W-:Y:S01]  /*07a0*/  IABS R14, R7 ;  /* 0x00000007000e7213 */ /* 0x000fe20000000000 */
[----:B------:R-:W-:Y:S01]  /*07b0*/  IMAD.MOV R2, RZ, RZ, -R2 ;  /* 0x000000ffff027224 */ /* 0x000fe200078e0a02 */
[----:B------:R-:W-:Y:S01]  /*07c0*/  IADD3 R23, R252, 0xd, RZ ;  /* 0x0000000dfc177810 */ /* 0x000fe20007ffe0ff */
[----:B------:R-:W-:Y:S01]  /*07d0*/  IMAD.HI.U32 R4, R25, R26, RZ ;  /* 0x0000001a19047227 */ /* 0x000fe200078e00ff */
[----:B------:R3:W-:Y:S01]  /*07e0*/  STL [R1+0x12e8], R7 ;  /* 0x0012e80701007387 */ /* 0x0007e20000100800 */
[----:B-1----:R-:W-:-:S02]  /*07f0*/  IABS R16, R15 ;  /* 0x0000000f00107213 */ /* 0x002fc40000000000 */
[C---:B------:R-:W-:Y:S01]  /*0800*/  IMAD R17, R27.reuse, R2, R8 ;  /* 0x000000021b117224 */ /* 0x040fe200078e0208 */
[----:B------:R-:W-:Y:S01]  /*0810*/  IABS R8, R21 ;  /* 0x0000001500087213 */ /* 0x000fe20000000000 */
[C---:B------:R-:W-:Y:S01]  /*0820*/  IMAD R18, R27.reuse, R0, R18 ;  /* 0x000000001b127224 */ /* 0x040fe200078e0212 */
[C---:B--2---:R-:W-:Y:S01]  /*0830*/  IADD3 R15, R252.reuse, 0x9, RZ ;  /* 0x00000009fc0f7810 */ /* 0x044fe20007ffe0ff */
[----:B------:R-:W-:Y:S01]  /*0840*/  IMAD R19, R27, R3, R10 ;  /* 0x000000031b137224 */ /* 0x000fe200078e020a */
[----:B------:R1:W-:Y:S01]  /*0850*/  STL [R1+0x12e4], R5 ;  /* 0x0012e40501007387 */ /* 0x0003e20000100800 */
[C---:B------:R-:W-:Y:S01]  /*0860*/  IMAD.HI.U32 R0, R25.reuse, R8, RZ ;  /* 0x0000000819007227 */ /* 0x040fe200078e00ff */
[----:B------:R-:W-:Y:S02]  /*0870*/  IABS R30, R15 ;  /* 0x0000000f001e7213 */ /* 0x000fe40000000000 */
[C---:B------:R-:W-:Y:S01]  /*0880*/  IADD3 R10, R252.reuse, 0xa, RZ ;  /* 0x0000000afc0a7810 */ /* 0x040fe20007ffe0ff */
[----:B------:R-:W-:Y:S01]  /*0890*/  IMAD.MOV R4, RZ, RZ, -R4 ;  /* 0x000000ffff047224 */ /* 0x000fe200078e0a04 */
[----:B---3--:R-:W-:Y:S01]  /*08a0*/  IADD3 R7, R252, 0xc, RZ ;  /* 0x0000000cfc077810 */ /* 0x008fe20007ffe0ff */
[----:B------:R-:W-:Y:S01]  /*08b0*/  IMAD.HI.U32 R3, R25, R16, RZ ;  /* 0x0000001019037227 */ /* 0x000fe200078e00ff */
[----:B------:R2:W-:Y:S01]  /*08c0*/  STL [R1+0x12ec], R21 ;  /* 0x0012ec1501007387 */ /* 0x0005e20000100800 */
[----:B------:R-:W-:-:S02]  /*08d0*/  IABS R34, R23 ;  /* 0x0000001700227213 */ /* 0x000fc40000000000 */
[C---:B-1----:R-:W-:Y:S01]  /*08e0*/  IMAD.HI.U32 R5, R25.reuse, R28, RZ ;  /* 0x0000001c19057227 */ /* 0x042fe200078e00ff */
[----:B------:R1:W-:Y:S01]  /*08f0*/  STL [R1+0x12f4], R15 ;  /* 0x0012f40f01007387 */ /* 0x0003e20000100800 */
[----:B------:R-:W-:Y:S02]  /*0900*/  IABS R22, R7 ;  /* 0x0000000700167213 */ /* 0x000fe40000000000 */
[----:B------:R-:W-:Y:S01]  /*0910*/  IMAD.MOV R0, RZ, RZ, -R0 ;  /* 0x000000ffff007224 */ /* 0x000fe200078e0a00 */
[----:B------:R3:W-:Y:S01]  /*0920*/  STL [R1+0x12f8], R10 ;  /* 0x0012f80a01007387 */ /* 0x0007e20000100800 */
[----:B------:R-:W-:Y:S01]  /*0930*/  IMAD.MOV R5, RZ, RZ, -R5 ;  /* 0x000000ffff057224 */ /* 0x000fe200078e0a05 */
[C---:B--2---:R-:W-:Y:S01]  /*0940*/  IADD3 R21, R252.reuse, 0xe, RZ ;  /* 0x0000000efc157810 */ /* 0x044fe20007ffe0ff */
[----:B------:R-:W-:Y:S01]  /*0950*/  IMAD.HI.U32 R2, R25, R30, RZ ;  /* 0x0000001e19027227 */ /* 0x000fe200078e00ff */
[C---:B------:R-:W-:Y:S02]  /*0960*/  IADD3 R24, R252.reuse, 0xb7, RZ ;  /* 0x000000b7fc187810 */ /* 0x040fe40007ffe0ff */
[C---:B-1----:R-:W-:Y:S01]  /*0970*/  IADD3 R15, R252.reuse, 0xf, RZ ;  /* 0x0000000ffc0f7810 */ /* 0x042fe20007ffe0ff */
[----:B------:R-:W-:Y:S01]  /*0980*/  IMAD.IADD R6, R11, 0x1, R6 ;  /* 0x000000010b067824 */ /* 0x000fe200078e0206 */
[----:B------:R-:W-:Y:S01]  /*0990*/  IADD3 R11, R252, 0xb, RZ ;  /* 0x0000000bfc0b7810 */ /* 0x000fe20007ffe0ff */
[----:B------:R-:W-:Y:S01]  /*09a0*/  IMAD R26, R27, R4, R26 ;  /* 0x000000041b1a7224 */ /* 0x000fe200078e021a */
[----:B---3--:R-:W-:Y:S01]  /*09b0*/  IABS R10, R10 ;  /* 0x0000000a000a7213 */ /* 0x008fe20000000000 */
[----:B------:R-:W-:Y:S01]  /*09c0*/  IMAD.MOV R3, RZ, RZ, -R3 ;  /* 0x000000ffff037224 */ /* 0x000fe200078e0a03 */
[----:B------:R-:W-:Y:S01]  /*09d0*/  IABS R32, R11 ;  /* 0x0000000b00207213 */ /* 0x000fe20000000000 */
[----:B------:R-:W-:Y:S01]  /*09e0*/  IMAD.HI.U32 R4, R25, R14, RZ ;  /* 0x0000000e19047227 */ /* 0x000fe200078e00ff */
[----:B------:R1:W-:Y:S01]  /*09f0*/  STL [R1+0x1300], R11 ;  /* 0x0013000b01007387 */ /* 0x0003e20000100800 */
[----:B------:R-:W-:-:S02]  /*0a00*/  IABS R36, R15 ;  /* 0x0000000f00247213 */ /* 0x000fc40000000000 */
[C---:B------:R-:W-:Y:S01]  /*0a10*/  IMAD R29, R27.reuse, R0, R8 ;  /* 0x000000001b1d7224 */ /* 0x040fe200078e0208 */
[----:B------:R-:W-:Y:S01]  /*0a20*/  IABS R8, R21 ;  /* 0x0000001500087213 */ /* 0x000fe20000000000 */
[----:B------:R-:W-:Y:S01]  /*0a30*/  IMAD R28, R27, R5, R28 ;  /* 0x000000051b1c7224 */ /* 0x000fe200078e021c */
[----:B------:R2:W-:Y:S01]  /*0a40*/  STL [R1+0x1304], R7 ;  /* 0x0013040701007387 */ /* 0x0005e20000100800 */
[----:B------:R-:W-:Y:S01]  /*0a50*/  IMAD.MOV R2, RZ, RZ, -R2 ;  /* 0x000000ffff027224 */ /* 0x000fe200078e0a02 */
[----:B------:R-:W-:Y:S01]  /*0a60*/  IABS R204, R24 ;  /* 0x0000001800cc7213 */ /* 0x000fe20000000000 */
[----:B------:R-:W-:Y:S01]  /*0a70*/  IMAD.HI.U32 R5, R25, R22, RZ ;  /* 0x0000001619057227 */ /* 0x000fe200078e00ff */
[----:B-1----:R-:W-:Y:S01]  /*0a80*/  IADD3 R11, R252, 0x10, RZ ;  /* 0x00000010fc0b7810 */ /* 0x002fe20007ffe0ff */
[----:B------:R1:W-:Y:S02]  /*0a90*/  STL [R1+0x130c], R23 ;  /* 0x00130c1701007387 */ /* 0x0003e40000100800 */
[----:B------:R-:W-:-:S02]  /*0aa0*/  IMAD R16, R27, R3, R16 ;  /* 0x000000031b107224 */ /* 0x000fc400078e0210 */
[----:B------:R-:W-:Y:S01]  /*0ab0*/  IMAD.MOV R4, RZ, RZ, -R4 ;  /* 0x000000ffff047224 */ /* 0x000fe200078e0a04 */
[C---:B--2---:R-:W-:Y:S01]  /*0ac0*/  IADD3 R7, R252.reuse, 0x11, RZ ;  /* 0x00000011fc077810 */ /* 0x044fe20007ffe0ff */
[----:B------:R-:W-:Y:S01]  /*0ad0*/  IMAD.HI.U32 R3, R25, R10, RZ ;  /* 0x0000000a19037227 */ /* 0x000fe200078e00ff */
[----:B------:R2:W-:Y:S02]  /*0ae0*/  STL [R1+0x1314], R21 ;  /* 0x0013141501007387 */ /* 0x0005e40000100800 */
[----:B------:R-:W-:Y:S01]  /*0af0*/  IABS R38, R7 ;  /* 0x0000000700267213 */ /* 0x000fe20000000000 */
[----:B------:R-:W-:Y:S01]  /*0b00*/  IMAD R30, R27, R2, R30 ;  /* 0x000000021b1e7224 */ /* 0x000fe200078e021e */
[----:B------:R3:W-:Y:S01]  /*0b10*/  STL [R1+0x1318], R15 ;  /* 0x0013180f01007387 */ /* 0x0007e20000100800 */
[----:B------:R-:W-:Y:S01]  /*0b20*/  IMAD.MOV R5, RZ, RZ, -R5 ;  /* 0x000000ffff057224 */ /* 0x000fe200078e0a05 */
[C---:B-1----:R-:W-:Y:S01]  /*0b30*/  IADD3 R23, R252.reuse, 0x17, RZ ;  /* 0x00000017fc177810 */ /* 0x042fe20007ffe0ff */
[----:B------:R-:W-:Y:S01]  /*0b40*/  IMAD.HI.U32 R2, R25, R8, RZ ;  /* 0x0000000819027227 */ /* 0x000fe200078e00ff */
[----:B------:R-:W-:Y:S01]  /*0b50*/  STL [R1+0x131c], R11 ;  /* 0x00131c0b01007387 */ /* 0x000fe20000100800 */
[----:B--2---:R-:W-:-:S02]  /*0b60*/  IADD3 R21, R252, 0x13, RZ ;  /* 0x00000013fc157810 */ /* 0x004fc40007ffe0ff */
[----:B------:R-:W-:Y:S01]  /*0b70*/  IMAD R14, R27, R4, R14 ;  /* 0x000000041b0e7224 */ /* 0x000fe200078e020e */
[----:B------:R1:W-:Y:S01]  /*0b80*/  STL [R1+0x1324], R7 ;  /* 0x0013240701007387 */ /* 0x0003e20000100800 */
[----:B------:R-:W-:Y:S01]  /*0b90*/  IMAD.MOV R3, RZ, RZ, -R3 ;  /* 0x000000ffff037224 */ /* 0x000fe200078e0a03 */
[----:B------:R-:W-:Y:S01]  /*0ba0*/  IABS R40, R21 ;  /* 0x0000001500287213 */ /* 0x000fe20000000000 */
[----:B------:R-:W-:Y:S01]  /*0bb0*/  IMAD.HI.U32 R4, R25, R32, RZ ;  /* 0x0000002019047227 */ /* 0x000fe200078e00ff */
[C---:B---3--:R-:W-:Y:S02]  /*0bc0*/  IADD3 R15, R252.reuse, 0x14, RZ ;  /* 0x00000014fc0f7810 */ /* 0x048fe40007ffe0ff */
[----:B------:R-:W-:Y:S01]  /*0bd0*/  IABS R44, R23 ;  /* 0x00000017002c7213 */ /* 0x000fe20000000000 */
[----:B------:R-:W-:Y:S01]  /*0be0*/  IMAD R33, R27, R5, R22 ;  /* 0x000000051b217224 */ /* 0x000fe200078e0216 */
[C---:B------:R-:W-:Y:S01]  /*0bf0*/  IADD3 R22, R252.reuse, 0x12, RZ ;  /* 0x00000012fc167810 */ /* 0x040fe20007ffe0ff */
[----:B------:R-:W-:Y:S01]  /*0c00*/  IMAD.MOV R2, RZ, RZ, -R2 ;  /* 0x000000ffff027224 */ /* 0x000fe200078e0a02 */
[----:B-1----:R-:W-:Y:S01]  /*0c10*/  IADD3 R7, R252, 0x16, RZ ;  /* 0x00000016fc077810 */ /* 0x002fe20007ffe0ff */
[----:B------:R-:W-:-:S02]  /*0c20*/  IMAD.HI.U32 R0, R25, R34, RZ ;  /* 0x0000002219007227 */ /* 0x000fc400078e00ff */
[----:B------:R1:W-:Y:S02]  /*0c30*/  STL [R1+0x1328], R22 ;  /* 0x0013281601007387 */ /* 0x0003e40000100800 */
[C---:B------:R-:W-:Y:S01]  /*0c40*/  IMAD R31, R27.reuse, R3, R10 ;  /* 0x000000031b1f7224 */ /* 0x040fe200078e020a */
[----:B------:R-:W-:Y:S01]  /*0c50*/  IABS R10, R11 ;  /* 0x0000000b000a7213 */ /* 0x000fe20000000000 */
[----:B------:R-:W-:Y:S01]  /*0c60*/  IMAD.MOV R4, RZ, RZ, -R4 ;  /* 0x000000ffff047224 */ /* 0x000fe200078e0a04 */
[----:B------:R2:W-:Y:S01]  /*0c70*/  STL [R1+0x1338], R21 ;  /* 0x0013381501007387 */ /* 0x0005e20000100800 */
[C---:B------:R-:W-:Y:S01]  /*0c80*/  IMAD R35, R27.reuse, R2, R8 ;  /* 0x000000021b237224 */ /* 0x040fe200078e0208 */
[----:B------:R-:W-:Y:S01]  /*0c90*/  IABS R8, R22 ;  /* 0x0000001600087213 */ /* 0x000fe20000000000 */
[----:B------:R-:W-:Y:S01]  /*0ca0*/  IMAD.MOV R0, RZ, RZ, -R0 ;  /* 0x000000ffff007224 */ /* 0x000fe200078e0a00 */
[C---:B------:R-:W-:Y:S01]  /*0cb0*/  IADD3 R11, R252.reuse, 0x15, RZ ;  /* 0x00000015fc0b7810 */ /* 0x040fe20007ffe0ff */
[----:B------:R-:W-:Y:S01]  /*0cc0*/  IMAD R32, R27, R4, R32 ;  /* 0x000000041b207224 */ /* 0x000fe200078e0220 */
[----:B-1----:R-:W-:Y:S01]  /*0cd0*/  IABS R22, R7 ;  /* 0x0000000700167213 */ /* 0x002fe20000000000 */
[----:B------:R-:W-:Y:S01]  /*0ce0*/  IMAD.HI.U32 R4, R25, R10, RZ ;  /* 0x0000000a19047227 */ /* 0x000fe200078e00ff */
[----:B------:R-:W-:Y:S01]  /*0cf0*/  IABS R42, R11 ;  /* 0x0000000b002a7213 */ /* 0x000fe20000000000 */
[----:B------:R-:W-:Y:S01]  /*0d00*/  STL [R1+0x133c], R15 ;  /* 0x00133c0f01007387 */ /* 0x000fe20000100800 */
[----:B--2---:R-:W-:Y:S01]  /*0d10*/  IADD3 R21, R252, 0x18, RZ ;  /* 0x00000018fc157810 */ /* 0x004fe20007ffe0ff */
[----:B------:R-:W-:-:S02]  /*0d20*/  IMAD R34, R27, R0, R34 ;  /* 0x000000001b227224 */ /* 0x000fc400078e0222 */
[C---:B------:R-:W-:Y:S01]  /*0d30*/  IMAD.HI.U32 R0, R25.reuse, R8, RZ ;  /* 0x0000000819007227 */ /* 0x040fe200078e00ff */
[----:B------:R1:W-:Y:S03]  /*0d40*/  STL [R1+0x1340], R11 ;  /* 0x0013400b01007387 */ /* 0x0003e60000100800 */
[----:B------:R-:W-:Y:S01]  /*0d50*/  IMAD.MOV R4, RZ, RZ, -R4 ;  /* 0x000000ffff047224 */ /* 0x000fe200078e0a04 */
[----:B------:R-:W-:Y:S01]  /*0d60*/  IADD3 R0, -R0, RZ, RZ ;  /* 0x000000ff00007210 */ /* 0x000fe20007ffe1ff */
[C---:B------:R-:W-:Y:S01]  /*0d70*/  IMAD.HI.U32 R3, R25.reuse, R36, RZ ;  /* 0x0000002419037227 */ /* 0x040fe200078e00ff */
[----:B------:R2:W-:Y:S03]  /*0d80*/  STL [R1+0x1348], R7 ;  /* 0x0013480701007387 */ /* 0x0005e60000100800 */
[----:B------:R-:W-:Y:S01]  /*0d90*/  IMAD.HI.U32 R5, R25, R38, RZ ;  /* 0x0000002619057227 */ /* 0x000fe200078e00ff */
[C---:B-1----:R-:W-:Y:S01]  /*0da0*/  IADD3 R11, R252.reuse, 0x1a, RZ ;  /* 0x0000001afc0b7810 */ /* 0x042fe20007ffe0ff */
[----:B------:R-:W-:Y:S02]  /*0db0*/  STL [R1+0x1354], R23 ;  /* 0x0013541701007387 */ /* 0x000fe40000100800 */
[----:B------:R-:W-:Y:S01]  /*0dc0*/  IMAD R37, R27, R4, R10 ;  /* 0x000000041b257224 */ /* 0x000fe200078e020a */
[----:B------:R-:W-:Y:S01]  /*0dd0*/  IABS R10, R15 ;  /* 0x0000000f000a7213 */ /* 0x000fe20000000000 */
[----:B------:R-:W-:Y:S01]  /*0de0*/  IMAD.MOV R3, RZ, RZ, -R3 ;  /* 0x000000ffff037224 */ /* 0x000fe200078e0a03 */
[C---:B------:R-:W-:Y:S01]  /*0df0*/  IADD3 R15, R252.reuse, 0x19, RZ ;  /* 0x00000019fc0f7810 */ /* 0x040fe20007ffe0ff */
[----:B------:R-:W-:Y:S01]  /*0e00*/  IMAD.MOV R5, RZ, RZ, -R5 ;  /* 0x000000ffff057224 */ /* 0x000fe200078e0a05 */
[----:B--2---:R-:W-:Y:S01]  /*0e10*/  IADD3 R7, R252, 0x1b, RZ ;  /* 0x0000001bfc077810 */ /* 0x004fe20007ffe0ff */
[----:B------:R-:W-:Y:S01]  /*0e20*/  IMAD.HI.U32 R2, R25, R40, RZ ;  /* 0x0000002819027227 */ /* 0x000fe200078e00ff */
[----:B------:R1:W-:Y:S01]  /*0e30*/  STL [R1+0x135c], R21 ;  /* 0x00135c1501007387 */ /* 0x0003e20000100800 */
[----:B------:R-:W-:-:S02]  /*0e40*/  IABS R46, R15 ;  /* 0x0000000f002e7213 */ /* 0x000fc40000000000 */
[C---:B------:R-:W-:Y:S01]  /*0e50*/  IMAD R39, R27.reuse, R0, R8 ;  /* 0x000000001b277224 */ /* 0x040fe200078e0208 */
[----:B------:R-:W-:Y:S01]  /*0e60*/  IABS R8, R21 ;  /* 0x0000001500087213 */ /* 0x000fe20000000000 */
[C---:B------:R-:W-:Y:S01]  /*0e70*/  IMAD R36, R27.reuse, R3, R36 ;  /* 0x000000031b247224 */ /* 0x040fe200078e0224 */
[----:B------:R-:W-:Y:S01]  /*0e80*/  IABS R48, R7 ;  /* 0x0000000700307213 */ /* 0x000fe20000000000 */
[----:B------:R-:W-:Y:S01]  /*0e90*/  IMAD R38, R27, R5, R38 ;  /* 0x000000051b267224 */ /* 0x000fe200078e0226 */
[----:B------:R2:W-:Y:S01]  /*0ea0*/  STL [R1+0x1360], R15 ;  /* 0x0013600f01007387 */ /* 0x0005e20000100800 */
[----:B------:R-:W-:Y:S01]  /*0eb0*/  IMAD.MOV R2, RZ, RZ, -R2 ;  /* 0x000000ffff027224 */ /* 0x000fe200078e0a02 */
[C---:B-1----:R-:W-:Y:S01]  /*0ec0*/  IADD3 R21, R252.reuse, 0x1d, RZ ;  /* 0x0000001dfc157810 */ /* 0x042fe20007ffe0ff */
[----:B------:R-:W-:Y:S01]  /*0ed0*/  IMAD.HI.U32 R3, R25, R10, RZ ;  /* 0x0000000a19037227 */ /* 0x000fe200078e00ff */
[----:B------:R-:W-:Y:S01]  /*0ee0*/  STL [R1+0x1368], R11 ;  /* 0x0013680b01007387 */ /* 0x000fe20000100800 */
[----:B------:R-:W-:-:S02]  /*0ef0*/  IADD3 R23, R252, 0x21, RZ ;  /* 0x00000021fc177810 */ /* 0x000fc40007ffe0ff */
[----:B------:R-:W-:Y:S01]  /*0f00*/  IMAD.HI.U32 R5, R25, R22, RZ ;  /* 0x0000001619057227 */ /* 0x000fe200078e00ff */
[----:B------:R1:W-:Y:S01]  /*0f10*/  STL [R1+0x136c], R7 ;  /* 0x00136c0701007387 */ /* 0x0003e20000100800 */
[----:B------:R-:W-:Y:S02]  /*0f20*/  IABS R50, R21 ;  /* 0x0000001500327213 */ /* 0x000fe40000000000 */
[----:B------:R-:W-:Y:S01]  /*0f30*/  IMAD R40, R27, R2, R40 ;  /* 0x000000021b287224 */ /* 0x000fe200078e0228 */
[C---:B--2---:R-:W-:Y:S01]  /*0f40*/  IADD3 R15, R252.reuse, 0x1e, RZ ;  /* 0x0000001efc0f7810 */ /* 0x044fe20007ffe0ff */
[----:B------:R-:W-:Y:S01]  /*0f50*/  IMAD.MOV R3, RZ, RZ, -R3 ;  /* 0x000000ffff037224 */ /* 0x000fe200078e0a03 */
[----:B------:R-:W-:Y:S01]  /*0f60*/  IABS R54, R23 ;  /* 0x0000001700367213 */ /* 0x000fe20000000000 */
[----:B------:R-:W-:Y:S02]  /*0f70*/  IMAD.MOV R5, RZ, RZ, -R5 ;  /* 0x000000ffff057224 */ /* 0x000fe400078e0a05 */
[----:B------:R-:W-:Y:S01]  /*0f80*/  IMAD.HI.U32 R2, R25, R8, RZ ;  /* 0x0000000819027227 */ /* 0x000fe200078e00ff */
[----:B-1----:R-:W-:-:S03]  /*0f90*/  IADD3 R7, R252, 0x20, RZ ;  /* 0x00000020fc077810 */ /* 0x002fc60007ffe0ff */
[----:B------:R-:W-:-:S04]  /*0fa0*/  IMAD.HI.U32 R4, R25, R42, RZ ;  /* 0x0000002a19047227 */ /* 0x000fc800078e00ff */
[C---:B------:R-:W-:Y:S01]  /*0fb0*/  IMAD R41, R27.reuse, R3, R10 ;  /* 0x000000031b297224 */ /* 0x040fe200078e020a */
[----:B------:R-:W-:Y:S01]  /*0fc0*/  IABS R10, R11 ;  /* 0x0000000b000a7213 */ /* 0x000fe20000000000 */
[----:B------:R-:W-:Y:S01]  /*0fd0*/  IMAD R43, R27, R5, R22 ;  /* 0x000000051b2b7224 */ /* 0x000fe200078e0216 */
[C---:B------:R-:W-:Y:S01]  /*0fe0*/  IADD3 R22, R252.reuse, 0x1c, RZ ;  /* 0x0000001cfc167810 */ /* 0x040fe20007ffe0ff */
[----:B------:R-:W-:Y:S01]  /*0ff0*/  IMAD.MOV R2, RZ, RZ, -R2 ;  /* 0x000000ffff027224 */ /* 0x000fe200078e0a02 */
[----:B------:R-:W-:Y:S01]  /*1000*/  IADD3 R11, R252, 0x1f, RZ ;  /* 0x0000001ffc0b7810 */ /* 0x000fe20007ffe0ff */
[----:B------:R-:W-:Y:S02]  /*1010*/  IMAD.MOV R4, RZ, RZ, -R4 ;  /* 0x000000ffff047224 */ /* 0x000fe400078e0a04 */
[----:B------:R-:W-:Y:S01]  /*1020*/  IMAD.HI.U32 R0, R25, R44, RZ ;  /* 0x0000002c19007227 */ /* 0x000fe200078e00ff */
[----:B------:R1:W-:Y:S01]  /*1030*/  STL [R1+0x1374], R22 ;  /* 0x0013741601007387 */ /* 0x0003e20000100800 */
[----:B------:R-:W-:-:S02]  /*1040*/  IABS R52, R11 ;  /* 0x0000000b00347213 */ /* 0x000fc40000000000 */
[C---:B------:R-:W-:Y:S01]  /*1050*/  IMAD R45, R27.reuse, R2, R8 ;  /* 0x000000021b2d7224 */ /* 0x040fe200078e0208 */
[----:B------:R-:W-:Y:S01]  /*1060*/  IABS R8, R22 ;  /* 0x0000001600087213 */ /* 0x000fe20000000000 */
[----:B------:R-:W-:Y:S01]  /*1070*/  IMAD R42, R27, R4, R42 ;  /* 0x000000041b2a7224 */ /* 0x000fe200078e022a */
[----:B------:R2:W-:Y:S01]  /*1080*/  STL [R1+0x1378], R21 ;  /* 0x0013781501007387 */ /* 0x0005e20000100800 */
[----:B------:R-:W-:Y:S02]  /*1090*/  IMAD.MOV R0, RZ, RZ, -R0 ;  /* 0x000000ffff007224 */ /* 0x000fe400078e0a00 */
[----:B------:R-:W-:Y:S01]  /*10a0*/  IMAD.HI.U32 R4, R25, R10, RZ ;  /* 0x0000000a19047227 */ /* 0x000fe200078e00ff */
[----:B-1----:R-:W-:Y:S01]  /*10b0*/  IABS R22, R7 ;  /* 0x0000000700167213 */ /* 0x002fe20000000000 */
[----:B------:R-:W-:Y:S02]  /*10c0*/  STL [R1+0x1380], R15 ;  /* 0x0013800f01007387 */ /* 0x000fe40000100800 */
[----:B------:R-:W-:-:S02]  /*10d0*/  IMAD R44, R27, R0, R44 ;  /* 0x000000001b2c7224 */ /* 0x000fc400078e022c */
[----:B------:R-:W-:Y:S01]  /*10e0*/  IMAD.MOV R4, RZ, RZ, -R4 ;  /* 0x000000ffff047224 */ /* 0x000fe200078e0a04 */
[C---:B--2---:R-:W-:Y:S01]  /*10f0*/  IADD3 R21, R252.reuse, 0x22, RZ ;  /* 0x00000022fc157810 */ /* 0x044fe20007ffe0ff */
[C---:B------:R-:W-:Y:S01]  /*1100*/  IMAD.HI.U32 R0, R25.reuse, R8, RZ ;  /* 0x0000000819007227 */ /* 0x040fe200078e00ff */
[----:B------:R1:W-:Y:S03]  /*1110*/  STL [R1+0x1384], R11 ;  /* 0x0013840b01007387 */ /* 0x0003e60000100800 */
[C---:B------:R-:W-:Y:S01]  /*1120*/  IMAD.HI.U32 R3, R25.reuse, R46, RZ ;  /* 0x0000002e19037227 */ /* 0x040fe200078e00ff */
[----:B------:R2:W-:Y:S03]  /*1130*/  STL [R1+0x138c], R7 ;  /* 0x00138c0701007387 */ /* 0x0005e60000100800 */
[----:B------:R-:W-:Y:S01]  /*1140*/  IMAD.HI.U32 R5, R25, R48, RZ ;  /* 0x0000003019057227 */ /* 0x000fe200078e00ff */
[----:B------:R-:W-:Y:S01]  /*1150*/  STL [R1+0x139c], R23 ;  /* 0x00139c1701007387 */ /* 0x000fe20000100800 */
[----:B-1----:R-:W-:-:S02]  /*1160*/  IADD3 R11, R252, 0x24, RZ ;  /* 0x00000024fc0b7810 */ /* 0x002fc40007ffe0ff */
[----:B------:R-:W-:Y:S01]  /*1170*/  IMAD R47, R27, R4, R10 ;  /* 0x000000041b2f7224 */ /* 0x000fe200078e020a */
[----:B------:R-:W-:Y:S01]  /*1180*/  IABS R10, R15 ;  /* 0x0000000f000a7213 */ /* 0x000fe20000000000 */
[----:B------:R-:W-:Y:S01]  /*1190*/  IMAD.MOV R0, RZ, RZ, -R0 ;  /* 0x000000ffff007224 */ /* 0x000fe200078e0a00 */
[C---:B------:R-:W-:Y:S01]  /*11a0*/  IADD3 R15, R252.reuse, 0x23, RZ ;  /* 0x00000023fc0f7810 */ /* 0x040fe20007ffe0ff */
[----:B------:R-:W-:Y:S01]  /*11b0*/  IMAD.MOV R3, RZ, RZ, -R3 ;  /* 0x000000ffff037224 */ /* 0x000fe200078e0a03 */
[C---:B--2---:R-:W-:Y:S01]  /*11c0*/  IADD3 R7, R252.reuse, 0x25, RZ ;  /* 0x00000025fc077810 */ /* 0x044fe20007ffe0ff */
[----:B------:R-:W-:Y:S01]  /*11d0*/  IMAD.MOV R5, RZ, RZ, -R5 ;  /* 0x000000ffff057224 */ /* 0x000fe200078e0a05 */
[----:B------:R1:W-:Y:S01]  /*11e0*/  STL [R1+0x13a0], R21 ;  /* 0x0013a01501007387 */ /* 0x0003e20000100800 */
[----:B------:R-:W-:Y:S01]  /*11f0*/  IMAD.HI.U32 R2, R25, R50, RZ ;  /* 0x0000003219027227 */ /* 0x000fe200078e00ff */
[----:B------:R-:W-:Y:S02]  /*1200*/  IABS R56, R15 ;  /* 0x0000000f00387213 */ /* 0x000fe40000000000 */
[----:B------:R-:W-:Y:S01]  /*1210*/  IABS R58, R7 ;  /* 0x00000007003a7213 */ /* 0x000fe20000000000 */
[C---:B------:R-:W-:Y:S01]  /*1220*/  IMAD R49, R27.reuse, R0, R8 ;  /* 0x000000001b317224 */ /* 0x040fe200078e0208 */
[----:B------:R-:W-:Y:S01]  /*1230*/  IABS R8, R21 ;  /* 0x0000001500087213 */ /* 0x000fe20000000000 */
[C---:B------:R-:W-:Y:S01]  /*1240*/  IMAD R46, R27.reuse, R3, R46 ;  /* 0x000000031b2e7224 */ /* 0x040fe200078e022e */
[----:B------:R2:W-:Y:S01]  /*1250*/  STL [R1+0x13a4], R15 ;  /* 0x0013a40f01007387 */ /* 0x0005e20000100800 */
[----:B------:R-:W-:Y:S01]  /*1260*/  IMAD R48, R27, R5, R48 ;  /* 0x000000051b307224 */ /* 0x000fe200078e0230 */
[----:B-1----:R-:W-:Y:S01]  /*1270*/  IADD3 R21, R252, 0x27, RZ ;  /* 0x00000027fc157810 */ /* 0x002fe20007ffe0ff */
[----:B------:R-:W-:Y:S01]  /*1280*/  IMAD.MOV R2, RZ, RZ, -R2 ;  /* 0x000000ffff027224 */ /* 0x000fe200078e0a02 */
[----:B------:R-:W-:Y:S01]  /*1290*/  STL [R1+0x13a8], R11 ;  /* 0x0013a80b01007387 */ /* 0x000fe20000100800 */
[----:B------:R-:W-:Y:S01]  /*12a0*/  IMAD.HI.U32 R3, R25, R10, RZ ;  /* 0x0000000a19037227 */ /* 0x000fe200078e00ff */
[----:B------:R-:W-:-:S02]  /*12b0*/  IABS R60, R21 ;  /* 0x00000015003c7213 */ /* 0x000fc40000000000 */
[----:B------:R1:W-:Y:S01]  /*12c0*/  STL [R1+0x13ac], R7 ;  /* 0x0013ac0701007387 */ /* 0x0003e20000100800 */
[----:B------:R-:W-:Y:S01]  /*12d0*/  IMAD.HI.U32 R5, R25, R22, RZ ;  /* 0x0000001619057227 */ /* 0x000fe200078e00ff */
[C---:B--2---:R-:W-:Y:S02]  /*12e0*/  IADD3 R15, R252.reuse, 0x28, RZ ;  /* 0x00000028fc0f7810 */ /* 0x044fe40007ffe0ff */
[C---:B------:R-:W-:Y:S01]  /*12f0*/  IADD3 R23, R252.reuse, 0x2b, RZ ;  /* 0x0000002bfc177810 */ /* 0x040fe20007ffe0ff */
[----:B------:R-:W-:Y:S02]  /*1300*/  IMAD R50, R27, R2, R50 ;  /* 0x000000021b327224 */ /* 0x000fe400078e0232 */
[----:B------:R-:W-:Y:S01]  /*1310*/  IMAD.MOV R3, RZ, RZ, -R3 ;  /* 0x000000ffff037224 */ /* 0x000fe200078e0a03 */
[----:B------:R-:W-:Y:S01]  /*1320*/  IABS R64, R23 ;  /* 0x0000001700407213 */ /* 0x000fe20000000000 */
[----:B------:R-:W-:Y:S01]  /*1330*/  IMAD.MOV R5, RZ, RZ, -R5 ;  /* 0x000000ffff057224 */ /* 0x000fe200078e0a05 */
[----:B-1----:R-:W-:Y:S01]  /*1340*/  IADD3 R7, R252, 0x2a, RZ ;  /* 0x0000002afc077810 */ /* 0x002fe20007ffe0ff */
[----:B------:R-:W-:-:S04]  /*1350*/  IMAD.HI.U32 R2, R25, R8, RZ ;  /* 0x0000000819027227 */ /* 0x000fc800078e00ff */
[----:B------:R-:W-:-:S04]  /*1360*/  IMAD.HI.U32 R4, R25, R52, RZ ;  /* 0x0000003419047227 */ /* 0x000fc800078e00ff */
[----:B------:R-:W-:-:S04]  /*1370*/  IMAD.HI.U32 R0, R25, R54, RZ ;  /* 0x0000003619007227 */ /* 0x000fc800078e00ff */
[C---:B------:R-:W-:Y:S01]  /*1380*/  IMAD R51, R27.reuse, R3, R10 ;  /* 0x000000031b337224 */ /* 0x040fe200078e020a */
[----:B------:R-:W-:Y:S01]  /*1390*/  IABS R10, R11 ;  /* 0x0000000b000a7213 */ /* 0x000fe20000000000 */
[C---:B------:R-:W-:Y:S01]  /*13a0*/  IMAD R53, R27.reuse, R5, R22 ;  /* 0x000000051b357224 */ /* 0x040fe200078e0216 */
[----:B------:R-:W-:Y:S01]  /*13b0*/  IADD3 R22, R252, 0x26, RZ ;  /* 0x00000026fc167810 */ /* 0x000fe20007ffe0ff */
[----:B------:R-:W-:Y:S01]  /*13c0*/  IMAD.MOV R2, RZ, RZ, -R2 ;  /* 0x000000ffff027224 */ /* 0x000fe200078e0a02 */
[----:B------:R-:W-:Y:S01]  /*13d0*/  IADD3 R0, -R0, RZ, RZ ;  /* 0x000000ff00007210 */ /* 0x000fe20007ffe1ff */
[----:B------:R-:W-:Y:S01]  /*13e0*/  IMAD.MOV R4, RZ, RZ, -R4 ;  /* 0x000000ffff047224 */ /* 0x000fe200078e0a04 */
[----:B------:R-:W-:Y:S01]  /*13f0*/  IADD3 R11, R252, 0x29, RZ ;  /* 0x00000029fc0b7810 */ /* 0x000fe20007ffe0ff */
[C---:B------:R-:W-:Y:S01]  /*1400*/  IMAD R55, R27.reuse, R2, R8 ;  /* 0x000000021b377224 */ /* 0x040fe200078e0208 */
[----:B------:R-:W-:Y:S01]  /*1410*/  IABS R8, R22 ;  /* 0x0000001600087213 */ /* 0x000fe20000000000 */
[----:B------:R-:W-:Y:S01]  /*1420*/  IMAD R52, R27, R4, R52 ;  /* 0x000000041b347224 */ /* 0x000fe200078e0234 */
[----:B------:R1:W-:Y:S01]  /*1430*/  STL [R1+0x13c4], R22 ;  /* 0x0013c41601007387 */ /* 0x0003e20000100800 */
[----:B------:R-:W-:Y:S01]  /*1440*/  IMAD.HI.U32 R4, R25, R10, RZ ;  /* 0x0000000a19047227 */ /* 0x000fe200078e00ff */
[----:B------:R-:W-:-:S02]  /*1450*/  IABS R62, R11 ;  /* 0x0000000b003e7213 */ /* 0x000fc40000000000 */
[----:B------:R2:W-:Y:S01]  /*1460*/  STL [R1+0x13c8], R21 ;  /* 0x0013c81501007387 */ /* 0x0005e20000100800 */
[----:B------:R-:W-:Y:S02]  /*1470*/  IMAD R54, R27, R0, R54 ;  /* 0x000000001b367224 */ /* 0x000fe400078e0236 */
[----:B------:R-:W-:Y:S01]  /*1480*/  IMAD.MOV R4, RZ, RZ, -R4 ;  /* 0x000000ffff047224 */ /* 0x000fe200078e0a04 */
[----:B------:R-:W-:Y:S01]  /*1490*/  STL [R1+0x13cc], R15 ;  /* 0x0013cc0f01007387 */ /* 0x000fe20000100800 */
[C---:B------:R-:W-:Y:S01]  /*14a0*/  IMAD.HI.U32 R0, R25.reuse, R8, RZ ;  /* 0x0000000819007227 */ /* 0x040fe200078e00ff */
[----:B-1----:R-:W-:Y:S02]  /*14b0*/  IABS R22, R7 ;  /* 0x0000000700167213 */ /* 0x002fe40000000000 */
[----:B------:R1:W-:Y:S01]  /*14c0*/  STL [R1+0x13d0], R11 ;  /* 0x0013d00b01007387 */ /* 0x0003e20000100800 */
[----:B------:R-:W-:Y:S01]  /*14d0*/  IMAD.HI.U32 R3, R25, R56, RZ ;  /* 0x0000003819037227 */ /* 0x000fe200078e00ff */
[----:B--2---:R-:W-:-:S02]  /*14e0*/  IADD3 R21, R252, 0x2c, RZ ;  /* 0x0000002cfc157810 */ /* 0x004fc40007ffe0ff */
[----:B------:R2:W-:Y:S01]  /*14f0*/  STL [R1+0x13d4], R7 ;  /* 0x0013d40701007387 */ /* 0x0005e20000100800 */
[----:B------:R-:W-:-:S03]  /*1500*/  IMAD.HI.U32 R5, R25, R58, RZ ;  /* 0x0000003a19057227 */ /* 0x000fc600078e00ff */
[----:B------:R3:W-:Y:S01]  /*1510*/  STL [R1+0x13e0], R23 ;  /* 0x0013e01701007387 */ /* 0x0007e20000100800 */
[----:B------:R-:W-:Y:S01]  /*1520*/  IMAD R57, R27, R4, R10 ;  /* 0x000000041b397224 */ /* 0x000fe200078e020a */
[----:B------:R-:W-:Y:S01]  /*1530*/  IABS R10, R15 ;  /* 0x0000000f000a7213 */ /* 0x000fe20000000000 */
[----:B------:R-:W-:Y:S01]  /*1540*/  IMAD.MOV R0, RZ, RZ, -R0 ;  /* 0x000000ffff007224 */ /* 0x000fe200078e0a00 */
[C---:B-1----:R-:W-:Y:S01]  /*1550*/  IADD3 R11, R252.reuse, 0x2e, RZ ;  /* 0x0000002efc0b7810 */ /* 0x042fe20007ffe0ff */
[----:B------:R-:W-:Y:S01]  /*1560*/  IMAD.MOV R3, RZ, RZ, -R3 ;  /* 0x000000ffff037224 */ /* 0x000fe200078e0a03 */
[C---:B------:R-:W-:Y:S01]  /*1570*/  IADD3 R15, R252.reuse, 0x2d, RZ ;  /* 0x0000002dfc0f7810 */ /* 0x040fe20007ffe0ff */
[----:B------:R-:W-:Y:S01]  /*1580*/  IMAD.MOV R5, RZ, RZ, -R5 ;  /* 0x000000ffff057224 */ /* 0x000fe200078e0a05 */
[C---:B--2---:R-:W-:Y:S01]  /*1590*/  IADD3 R7, R252.reuse, 0x2f, RZ ;  /* 0x0000002ffc077810 */ /* 0x044fe20007ffe0ff */
[----:B------:R-:W-:Y:S01]  /*15a0*/  IMAD.HI.U32 R2, R25, R60, RZ ;  /* 0x0000003c19027227 */ /* 0x000fe200078e00ff */
[----:B------:R-:W-:Y:S01]  /*15b0*/  IABS R66, R15 ;  /* 0x0000000f00427213 */ /* 0x000fe20000000000 */
[----:B------:R1:W-:Y:S01]  /*15c0*/  STL [R1+0x13e4], R21 ;  /* 0x0013e41501007387 */ /* 0x0003e20000100800 */
[----:B------:R-:W-:Y:S01]  /*15d0*/  IABS R68, R7 ;  /* 0x0000000700447213 */ /* 0x000fe20000000000 */
[C---:B------:R-:W-:Y:S01]  /*15e0*/  IMAD R59, R27.reuse, R0, R8 ;  /* 0x000000001b3b7224 */ /* 0x040fe200078e0208 */
[----:B------:R-:W-:Y:S01]  /*15f0*/  IABS R8, R21 ;  /* 0x0000001500087213 */ /* 0x000fe20000000000 */
[C---:B------:R-:W-:Y:S01]  /*1600*/  IMAD R56, R27.reuse, R3, R56 ;  /* 0x000000031b387224 */ /* 0x040fe200078e0238 */
[----:B------:R2:W-:Y:S01]  /*1610*/  STL [R1+0x13e8], R15 ;  /* 0x0013e80f01007387 */ /* 0x0005e20000100800 */
[----:B------:R-:W-:Y:S01]  /*1620*/  IMAD R58, R27, R5, R58 ;  /* 0x000000051b3a7224 */ /* 0x000fe200078e023a */
[C---:B---3--:R-:W-:Y:S01]  /*1630*/  IADD3 R23, R252.reuse, 0x35, RZ ;  /* 0x00000035fc177810 */ /* 0x048fe20007ffe0ff */
[----:B------:R-:W-:Y:S01]  /*1640*/  IMAD.MOV R2, RZ, RZ, -R2 ;  /* 0x000000ffff027224 */ /* 0x000fe200078e0a02 */
[----:B------:R-:W-:Y:S01]  /*1650*/  STL [R1+0x13ec], R11 ;  /* 0x0013ec0b01007387 */ /* 0x000fe20000100800 */
[----:B------:R-:W-:Y:S01]  /*1660*/  IMAD.HI.U32 R3, R25, R10, RZ ;  /* 0x0000000a19037227 */ /* 0x000fe200078e00ff */
[----:B-1----:R-:W-:-:S02]  /*1670*/  IADD3 R21, R252, 0x31, RZ ;  /* 0x00000031fc157810 */ /* 0x002fc40007ffe0ff */
[----:B------:R1:W-:Y:S01]  /*1680*/  STL [R1+0x13f0], R7 ;  /* 0x0013f00701007387 */ /* 0x0003e20000100800 */
[----:B------:R-:W-:Y:S01]  /*1690*/  IMAD.HI.U32 R5, R25, R22, RZ ;  /* 0x0000001619057227 */ /* 0x000fe200078e00ff */
[C---:B--2---:R-:W-:Y:S02]  /*16a0*/  IADD3 R15, R252.reuse, 0x32, RZ ;  /* 0x00000032fc0f7810 */ /* 0x044fe40007ffe0ff */
[----:B------:R-:W-:Y:S01]  /*16b0*/  IABS R70, R21 ;  /* 0x0000001500467213 */ /* 0x000fe20000000000 */
[----:B------:R-:W-:Y:S01]  /*16c0*/  IMAD R60, R27, R2, R60 ;  /* 0x000000021b3c7224 */ /* 0x000fe200078e023c */
[----:B------:R-:W-:Y:S01]  /*16d0*/  IABS R74, R23 ;  /* 0x00000017004a7213 */ /* 0x000fe20000000000 */
[----:B------:R-:W-:Y:S02]  /*16e0*/  IMAD.MOV R3, RZ, RZ, -R3 ;  /* 0x000000ffff037224 */ /* 0x000fe400078e0a03 */
[----:B------:R-:W-:Y:S01]  /*16f0*/  IMAD.MOV R5, RZ, RZ, -R5 ;  /* 0x000000ffff057224 */ /* 0x000fe200078e0a05 */
[----:B-1----:R-:W-:Y:S01]  /*1700*/  IADD3 R7, R252, 0x34, RZ ;  /* 0x00000034fc077810 */ /* 0x002fe20007ffe0ff */
[----:B------:R-:W-:-:S04]  /*1710*/  IMAD.HI.U32 R2, R25, R8, RZ ;  /* 0x0000000819027227 */ /* 0x000fc800078e00ff */
        /* <DEDUP_REMOVED lines=21> */
[----:B--2---:R-:W-:Y:S01]  /*1870*/  IADD3 R21, R252, 0x36, RZ ;  /* 0x00000036fc157810 */ /* 0x004fe20007ffe0ff */
[C---:B------:R-:W-:Y:S01]  /*1880*/  IMAD.HI.U32 R0, R25.reuse, R8, RZ ;  /* 0x0000000819007227 */ /* 0x040fe200078e00ff */
[----:B------:R1:W-:Y:S03]  /*1890*/  STL [R1+0x1404], R11 ;  /* 0x0014040b01007387 */ /* 0x0003e60000100800 */
[C---:B------:R-:W-:Y:S01]  /*18a0*/  IMAD.HI.U32 R3, R25.reuse, R66, RZ ;  /* 0x0000004219037227 */ /* 0x040fe200078e00ff */
[----:B------:R-:W-:Y:S01]  /*18b0*/  IADD3 R0, -R0, RZ, RZ ;  /* 0x000000ff00007210 */ /* 0x000fe20007ffe1ff */
[----:B------:R2:W-:Y:S02]  /*18c0*/  STL [R1+0x140c], R7 ;  /* 0x00140c0701007387 */ /* 0x0005e40000100800 */
[----:B------:R-:W-:-:S02]  /*18d0*/  IMAD.HI.U32 R5, R25, R68, RZ ;  /* 0x0000004419057227 */ /* 0x000fc400078e00ff */
[----:B------:R3:W-:Y:S01]  /*18e0*/  STL [R1+0x141c], R23 ;  /* 0x00141c1701007387 */ /* 0x0007e20000100800 */
[C---:B-1----:R-:W-:Y:S01]  /*18f0*/  IADD3 R11, R252.reuse, 0x38, RZ ;  /* 0x00000038fc0b7810 */ /* 0x042fe20007ffe0ff */
[----:B------:R-:W-:Y:S01]  /*1900*/  IMAD R67, R27, R4, R10 ;  /* 0x000000041b437224 */ /* 0x000fe200078e020a */
[----:B------:R-:W-:Y:S01]  /*1910*/  IABS R10, R15 ;  /* 0x0000000f000a7213 */ /* 0x000fe20000000000 */
        /* <DEDUP_REMOVED lines=8> */
[----:B------:R-:W-:Y:S01]  /*19a0*/  IMAD R66, R27, R3, R66 ;  /* 0x000000031b427224 */ /* 0x000fe200078e0242 */
[C---:B---3--:R-:W-:Y:S01]  /*19b0*/  IADD3 R23, R252.reuse, 0x3f, RZ ;  /* 0x0000003ffc177810 */ /* 0x048fe20007ffe0ff */
[----:B------:R-:W-:Y:S01]  /*19c0*/  IMAD.HI.U32 R3, R25, R10, RZ ;  /* 0x0000000a19037227 */ /* 0x000fe200078e00ff */
[----:B------:R2:W-:Y:S02]  /*19d0*/  STL [R1+0x1428], R15 ;  /* 0x0014280f01007387 */ /* 0x0005e40000100800 */
[----:B------:R-:W-:Y:S01]  /*19e0*/  IABS R84, R23 ;  /* 0x0000001700547213 */ /* 0x000fe20000000000 */
[C---:B------:R-:W-:Y:S01]  /*19f0*/  IMAD R69, R27.reuse, R0, R8 ;  /* 0x000000001b457224 */ /* 0x040fe200078e0208 */
[----:B------:R-:W-:Y:S01]  /*1a00*/  IABS R8, R21 ;  /* 0x0000001500087213 */ /* 0x000fe20000000000 */
[----:B------:R-:W-:Y:S01]  /*1a10*/  IMAD R68, R27, R5, R68 ;  /* 0x000000051b447224 */ /* 0x000fe200078e0244 */
[C---:B-1----:R-:W-:Y:S01]  /*1a20*/  IADD3 R21, R252.reuse, 0x3b, RZ ;  /* 0x0000003bfc157810 */ /* 0x042fe20007ffe0ff */
[----:B------:R-:W-:Y:S01]  /*1a30*/  IMAD.MOV R2, RZ, RZ, -R2 ;  /* 0x000000ffff027224 */ /* 0x000fe200078e0a02 */
[----:B------:R-:W-:Y:S01]  /*1a40*/  STL [R1+0x142c], R11 ;  /* 0x00142c0b01007387 */ /* 0x000fe20000100800 */
[----:B------:R-:W-:Y:S01]  /*1a50*/  IMAD.HI.U32 R5, R25, R22, RZ ;  /* 0x0000001619057227 */ /* 0x000fe200078e00ff */
[----:B--2---:R-:W-:-:S02]  /*1a60*/  IADD3 R15, R252, 0x3c, RZ ;  /* 0x0000003cfc0f7810 */ /* 0x004fc40007ffe0ff */
[----:B------:R1:W-:Y:S01]  /*1a70*/  STL [R1+0x1430], R7 ;  /* 0x0014300701007387 */ /* 0x0003e20000100800 */
[----:B------:R-:W-:Y:S01]  /*1a80*/  IMAD.MOV R3, RZ, RZ, -R3 ;  /* 0x000000ffff037224 */ /* 0x000fe200078e0a03 */
[----:B------:R-:W-:Y:S01]  /*1a90*/  IABS R80, R21 ;  /* 0x0000001500507213 */ /* 0x000fe20000000000 */
[----:B------:R-:W-:-:S04]  /*1aa0*/  IMAD.HI.U32 R4, R25, R72, RZ ;  /* 0x0000004819047227 */ /* 0x000fc800078e00ff */
[----:B------:R-:W-:Y:S02]  /*1ab0*/  IMAD R70, R27, R2, R70 ;  /* 0x000000021b467224 */ /* 0x000fe400078e0246 */
[----:B------:R-:W-:Y:S01]  /*1ac0*/  IMAD.MOV R5, RZ, RZ, -R5 ;  /* 0x000000ffff057224 */ /* 0x000fe200078e0a05 */
[----:B-1----:R-:W-:Y:S01]  /*1ad0*/  IADD3 R7, R252, 0x3e, RZ ;  /* 0x0000003efc077810 */ /* 0x002fe20007ffe0ff */
[----:B------:R-:W-:-:S04]  /*1ae0*/  IMAD.HI.U32 R2, R25, R8, RZ ;  /* 0x0000000819027227 */ /* 0x000fc800078e00ff */
[C---:B------:R-:W-:Y:S01]  /*1af0*/  IMAD R71, R27.reuse, R3, R10 ;  /* 0x000000031b477224 */ /* 0x040fe200078e020a */
[----:B------:R-:W-:Y:S01]  /*1b00*/  IABS R10, R11 ;  /* 0x0000000b000a7213 */ /* 0x000fe20000000000 */
[----:B------:R-:W-:Y:S01]  /*1b10*/  IMAD.MOV R4, RZ, RZ, -R4 ;  /* 0x000000ffff047224 */ /* 0x000fe200078e0a04 */
[C---:B------:R-:W-:Y:S01]  /*1b20*/  IADD3 R11, R252.reuse, 0x3d, RZ ;  /* 0x0000003dfc0b7810 */ /* 0x040fe20007ffe0ff */
[----:B------:R-:W-:Y:S01]  /*1b30*/  IMAD R73, R27, R5, R22 ;  /* 0x000000051b497224 */ /* 0x000fe200078e0216 */
[----:B------:R-:W-:Y:S01]  /*1b40*/  IADD3 R22, R252, 0x3a, RZ ;  /* 0x0000003afc167810 */ /* 0x000fe20007ffe0ff */
[----:B------:R-:W-:Y:S01]  /*1b50*/  IMAD.MOV R2, RZ, RZ, -R2 ;  /* 0x000000ffff027224 */ /* 0x000fe200078e0a02 */
[----:B------:R-:W-:Y:S01]  /*1b60*/  IABS R82, R11 ;  /* 0x0000000b00527213 */ /* 0x000fe20000000000 */
[----:B------:R-:W-:Y:S02]  /*1b70*/  IMAD.HI.U32 R0, R25, R74, RZ ;  /* 0x0000004a19007227 */ /* 0x000fe400078e00ff */
[----:B------:R1:W-:Y:S02]  /*1b80*/  STL [R1+0x1444], R22 ;  /* 0x0014441601007387 */ /* 0x0003e40000100800 */
[----:B------:R-:W-:-:S02]  /*1b90*/  IMAD R72, R27, R4, R72 ;  /* 0x000000041b487224 */ /* 0x000fc400078e0248 */
[----:B------:R-:W-:Y:S01]  /*1ba0*/  IMAD.HI.U32 R4, R25, R10, RZ ;  /* 0x0000000a19047227 */ /* 0x000fe200078e00ff */
[----:B------:R2:W-:Y:S03]  /*1bb0*/  STL [R1+0x1448], R21 ;  /* 0x0014481501007387 */ /* 0x0005e60000100800 */
[----:B------:R-:W-:Y:S01]  /*1bc0*/  IMAD R75, R27, R2, R8 ;  /* 0x000000021b4b7224 */ /* 0x000fe200078e0208 */
[----:B------:R-:W-:Y:S01]  /*1bd0*/  IABS R8, R22 ;  /* 0x0000001600087213 */ /* 0x000fe20000000000 */
[----:B------:R-:W-:Y:S01]  /*1be0*/  IMAD.MOV R0, RZ, RZ, -R0 ;  /* 0x000000ffff007224 */ /* 0x000fe200078e0a00 */
[----:B-1----:R-:W-:Y:S01]  /*1bf0*/  IABS R22, R7 ;  /* 0x0000000700167213 */ /* 0x002fe20000000000 */
[----:B------:R-:W-:Y:S01]  /*1c00*/  IMAD.MOV R4, RZ, RZ, -R4 ;  /* 0x000000ffff047224 */ /* 0x000fe200078e0a04 */
[----:B------:R-:W-:Y:S01]  /*1c10*/  STL [R1+0x1450], R15 ;  /* 0x0014500f01007387 */ /* 0x000fe20000100800 */
[----:B------:R-:W-:Y:S01]  /*1c20*/  IMAD.HI.U32 R3, R25, R76, RZ ;  /* 0x0000004c19037227 */ /* 0x000fe200078e00ff */
[----:B--2---:R-:W-:-:S02]  /*1c30*/  IADD3 R21, R252, 0x40, RZ ;  /* 0x00000040fc157810 */ /* 0x004fc40007ffe0ff */
[----:B------:R1:W-:Y:S01]  /*1c40*/  STL [R1+0x1454], R11 ;  /* 0x0014540b01007387 */ /* 0x0003e20000100800 */
[----:B------:R-:W-:Y:S02]  /*1c50*/  IMAD R74, R27, R0, R74 ;  /* 0x000000001b4a7224 */ /* 0x000fe400078e024a */
[C---:B------:R-:W-:Y:S01]  /*1c60*/  IMAD.HI.U32 R0, R25.reuse, R8, RZ ;  /* 0x0000000819007227 */ /* 0x040fe200078e00ff */
[----:B------:R2:W-:Y:S03]  /*1c70*/  STL [R1+0x145c], R7 ;  /* 0x00145c0701007387 */ /* 0x0005e60000100800 */
[----:B------:R-:W-:Y:S01]  /*1c80*/  IMAD.HI.U32 R5, R25, R78, RZ ;  /* 0x0000004e19057227 */ /* 0x000fe200078e00ff */
[----:B------:R3:W-:Y:S01]  /*1c90*/  STL [R1+0x146c], R23 ;  /* 0x00146c1701007387 */ /* 0x0007e20000100800 */
[C---:B-1----:R-:W-:Y:S02]  /*1ca0*/  IADD3 R11, R252.reuse, 0x42, RZ ;  /* 0x00000042fc0b7810 */ /* 0x042fe40007ffe0ff */
[----:B------:R-:W-:Y:S01]  /*1cb0*/  IMAD R77, R27, R4, R10 ;  /* 0x000000041b4d7224 */ /* 0x000fe200078e020a */
[----:B------:R-:W-:Y:S01]  /*1cc0*/  IABS R10, R15 ;  /* 0x0000000f000a7213 */ /* 0x000fe20000000000 */
[----:B------:R-:W-:Y:S01]  /*1cd0*/  IMAD.MOV R3, RZ, RZ, -R3 ;  /* 0x000000ffff037224 */ /* 0x000fe200078e0a03 */
[C---:B------:R-:W-:Y:S01]  /*1ce0*/  IADD3 R15, R252.reuse, 0x41, RZ ;  /* 0x00000041fc0f7810 */ /* 0x040fe20007ffe0ff */
[----:B------:R-:W-:Y:S01]  /*1cf0*/  IMAD.MOV R0, RZ, RZ, -R0 ;  /* 0x000000ffff007224 */ /* 0x000fe200078e0a00 */
[----:B--2---:R-:W-:Y:S01]  /*1d00*/  IADD3 R7, R252, 0x43, RZ ;  /* 0x00000043fc077810 */ /* 0x004fe20007ffe0ff */
[----:B------:R-:W-:Y:S01]  /*1d10*/  IMAD.MOV R5, RZ, RZ, -R5 ;  /* 0x000000ffff057224 */ /* 0x000fe200078e0a05 */
[----:B------:R-:W-:Y:S01]  /*1d20*/  IABS R86, R15 ;  /* 0x0000000f00567213 */ /* 0x000fe20000000000 */
[----:B------:R-:W-:Y:S01]  /*1d30*/  IMAD.HI.U32 R2, R25, R80, RZ ;  /* 0x0000005019027227 */ /* 0x000fe200078e00ff */
[----:B------:R1:W-:Y:S01]  /*1d40*/  STL [R1+0x1474], R21 ;  /* 0x0014741501007387 */ /* 0x0003e20000100800 */
[----:B------:R-:W-:-:S02]  /*1d50*/  IABS R88, R7 ;  /* 0x0000000700587213 */ /* 0x000fc40000000000 */
[----:B------:R-:W-:Y:S01]  /*1d60*/  IMAD R76, R27, R3, R76 ;  /* 0x000000031b4c7224 */ /* 0x000fe200078e024c */
[----:B------:R2:W-:Y:S01]  /*1d70*/  STL [R1+0x1478], R15 ;  /* 0x0014780f01007387 */ /* 0x0005e20000100800 */
[----:B------:R-:W-:Y:S01]  /*1d80*/  IMAD.HI.U32 R3, R25, R10, RZ ;  /* 0x0000000a19037227 */ /* 0x000fe200078e00ff */
[C---:B---3--:R-:W-:Y:S02]  /*1d90*/  IADD3 R23, R252.reuse, 0x49, RZ ;  /* 0x00000049fc177810 */ /* 0x048fe40007ffe0ff */
[----:B------:R-:W-:Y:S01]  /*1da0*/  STL [R1+0x147c], R11 ;  /* 0x00147c0b01007387 */ /* 0x000fe20000100800 */
[C---:B------:R-:W-:Y:S01]  /*1db0*/  IMAD R79, R27.reuse, R0, R8 ;  /* 0x000000001b4f7224 */ /* 0x040fe200078e0208 */
[----:B------:R-:W-:Y:S01]  /*1dc0*/  IABS R8, R21 ;  /* 0x0000001500087213 */ /* 0x000fe20000000000 */
[----:B------:R-:W-:Y:S01]  /*1dd0*/  IMAD R78, R27, R5, R78 ;  /* 0x000000051b4e7224 */ /* 0x000fe200078e024e */
[C---:B-1----:R-:W-:Y:S01]  /*1de0*/  IADD3 R21, R252.reuse, 0x45, RZ ;  /* 0x00000045fc157810 */ /* 0x042fe20007ffe0ff */
[----:B------:R-:W-:Y:S01]  /*1df0*/  IMAD.MOV R2, RZ, RZ, -R2 ;  /* 0x000000ffff027224 */ /* 0x000fe200078e0a02 */
[----:B--2---:R-:W-:Y:S01]  /*1e00*/  IADD3 R15, R252, 0x46, RZ ;  /* 0x00000046fc0f7810 */ /* 0x004fe20007ffe0ff */
[----:B------:R-:W-:Y:S01]  /*1e10*/  IMAD.HI.U32 R5, R25, R22, RZ ;  /* 0x0000001619057227 */ /* 0x000fe200078e00ff */
[----:B------:R1:W-:Y:S01]  /*1e20*/  STL [R1+0x1480], R7 ;  /* 0x0014800701007387 */ /* 0x0003e20000100800 */
[----:B------:R-:W-:-:S02]  /*1e30*/  IABS R90, R21 ;  /* 0x00000015005a7213 */ /* 0x000fc40000000000 */
[----:B------:R-:W-:Y:S01]  /*1e40*/  IMAD.MOV R3, RZ, RZ, -R3 ;  /* 0x000000ffff037224 */ /* 0x000fe200078e0a03 */
[----:B------:R-:W-:Y:S01]  /*1e50*/  IABS R94, R23 ;  /* 0x00000017005e7213 */ /* 0x000fe20000000000 */
[----:B------:R-:W-:-:S04]  /*1e60*/  IMAD.HI.U32 R4, R25, R82, RZ ;  /* 0x0000005219047227 */ /* 0x000fc800078e00ff */
[----:B------:R-:W-:Y:S01]  /*1e70*/  IMAD R80, R27, R2, R80 ;  /* 0x000000021b507224 */ /* 0x000fe200078e0250 */
[----:B-1----:R-:W-:Y:S01]  /*1e80*/  IADD3 R7, R252, 0x48, RZ ;  /* 0x00000048fc077810 */ /* 0x002fe20007ffe0ff */
[----:B------:R-:W-:Y:S02]  /*1e90*/  IMAD.MOV R5, RZ, RZ, -R5 ;  /* 0x000000ffff057224 */ /* 0x000fe400078e0a05 */
[----:B------:R-:W-:-:S04]  /*1ea0*/  IMAD.HI.U32 R2, R25, R8, RZ ;  /* 0x0000000819027227 */ /* 0x000fc800078e00ff */
[----:B------:R-:W-:Y:S01]  /*1eb0*/  IMAD R81, R27, R3, R10 ;  /* 0x000000031b517224 */ /* 0x000fe200078e020a */
[----:B------:R-:W-:Y:S01]  /*1ec0*/  IABS R10, R11 ;  /* 0x0000000b000a7213 */ /* 0x000fe20000000000 */
[----:B------:R-:W-:Y:S01]  /*1ed0*/  IMAD.MOV R4, RZ, RZ, -R4 ;  /* 0x000000ffff047224 */ /* 0x000fe200078e0a04 */
[----:B------:R-:W-:Y:S01]  /*1ee0*/  IADD3 R11, R252, 0x47, RZ ;  /* 0x00000047fc0b7810 */ /* 0x000fe20007ffe0ff */
[----:B------:R-:W-:-:S03]  /*1ef0*/  IMAD.HI.U32 R0, R25, R84, RZ ;  /* 0x0000005419007227 */ /* 0x000fc600078e00ff */
[----:B------:R-:W-:Y:S01]  /*1f00*/  IABS R92, R11 ;  /* 0x0000000b005c7213 */ /* 0x000fe20000000000 */
[C---:B------:R-:W-:Y:S01]  /*1f10*/  IMAD R83, R27.reuse, R5, R22 ;  /* 0x000000051b537224 */ /* 0x040fe200078e0216 */
[----:B------:R-:W-:Y:S01]  /*1f20*/  IADD3 R22, R252, 0x44, RZ ;  /* 0x00000044fc167810 */ /* 0x000fe20007ffe0ff */
[----:B------:R-:W-:Y:S01]  /*1f30*/  IMAD.MOV R2, RZ, RZ, -R2 ;  /* 0x000000ffff027224 */ /* 0x000fe200078e0a02 */
[----:B------:R-:W-:Y:S01]  /*1f40*/  IADD3 R0, -R0, RZ, RZ ;  /* 0x000000ff00007210 */ /* 0x000fe20007ffe1ff */
[----:B------:R-:W-:Y:S02]  /*1f50*/  IMAD R82, R27, R4, R82 ;  /* 0x000000041b527224 */ /* 0x000fe400078e0252 */
[----:B------:R-:W-:Y:S01]  /*1f60*/  IMAD.HI.U32 R4, R25, R10, RZ ;  /* 0x0000000a19047227 */ /* 0x000fe200078e00ff */
[----:B------:R1:W-:Y:S03]  /*1f70*/  STL [R1+0x148c], R22 ;  /* 0x00148c1601007387 */ /* 0x0003e60000100800 */
[----:B------:R-:W-:Y:S01]  /*1f80*/  IMAD R85, R27, R2, R8 ;  /* 0x000000021b557224 */ /* 0x000fe200078e0208 */
[----:B------:R-:W-:Y:S01]  /*1f90*/  IABS R8, R22 ;  /* 0x0000001600087213 */ /* 0x000fe20000000000 */
[----:B------:R-:W-:Y:S01]  /*1fa0*/  IMAD.MOV R4, RZ, RZ, -R4 ;  /* 0x000000ffff047224 */ /* 0x000fe200078e0a04 */
[----:B------:R2:W-:Y:S01]  /*1fb0*/  STL [R1+0x1490], R21 ;  /* 0x0014901501007387 */ /* 0x0005e20000100800 */
[----:B------:R-:W-:Y:S01]  /*1fc0*/  IMAD.HI.U32 R3, R25, R86, RZ ;  /* 0x0000005619037227 */ /* 0x000fe200078e00ff */
[----:B-1----:R-:W-:-:S03]  /*1fd0*/  IABS R22, R7 ;  /* 0x0000000700167213 */ /* 0x002fc60000000000 */
[----:B------:R-:W-:Y:S01]  /*1fe0*/  IMAD R84, R27, R0, R84 ;  /* 0x000000001b547224 */ /* 0x000fe200078e0254 */
[----:B------:R1:W-:Y:S01]  /*1ff0*/  STL [R1+0x1498], R15 ;  /* 0x0014980f01007387 */ /* 0x0003e20000100800 */
[----:B------:R-:W-:Y:S01]  /*2000*/  IMAD.HI.U32 R0, R25, R8, RZ ;  /* 0x0000000819007227 */ /* 0x000fe200078e00ff */
[----:B--2---:R-:W-:-:S03]  /*2010*/  IADD3 R21, R252, 0x4a, RZ ;  /* 0x0000004afc157810 */ /* 0x004fc60007ffe0ff */
[----:B------:R-:W-:Y:S01]  /*2020*/  IMAD.HI.U32 R5, R25, R88, RZ ;  /* 0x0000005819057227 */ /* 0x000fe200078e00ff */
[----:B------:R2:W-:Y:S03]  /*2030*/  STL [R1+0x149c], R11 ;  /* 0x00149c0b01007387 */ /* 0x0005e60000100800 */
[----:B------:R-:W-:Y:S01]  /*2040*/  IMAD R87, R27, R4, R10 ;  /* 0x000000041b577224 */ /* 0x000fe200078e020a */
[----:B------:R-:W-:Y:S01]  /*2050*/  IABS R10, R15 ;  /* 0x0000000f000a7213 */ /* 0x000fe20000000000 */
[----:B------:R-:W-:Y:S01]  /*2060*/  IMAD.MOV R3, RZ, RZ, -R3 ;  /* 0x000000ffff037224 */ /* 0x000fe200078e0a03 */
[C---:B-1----:R-:W-:Y:S01]  /*2070*/  IADD3 R15, R252.reuse, 0x4b, RZ ;  /* 0x0000004bfc0f7810 */ /* 0x042fe20007ffe0ff */
[----:B------:R-:W-:Y:S01]  /*2080*/  IMAD.MOV R0, RZ, RZ, -R0 ;  /* 0x000000ffff007224 */ /* 0x000fe200078e0a00 */
[----:B------:R1:W-:Y:S01]  /*2090*/  STL [R1+0x14a4], R7 ;  /* 0x0014a40701007387 */ /* 0x0003e20000100800 */
[----:B------:R-:W-:Y:S01]  /*20a0*/  IMAD.MOV R5, RZ, RZ, -R5 ;  /* 0x000000ffff057224 */ /* 0x000fe200078e0a05 */
[----:B--2---:R-:W-:Y:S01]  /*20b0*/  IADD3 R11, R252, 0x4c, RZ ;  /* 0x0000004cfc0b7810 */ /* 0x004fe20007ffe0ff */
[----:B------:R-:W-:Y:S01]  /*20c0*/  IMAD.HI.U32 R2, R25, R90, RZ ;  /* 0x0000005a19027227 */ /* 0x000fe200078e00ff */
[----:B------:R-:W-:Y:S01]  /*20d0*/  IABS R96, R15 ;  /* 0x0000000f00607213 */ /* 0x000fe20000000000 */
[----:B------:R-:W-:Y:S02]  /*20e0*/  STL [R1+0x14b4], R23 ;  /* 0x0014b41701007387 */ /* 0x000fe40000100800 */
[----:B------:R-:W-:-:S02]  /*20f0*/  IMAD R86, R27, R3, R86 ;  /* 0x000000031b567224 */ /* 0x000fc400078e0256 */
[----:B------:R-:W-:Y:S01]  /*2100*/  IMAD.HI.U32 R3, R25, R10, RZ ;  /* 0x0000000a19037227 */ /* 0x000fe200078e00ff */
[C---:B-1----:R-:W-:Y:S01]  /*2110*/  IADD3 R7, R252.reuse, 0x4d, RZ ;  /* 0x0000004dfc077810 */ /* 0x042fe20007ffe0ff */
[----:B------:R1:W-:Y:S02]  /*2120*/  STL [R1+0x14b8], R21 ;  /* 0x0014b81501007387 */ /* 0x0003e40000100800 */
[C---:B------:R-:W-:Y:S01]  /*2130*/  IMAD R89, R27.reuse, R0, R8 ;  /* 0x000000001b597224 */ /* 0x040fe200078e0208 */
[----:B------:R-:W-:Y:S01]  /*2140*/  IABS R8, R21 ;  /* 0x0000001500087213 */ /* 0x000fe20000000000 */
[----:B------:R-:W-:Y:S01]  /*2150*/  IMAD R88, R27, R5, R88 ;  /* 0x000000051b587224 */ /* 0x000fe200078e0258 */
[----:B------:R2:W-:Y:S01]  /*2160*/  STL [R1+0x14bc], R15 ;  /* 0x0014bc0f01007387 */ /* 0x0005e20000100800 */
[----:B------:R-:W-:Y:S01]  /*2170*/  IMAD.MOV R2, RZ, RZ, -R2 ;  /* 0x000000ffff027224 */ /* 0x000fe200078e0a02 */
[----:B------:R-:W-:Y:S01]  /*2180*/  IABS R98, R7 ;  /* 0x0000000700627213 */ /* 0x000fe20000000000 */
[----:B------:R-:W-:Y:S01]  /*2190*/  IMAD.HI.U32 R5, R25, R22, RZ ;  /* 0x0000001619057227 */ /* 0x000fe200078e00ff */
[----:B------:R-:W-:Y:S01]  /*21a0*/  STL [R1+0x14c0], R11 ;  /* 0x0014c00b01007387 */ /* 0x000fe20000100800 */
[----:B-1----:R-:W-:-:S02]  /*21b0*/  IADD3 R21, R252, 0x4f, RZ ;  /* 0x0000004ffc157810 */ /* 0x002fc40007ffe0ff */
[----:B------:R-:W-:Y:S01]  /*21c0*/  IMAD.MOV R3, RZ, RZ, -R3 ;  /* 0x000000ffff037224 */ /* 0x000fe200078e0a03 */
[----:B------:R1:W-:Y:S01]  /*21d0*/  STL [R1+0x14c4], R7 ;  /* 0x0014c40701007387 */ /* 0x0003e20000100800 */
[----:B------:R-:W-:Y:S01]  /*21e0*/  IMAD.HI.U32 R4, R25, R92, RZ ;  /* 0x0000005c19047227 */ /* 0x000fe200078e00ff */
[C---:B--2---:R-:W-:Y:S02]  /*21f0*/  IADD3 R15, R252.reuse, 0x50, RZ ;  /* 0x00000050fc0f7810 */ /* 0x044fe40007ffe0ff */
[----:B------:R-:W-:Y:S01]  /*2200*/  IABS R100, R21 ;  /* 0x0000001500647213 */ /* 0x000fe20000000000 */
[----:B------:R-:W-:Y:S01]  /*2210*/  IMAD R90, R27, R2, R90 ;  /* 0x000000021b5a7224 */ /* 0x000fe200078e025a */
[C---:B------:R-:W-:Y:S01]  /*2220*/  IADD3 R23, R252.reuse, 0x53, RZ ;  /* 0x00000053fc177810 */ /* 0x040fe20007ffe0ff */
[----:B------:R-:W-:Y:S02]  /*2230*/  IMAD.MOV R5, RZ, RZ, -R5 ;  /* 0x000000ffff057224 */ /* 0x000fe400078e0a05 */
[----:B------:R-:W-:Y:S01]  /*2240*/  IMAD.HI.U32 R2, R25, R8, RZ ;  /* 0x0000000819027227 */ /* 0x000fe200078e00ff */
[----:B-1----:R-:W-:-:S02]  /*2250*/  IADD3 R7, R252, 0x52, RZ ;  /* 0x00000052fc077810 */ /* 0x002fc40007ffe0ff */
[----:B------:R-:W-:Y:S01]  /*2260*/  IABS R104, R23 ;  /* 0x0000001700687213 */ /* 0x000fe20000000000 */
        /* <DEDUP_REMOVED lines=23> */
[----:B------:R-:W-:Y:S01]  /*23e0*/  IMAD.HI.U32 R0, R25, R8, RZ ;  /* 0x0000000819007227 */ /* 0x000fe200078e00ff */
[----:B------:R2:W-:Y:S03]  /*23f0*/  STL [R1+0x14ec], R7 ;  /* 0x0014ec0701007387 */ /* 0x0005e60000100800 */
[----:B------:R-:W-:Y:S01]  /*2400*/  IMAD R97, R27, R4, R10 ;  /* 0x000000041b617224 */ /* 0x000fe200078e020a */
[----:B------:R-:W-:Y:S01]  /*2410*/  IABS R10, R15 ;  /* 0x0000000f000a7213 */ /* 0x000fe20000000000 */
[----:B------:R-:W-:Y:S01]  /*2420*/  IMAD.HI.U32 R5, R25, R98, RZ ;  /* 0x0000006219057227 */ /* 0x000fe200078e00ff */
[----:B------:R-:W-:Y:S01]  /*2430*/  IADD3 R0, -R0, RZ, RZ ;  /* 0x000000ff00007210 */ /* 0x000fe20007ffe1ff */
[----:B------:R3:W-:Y:S01]  /*2440*/  STL [R1+0x14f8], R23 ;  /* 0x0014f81701007387 */ /* 0x0007e20000100800 */
[C---:B-1----:R-:W-:Y:S01]  /*2450*/  IADD3 R11, R252.reuse, 0x56, RZ ;  /* 0x00000056fc0b7810 */ /* 0x042fe20007ffe0ff */
[----:B------:R-:W-:Y:S01]  /*2460*/  IMAD.MOV R3, RZ, RZ, -R3 ;  /* 0x000000ffff037224 */ /* 0x000fe200078e0a03 */
[C---:B------:R-:W-:Y:S01]  /*2470*/  IADD3 R15, R252.reuse, 0x55, RZ ;  /* 0x00000055fc0f7810 */ /* 0x040fe20007ffe0ff */
[----:B------:R-:W-:Y:S01]  /*2480*/  IMAD.MOV R5, RZ, RZ, -R5 ;  /* 0x000000ffff057224 */ /* 0x000fe200078e0a05 */
[----:B--2---:R-:W-:Y:S01]  /*2490*/  IADD3 R7, R252, 0x57, RZ ;  /* 0x00000057fc077810 */ /* 0x004fe20007ffe0ff */
[----:B------:R-:W-:Y:S01]  /*24a0*/  IMAD R96, R27, R3, R96 ;  /* 0x000000031b607224 */ /* 0x000fe200078e0260 */
[----:B------:R-:W-:Y:S01]  /*24b0*/  IABS R106, R15 ;  /* 0x0000000f006a7213 */ /* 0x000fe20000000000 */
[----:B------:R-:W-:Y:S01]  /*24c0*/  IMAD.HI.U32 R2, R25, R100, RZ ;  /* 0x0000006419027227 */ /* 0x000fe200078e00ff */
[----:B------:R1:W-:Y:S01]  /*24d0*/  STL [R1+0x1500], R21 ;  /* 0x0015001501007387 */ /* 0x0003e20000100800 */
[----:B------:R-:W-:-:S02]  /*24e0*/  IABS R108, R7 ;  /* 0x00000007006c7213 */ /* 0x000fc40000000000 */
[----:B------:R-:W-:Y:S01]  /*24f0*/  IMAD.HI.U32 R3, R25, R10, RZ ;  /* 0x0000000a19037227 */ /* 0x000fe200078e00ff */
[----:B------:R2:W-:Y:S01]  /*2500*/  STL [R1+0x1504], R15 ;  /* 0x0015040f01007387 */ /* 0x0005e20000100800 */
[C---:B---3--:R-:W-:Y:S02]  /*2510*/  IADD3 R23, R252.reuse, 0x5d, RZ ;  /* 0x0000005dfc177810 */ /* 0x048fe40007ffe0ff */
        /* <DEDUP_REMOVED lines=11> */
[----:B------:R-:W-:Y:S01]  /*25d0*/  IMAD.HI.U32 R4, R25, R102, RZ ;  /* 0x0000006619047227 */ /* 0x000fe200078e00ff */
[----:B------:R-:W-:-:S03]  /*25e0*/  IABS R114, R23 ;  /* 0x0000001700727213 */ /* 0x000fc60000000000 */
[C---:B------:R-:W-:Y:S02]  /*25f0*/  IMAD R100, R27.reuse, R2, R100 ;  /* 0x000000021b647224 */ /* 0x040fe400078e0264 */
[----:B------:R-:W-:Y:S01]  /*2600*/  IMAD.MOV R5, RZ, RZ, -R5 ;  /* 0x000000ffff057224 */ /* 0x000fe200078e0a05 */
[C---:B-1----:R-:W-:Y:S01]  /*2610*/  IADD3 R7, R252.reuse, 0x5c, RZ ;  /* 0x0000005cfc077810 */ /* 0x042fe20007ffe0ff */
[----:B------:R-:W-:Y:S01]  /*2620*/  IMAD R101, R27, R3, R10 ;  /* 0x000000031b657224 */ /* 0x000fe200078e020a */
[----:B------:R-:W-:Y:S01]  /*2630*/  IABS R10, R11 ;  /* 0x0000000b000a7213 */ /* 0x000fe20000000000 */
[----:B------:R-:W-:Y:S01]  /*2640*/  IMAD.HI.U32 R2, R25, R8, RZ ;  /* 0x0000000819027227 */ /* 0x000fe200078e00ff */
[----:B------:R-:W-:-:S03]  /*2650*/  IADD3 R11, R252, 0x5b, RZ ;  /* 0x0000005bfc0b7810 */ /* 0x000fc60007ffe0ff */
[----:B------:R-:W-:Y:S01]  /*2660*/  IMAD.MOV R4, RZ, RZ, -R4 ;  /* 0x000000ffff047224 */ /* 0x000fe200078e0a04 */
[----:B------:R-:W-:Y:S01]  /*2670*/  IABS R112, R11 ;  /* 0x0000000b00707213 */ /* 0x000fe20000000000 */
[C---:B------:R-:W-:Y:S01]  /*2680*/  IMAD R103, R27.reuse, R5, R22 ;  /* 0x000000051b677224 */ /* 0x040fe200078e0216 */
[C---:B------:R-:W-:Y:S01]  /*2690*/  IADD3 R22, R252.reuse, 0x58, RZ ;  /* 0x00000058fc167810 */ /* 0x040fe20007ffe0ff */
[----:B------:R-:W-:Y:S02]  /*26a0*/  IMAD.MOV R2, RZ, RZ, -R2 ;  /* 0x000000ffff027224 */ /* 0x000fe400078e0a02 */
[----:B------:R-:W-:Y:S02]  /*26b0*/  IMAD R102, R27, R4, R102 ;  /* 0x000000041b667224 */ /* 0x000fe400078e0266 */
[C---:B------:R-:W-:Y:S01]  /*26c0*/  IMAD.HI.U32 R0, R25.reuse, R104, RZ ;  /* 0x0000006819007227 */ /* 0x040fe200078e00ff */
[----:B------:R1:W-:Y:S03]  /*26d0*/  STL [R1+0x1518], R22 ;  /* 0x0015181601007387 */ /* 0x0003e60000100800 */
[----:B------:R-:W-:Y:S01]  /*26e0*/  IMAD.HI.U32 R4, R25, R10, RZ ;  /* 0x0000000a19047227 */ /* 0x000fe200078e00ff */
[----:B------:R2:W-:Y:S03]  /*26f0*/  STL [R1+0x151c], R21 ;  /* 0x00151c1501007387 */ /* 0x0005e60000100800 */
[----:B------:R-:W-:Y:S01]  /*2700*/  IMAD R105, R27, R2, R8 ;  /* 0x000000021b697224 */ /* 0x000fe200078e0208 */
[----:B------:R-:W-:Y:S01]  /*2710*/  IABS R8, R22 ;  /* 0x0000001600087213 */ /* 0x000fe20000000000 */
[----:B------:R-:W-:Y:S01]  /*2720*/  IMAD.MOV R0, RZ, RZ, -R0 ;  /* 0x000000ffff007224 */ /* 0x000fe200078e0a00 */
[----:B-1----:R-:W-:Y:S01]  /*2730*/  IABS R22, R7 ;  /* 0x0000000700167213 */ /* 0x002fe20000000000 */
[----:B------:R-:W-:Y:S01]  /*2740*/  IMAD.MOV R4, RZ, RZ, -R4 ;  /* 0x000000ffff047224 */ /* 0x000fe200078e0a04 */
[----:B------:R1:W-:Y:S01]  /*2750*/  STL [R1+0x1524], R15 ;  /* 0x0015240f01007387 */ /* 0x0003e20000100800 */
[----:B------:R-:W-:Y:S01]  /*2760*/  IMAD.HI.U32 R3, R25, R106, RZ ;  /* 0x0000006a19037227 */ /* 0x000fe200078e00ff */
[----:B--2---:R-:W-:-:S02]  /*2770*/  IADD3 R21, R252, 0x5e, RZ ;  /* 0x0000005efc157810 */ /* 0x004fc40007ffe0ff */
[----:B------:R2:W-:Y:S01]  /*2780*/  STL [R1+0x1528], R11 ;  /* 0x0015280b01007387 */ /* 0x0005e20000100800 */
[C---:B------:R-:W-:Y:S02]  /*2790*/  IMAD R104, R27.reuse, R0, R104 ;  /* 0x000000001b687224 */ /* 0x040fe400078e0268 */
[----:B------:R-:W-:Y:S01]  /*27a0*/  IMAD R107, R27, R4, R10 ;  /* 0x000000041b6b7224 */ /* 0x000fe200078e020a */
[----:B------:R-:W-:Y:S01]  /*27b0*/  IABS R10, R15 ;  /* 0x0000000f000a7213 */ /* 0x000fe20000000000 */
[C---:B------:R-:W-:Y:S01]  /*27c0*/  IMAD.HI.U32 R0, R25.reuse, R8, RZ ;  /* 0x0000000819007227 */ /* 0x040fe200078e00ff */
[C---:B-1----:R-:W-:Y:S01]  /*27d0*/  IADD3 R15, R252.reuse, 0x5f, RZ ;  /* 0x0000005ffc0f7810 */ /* 0x042fe20007ffe0ff */
[----:B------:R1:W-:Y:S02]  /*27e0*/  STL [R1+0x1530], R7 ;  /* 0x0015300701007387 */ /* 0x0003e40000100800 */
[----:B------:R-:W-:Y:S01]  /*27f0*/  IMAD.HI.U32 R5, R25, R108, RZ ;  /* 0x0000006c19057227 */ /* 0x000fe200078e00ff */
[----:B--2---:R-:W-:Y:S01]  /*2800*/  IADD3 R11, R252, 0x60, RZ ;  /* 0x00000060fc0b7810 */ /* 0x004fe20007ffe0ff */
[----:B------:R2:W-:Y:S01]  /*2810*/  STL [R1+0x1540], R23 ;  /* 0x0015401701007387 */ /* 0x0005e20000100800 */
[----:B------:R-:W-:Y:S01]  /*2820*/  IABS R116, R15 ;  /* 0x0000000f00747213 */ /* 0x000fe20000000000 */
[----:B------:R-:W-:-:S02]  /*2830*/  IMAD.MOV R3, RZ, RZ, -R3 ;  /* 0x000000ffff037224 */ /* 0x000fc400078e0a03 */
[----:B------:R-:W-:Y:S01]  /*2840*/  IMAD.MOV R0, RZ, RZ, -R0 ;  /* 0x000000ffff007224 */ /* 0x000fe200078e0a00 */
[----:B------:R3:W-:Y:S01]  /*2850*/  STL [R1+0x1544], R21 ;  /* 0x0015441501007387 */ /* 0x0007e20000100800 */
[----:B------:R-:W-:Y:S01]  /*2860*/  IMAD.MOV R5, RZ, RZ, -R5 ;  /* 0x000000ffff057224 */ /* 0x000fe200078e0a05 */
[C---:B-1----:R-:W-:Y:S01]  /*2870*/  IADD3 R7, R252.reuse, 0x61, RZ ;  /* 0x00000061fc077810 */ /* 0x042fe20007ffe0ff */
[----:B------:R-:W-:Y:S01]  /*2880*/  IMAD R106, R27, R3, R106 ;  /* 0x000000031b6a7224 */ /* 0x000fe200078e026a */
[----:B------:R1:W-:Y:S01]  /*2890*/  STL [R1+0x1548], R15 ;  /* 0x0015480f01007387 */ /* 0x0003e20000100800 */
[C---:B------:R-:W-:Y:S01]  /*28a0*/  IMAD.HI.U32 R2, R25.reuse, R110, RZ ;  /* 0x0000006e19027227 */ /* 0x040fe200078e00ff */
[----:B------:R-:W-:Y:S02]  /*28b0*/  IABS R118, R7 ;  /* 0x0000000700767213 */ /* 0x000fe40000000000 */
[----:B------:R-:W-:Y:S01]  /*28c0*/  STL [R1+0x154c], R11 ;  /* 0x00154c0b01007387 */ /* 0x000fe20000100800 */
[----:B------:R-:W-:Y:S01]  /*28d0*/  IMAD.HI.U32 R3, R25, R10, RZ ;  /* 0x0000000a19037227 */ /* 0x000fe200078e00ff */
[----:B--2---:R-:W-:-:S02]  /*28e0*/  IADD3 R23, R252, 0x67, RZ ;  /* 0x00000067fc177810 */ /* 0x004fc40007ffe0ff */
[----:B------:R2:W-:Y:S01]  /*28f0*/  STL [R1+0x1550], R7 ;  /* 0x0015500701007387 */ /* 0x0005e20000100800 */
[C---:B------:R-:W-:Y:S01]  /*2900*/  IMAD R109, R27.reuse, R0, R8 ;  /* 0x000000001b6d7224 */ /* 0x040fe200078e0208 */
[----:B------:R-:W-:Y:S01]  /*2910*/  IABS R8, R21 ;  /* 0x0000001500087213 */ /* 0x000fe20000000000 */
[----:B------:R-:W-:Y:S01]  /*2920*/  IMAD R108, R27, R5, R108 ;  /* 0x000000051b6c7224 */ /* 0x000fe200078e026c */
[C---:B---3--:R-:W-:Y:S01]  /*2930*/  IADD3 R21, R252.reuse, 0x63, RZ ;  /* 0x00000063fc157810 */ /* 0x048fe20007ffe0ff */
[----:B------:R-:W-:Y:S01]  /*2940*/  IMAD.MOV R2, RZ, RZ, -R2 ;  /* 0x000000ffff027224 */ /* 0x000fe200078e0a02 */
[C---:B-1----:R-:W-:Y:S01]  /*2950*/  IADD3 R15, R252.reuse, 0x64, RZ ;  /* 0x00000064fc0f7810 */ /* 0x042fe20007ffe0ff */
[C---:B------:R-:W-:Y:S01]  /*2960*/  IMAD.HI.U32 R5, R25.reuse, R22, RZ ;  /* 0x0000001619057227 */ /* 0x040fe200078e00ff */
[----:B------:R-:W-:Y:S02]  /*2970*/  IABS R120, R21 ;  /* 0x0000001500787213 */ /* 0x000fe40000000000 */
[----:B--2---:R-:W-:Y:S01]  /*2980*/  IADD3 R7, R252, 0x66, RZ ;  /* 0x00000066fc077810 */ /* 0x004fe20007ffe0ff */
[----:B------:R-:W-:Y:S01]  /*2990*/  IMAD.MOV R3, RZ, RZ, -R3 ;  /* 0x000000ffff037224 */ /* 0x000fe200078e0a03 */
[----:B------:R-:W-:Y:S01]  /*29a0*/  IABS R124, R23 ;  /* 0x00000017007c7213 */ /* 0x000fe20000000000 */
[----:B------:R-:W-:-:S04]  /*29b0*/  IMAD.HI.U32 R4, R25, R112, RZ ;  /* 0x0000007019047227 */ /* 0x000fc800078e00ff */
[C---:B------:R-:W-:Y:S02]  /*29c0*/  IMAD R110, R27.reuse, R2, R110 ;  /* 0x000000021b6e7224 */ /* 0x040fe400078e026e */
[----:B------:R-:W-:Y:S02]  /*29d0*/  IMAD.MOV R5, RZ, RZ, -R5 ;  /* 0x000000ffff057224 */ /* 0x000fe400078e0a05 */
[----:B------:R-:W-:Y:S01]  /*29e0*/  IMAD R111, R27, R3, R10 ;  /* 0x000000031b6f7224 */ /* 0x000fe200078e020a */
[----:B------:R-:W-:Y:S01]  /*29f0*/  IABS R10, R11 ;  /* 0x0000000b000a7213 */ /* 0x000fe20000000000 */
[----:B------:R-:W-:Y:S01]  /*2a00*/  IMAD.HI.U32 R2, R25, R8, RZ ;  /* 0x0000000819027227 */ /* 0x000fe200078e00ff */
[----:B------:R-:W-:-:S03]  /*2a10*/  IADD3 R11, R252, 0x65, RZ ;  /* 0x00000065fc0b7810 */ /* 0x000fc60007ffe0ff */
[----:B------:R-:W-:Y:S01]  /*2a20*/  IMAD.MOV R4, RZ, RZ, -R4 ;  /* 0x000000ffff047224 */ /* 0x000fe200078e0a04 */
[----:B------:R-:W-:Y:S01]  /*2a30*/  IABS R122, R11 ;  /* 0x0000000b007a7213 */ /* 0x000fe20000000000 */
[----:B------:R-:W-:-:S04]  /*2a40*/  IMAD.HI.U32 R0, R25, R114, RZ ;  /* 0x0000007219007227 */ /* 0x000fc800078e00ff */
        /* <DEDUP_REMOVED lines=13> */
[C---:B------:R-:W-:Y:S01]  /*2b20*/  IMAD R114, R27.reuse, R0, R114 ;  /* 0x000000001b727224 */ /* 0x040fe200078e0272 */
[----:B------:R1:W-:Y:S01]  /*2b30*/  STL [R1+0x1570], R15 ;  /* 0x0015700f01007387 */ /* 0x0003e20000100800 */
[----:B------:R-:W-:Y:S01]  /*2b40*/  IMAD R117, R27, R4, R10 ;  /* 0x000000041b757224 */ /* 0x000fe200078e020a */
[----:B------:R-:W-:Y:S01]  /*2b50*/  IABS R10, R15 ;  /* 0x0000000f000a7213 */ /* 0x000fe20000000000 */
[C---:B------:R-:W-:Y:S01]  /*2b60*/  IMAD.HI.U32 R0, R25.reuse, R8, RZ ;  /* 0x0000000819007227 */ /* 0x040fe200078e00ff */
[C---:B--2---:R-:W-:Y:S01]  /*2b70*/  IADD3 R21, R252.reuse, 0x68, RZ ;  /* 0x00000068fc157810 */ /* 0x044fe20007ffe0ff */
[----:B------:R2:W-:Y:S02]  /*2b80*/  STL [R1+0x1574], R11 ;  /* 0x0015740b01007387 */ /* 0x0005e40000100800 */
[----:B------:R-:W-:Y:S02]  /*2b90*/  IMAD.HI.U32 R5, R25, R118, RZ ;  /* 0x0000007619057227 */ /* 0x000fe400078e00ff */
[----:B------:R3:W-:Y:S01]  /*2ba0*/  STL [R1+0x1578], R7 ;  /* 0x0015780701007387 */ /* 0x0007e20000100800 */
[----:B-1----:R-:W-:Y:S01]  /*2bb0*/  IADD3 R15, R252, 0x69, RZ ;  /* 0x00000069fc0f7810 */ /* 0x002fe20007ffe0ff */
[----:B------:R-:W-:-:S02]  /*2bc0*/  IMAD.MOV R3, RZ, RZ, -R3 ;  /* 0x000000ffff037224 */ /* 0x000fc400078e0a03 */
[----:B------:R-:W-:Y:S01]  /*2bd0*/  IMAD.MOV R0, RZ, RZ, -R0 ;  /* 0x000000ffff007224 */ /* 0x000fe200078e0a00 */
[----:B------:R1:W-:Y:S01]  /*2be0*/  STL [R1+0x1584], R23 ;  /* 0x0015841701007387 */ /* 0x0003e20000100800 */
[----:B------:R-:W-:Y:S01]  /*2bf0*/  IMAD.MOV R5, RZ, RZ, -R5 ;  /* 0x000000ffff057224 */ /* 0x000fe200078e0a05 */
[C---:B--2---:R-:W-:Y:S01]  /*2c00*/  IADD3 R11, R252.reuse, 0x6a, RZ ;  /* 0x0000006afc0b7810 */ /* 0x044fe20007ffe0ff */
[----:B------:R-:W-:Y:S01]  /*2c10*/  IMAD R116, R27, R3, R116 ;  /* 0x000000031b747224 */ /* 0x000fe200078e0274 */
[----:B------:R2:W-:Y:S01]  /*2c20*/  STL [R1+0x158c], R21 ;  /* 0x00158c1501007387 */ /* 0x0005e20000100800 */
[C---:B------:R-:W-:Y:S01]  /*2c30*/  IMAD.HI.U32 R2, R25.reuse, R120, RZ ;  /* 0x0000007819027227 */ /* 0x040fe200078e00ff */
[C---:B---3--:R-:W-:Y:S02]  /*2c40*/  IADD3 R7, R252.reuse, 0x6b, RZ ;  /* 0x0000006bfc077810 */ /* 0x048fe40007ffe0ff */
[----:B------:R-:W-:Y:S01]  /*2c50*/  IABS R126, R15 ;  /* 0x0000000f007e7213 */ /* 0x000fe20000000000 */
[----:B------:R-:W-:Y:S01]  /*2c60*/  IMAD.HI.U32 R3, R25, R10, RZ ;  /* 0x0000000a19037227 */ /* 0x000fe200078e00ff */
[----:B------:R-:W-:Y:S01]  /*2c70*/  IABS R128, R7 ;  /* 0x0000000700807213 */ /* 0x000fe20000000000 */
[----:B------:R3:W-:Y:S01]  /*2c80*/  STL [R1+0x1590], R15 ;  /* 0x0015900f01007387 */ /* 0x0007e20000100800 */
[C---:B-1----:R-:W-:Y:S01]  /*2c90*/  IADD3 R23, R252.reuse, 0x71, RZ ;  /* 0x00000071fc177810 */ /* 0x042fe20007ffe0ff */
[C---:B------:R-:W-:Y:S01]  /*2ca0*/  IMAD R119, R27.reuse, R0, R8 ;  /* 0x000000001b777224 */ /* 0x040fe200078e0208 */
[----:B------:R-:W-:Y:S01]  /*2cb0*/  IABS R8, R21 ;  /* 0x0000001500087213 */ /* 0x000fe20000000000 */
[----:B------:R-:W-:Y:S01]  /*2cc0*/  IMAD R118, R27, R5, R118 ;  /* 0x000000051b767224 */ /* 0x000fe200078e0276 */
[----:B------:R-:W-:Y:S01]  /*2cd0*/  STL [R1+0x1598], R11 ;  /* 0x0015980b01007387 */ /* 0x000fe20000100800 */
[----:B------:R-:W-:Y:S01]  /*2ce0*/  IMAD.MOV R2, RZ, RZ, -R2 ;  /* 0x000000ffff027224 */ /* 0x000fe200078e0a02 */
[C---:B--2---:R-:W-:Y:S01]  /*2cf0*/  IADD3 R21, R252.reuse, 0x6d, RZ ;  /* 0x0000006dfc157810 */ /* 0x044fe20007ffe0ff */
[----:B------:R-:W-:Y:S01]  /*2d00*/  IMAD.HI.U32 R5, R25, R22, RZ ;  /* 0x0000001619057227 */ /* 0x000fe200078e00ff */
[----:B------:R1:W-:Y:S01]  /*2d10*/  STL [R1+0x159c], R7 ;  /* 0x00159c0701007387 */ /* 0x0003e20000100800 */
[----:B---3--:R-:W-:-:S02]  /*2d20*/  IADD3 R15, R252, 0x6e, RZ ;  /* 0x0000006efc0f7810 */ /* 0x008fc40007ffe0ff */
[----:B------:R-:W-:Y:S01]  /*2d30*/  IMAD.MOV R3, RZ, RZ, -R3 ;  /* 0x000000ffff037224 */ /* 0x000fe200078e0a03 */
[----:B------:R-:W-:Y:S01]  /*2d40*/  IABS R130, R21 ;  /* 0x0000001500827213 */ /* 0x000fe20000000000 */
[----:B------:R-:W-:Y:S01]  /*2d50*/  IMAD.HI.U32 R4, R25, R122, RZ ;  /* 0x0000007a19047227 */ /* 0x000fe200078e00ff */
[----:B------:R-:W-:-:S03]  /*2d60*/  IABS R134, R23 ;  /* 0x0000001700867213 */ /* 0x000fc60000000000 */
[C---:B------:R-:W-:Y:S01]  /*2d70*/  IMAD R120, R27.reuse, R2, R120 ;  /* 0x000000021b787224 */ /* 0x040fe200078e0278 */
[C---:B-1----:R-:W-:Y:S01]  /*2d80*/  IADD3 R7, R252.reuse, 0x70, RZ ;  /* 0x00000070fc077810 */ /* 0x042fe20007ffe0ff */
[----:B------:R-:W-:Y:S02]  /*2d90*/  IMAD.MOV R5, RZ, RZ, -R5 ;  /* 0x000000ffff057224 */ /* 0x000fe400078e0a05 */
        /* <DEDUP_REMOVED lines=18> */
[----:B------:R-:W-:Y:S01]  /*2ec0*/  IMAD.HI.U32 R5, R25, R128, RZ ;  /* 0x0000008019057227 */ /* 0x000fe200078e00ff */
[----:B------:R-:W-:Y:S01]  /*2ed0*/  STL [R1+0x15c0], R15 ;  /* 0x0015c00f01007387 */ /* 0x000fe20000100800 */
[----:B--2---:R-:W-:-:S02]  /*2ee0*/  IADD3 R21, R252, 0x72, RZ ;  /* 0x00000072fc157810 */ /* 0x004fc40007ffe0ff */
[----:B------:R-:W-:Y:S01]  /*2ef0*/  IMAD.MOV R4, RZ, RZ, -R4 ;  /* 0x000000ffff047224 */ /* 0x000fe200078e0a04 */
[----:B------:R1:W-:Y:S01]  /*2f00*/  STL [R1+0x15c8], R11 ;  /* 0x0015c80b01007387 */ /* 0x0003e20000100800 */
[----:B------:R-:W-:-:S03]  /*2f10*/  IMAD.HI.U32 R3, R25, R126, RZ ;  /* 0x0000007e19037227 */ /* 0x000fc600078e00ff */
[----:B------:R2:W-:Y:S01]  /*2f20*/  STL [R1+0x15d0], R7 ;  /* 0x0015d00701007387 */ /* 0x0005e20000100800 */
[C---:B------:R-:W-:Y:S02]  /*2f30*/  IMAD R124, R27.reuse, R0, R124 ;  /* 0x000000001b7c7224 */ /* 0x040fe400078e027c */
[----:B------:R-:W-:Y:S01]  /*2f40*/  IMAD.MOV R5, RZ, RZ, -R5 ;  /* 0x000000ffff057224 */ /* 0x000fe200078e0a05 */
[----:B------:R-:W-:Y:S01]  /*2f50*/  STL [R1+0x1600], R23 ;  /* 0x0016001701007387 */ /* 0x000fe20000100800 */
[----:B------:R-:W-:Y:S01]  /*2f60*/  IMAD R127, R27, R4, R10 ;  /* 0x000000041b7f7224 */ /* 0x000fe200078e020a */
[----:B------:R-:W-:Y:S01]  /*2f70*/  IABS R10, R15 ;  /* 0x0000000f000a7213 */ /* 0x000fe20000000000 */
[----:B------:R-:W-:Y:S01]  /*2f80*/  IMAD.HI.U32 R0, R25, R8, RZ ;  /* 0x0000000819007227 */ /* 0x000fe200078e00ff */
[C---:B-1----:R-:W-:Y:S01]  /*2f90*/  IADD3 R11, R252.reuse, 0x74, RZ ;  /* 0x00000074fc0b7810 */ /* 0x042fe20007ffe0ff */
[----:B------:R-:W-:Y:S01]  /*2fa0*/  STL [R1+0x1608], R21 ;  /* 0x0016081501007387 */ /* 0x000fe20000100800 */
[----:B------:R-:W-:Y:S01]  /*2fb0*/  IADD3 R15, R252, 0x73, RZ ;  /* 0x00000073fc0f7810 */ /* 0x000fe20007ffe0ff */
[----:B------:R-:W-:Y:S01]  /*2fc0*/  IMAD.MOV R3, RZ, RZ, -R3 ;  /* 0x000000ffff037224 */ /* 0x000fe200078e0a03 */
[----:B------:R-:W-:Y:S01]  /*2fd0*/  IADD3 R0, -R0, RZ, RZ ;  /* 0x000000ff00007210 */ /* 0x000fe20007ffe1ff */
[----:B------:R-:W-:Y:S01]  /*2fe0*/  IMAD R128, R27, R5, R128 ;  /* 0x000000051b807224 */ /* 0x000fe200078e0280 */
[----:B--2---:R-:W-:Y:S01]  /*2ff0*/  IADD3 R7, R252, 0x75, RZ ;  /* 0x00000075fc077810 */ /* 0x004fe20007ffe0ff */
[----:B------:R-:W-:Y:S01]  /*3000*/  IMAD.HI.U32 R2, R25, R130, RZ ;  /* 0x0000008219027227 */ /* 0x000fe200078e00ff */
[----:B------:R-:W-:Y:S01]  /*3010*/  IABS R136, R15 ;  /* 0x0000000f00887213 */ /* 0x000fe20000000000 */
[----:B------:R1:W-:Y:S01]  /*3020*/  STL [R1+0x1610], R15 ;  /* 0x0016100f01007387 */ /* 0x0003e20000100800 */
[----:B------:R-:W-:Y:S01]  /*3030*/  IABS R138, R7 ;  /* 0x00000007008a7213 */ /* 0x000fe20000000000 */
[----:B------:R-:W-:-:S02]  /*3040*/  IMAD R126, R27, R3, R126 ;  /* 0x000000031b7e7224 */ /* 0x000fc400078e027e */
[C---:B------:R-:W-:Y:S01]  /*3050*/  IMAD.HI.U32 R5, R25.reuse, R22, RZ ;  /* 0x0000001619057227 */ /* 0x040fe200078e00ff */
[----:B------:R2:W-:Y:S03]  /*3060*/  STL [R1+0x1618], R11 ;  /* 0x0016180b01007387 */ /* 0x0005e60000100800 */
[C---:B------:R-:W-:Y:S01]  /*3070*/  IMAD.HI.U32 R3, R25.reuse, R10, RZ ;  /* 0x0000000a19037227 */ /* 0x040fe200078e00ff */
[----:B------:R3:W-:Y:S01]  /*3080*/  STL [R1+0x1620], R7 ;  /* 0x0016200701007387 */ /* 0x0007e20000100800 */
[----:B-1----:R-:W-:Y:S02]  /*3090*/  IADD3 R15, R252, 0x78, RZ ;  /* 0x00000078fc0f7810 */ /* 0x002fe40007ffe0ff */
[----:B------:R-:W-:Y:S02]  /*30a0*/  IMAD.MOV R2, RZ, RZ, -R2 ;  /* 0x000000ffff027224 */ /* 0x000fe400078e0a02 */
[----:B------:R-:W-:Y:S01]  /*30b0*/  IMAD.HI.U32 R4, R25, R132, RZ ;  /* 0x0000008419047227 */ /* 0x000fe200078e00ff */
[----:B------:R-:W-:-:S03]  /*30c0*/  IABS R141, R15 ;  /* 0x0000000f008d7213 */ /* 0x000fc60000000000 */
[----:B------:R-:W-:Y:S02]  /*30d0*/  IMAD.MOV R5, RZ, RZ, -R5 ;  /* 0x000000ffff057224 */ /* 0x000fe400078e0a05 */
[----:B------:R-:W-:Y:S02]  /*30e0*/  IMAD.MOV R3, RZ, RZ, -R3 ;  /* 0x000000ffff037224 */ /* 0x000fe400078e0a03 */
[C---:B------:R-:W-:Y:S01]  /*30f0*/  IMAD R129, R27.reuse, R0, R8 ;  /* 0x000000001b817224 */ /* 0x040fe200078e0208 */
[----:B------:R-:W-:Y:S01]  /*3100*/  IABS R0, R11 ;  /* 0x0000000b00007213 */ /* 0x000fe20000000000 */
[C---:B------:R-:W-:Y:S01]  /*3110*/  IMAD R130, R27.reuse, R2, R130 ;  /* 0x000000021b827224 */ /* 0x040fe200078e0282 */
[----:B------:R-:W-:Y:S01]  /*3120*/  IABS R2, R21 ;  /* 0x0000001500027213 */ /* 0x000fe20000000000 */
[----:B------:R-:W-:Y:S01]  /*3130*/  IMAD.MOV R4, RZ, RZ, -R4 ;  /* 0x000000ffff047224 */ /* 0x000fe200078e0a04 */
[C---:B------:R-:W-:Y:S01]  /*3140*/  IADD3 R21, R252.reuse, 0x77, RZ ;  /* 0x00000077fc157810 */ /* 0x040fe20007ffe0ff */
[C---:B------:R-:W-:Y:S01]  /*3150*/  IMAD R133, R27.reuse, R5, R22 ;  /* 0x000000051b857224 */ /* 0x040fe200078e0216 */
[C---:B------:R-:W-:Y:S01]  /*3160*/  IADD3 R22, R252.reuse, 0x76, RZ ;  /* 0x00000076fc167810 */ /* 0x040fe20007ffe0ff */
[----:B------:R-:W-:Y:S01]  /*3170*/  IMAD R131, R27, R3, R10 ;  /* 0x000000031b837224 */ /* 0x000fe200078e020a */
[C---:B------:R-:W-:Y:S01]  /*3180*/  IADD3 R10, R252.reuse, 0x7a, RZ ;  /* 0x0000007afc0a7810 */ /* 0x040fe20007ffe0ff */
[C---:B------:R-:W-:Y:S01]  /*3190*/  IMAD.HI.U32 R3, R25.reuse, R134, RZ ;  /* 0x0000008619037227 */ /* 0x040fe200078e00ff */
[C---:B--2---:R-:W-:Y:S01]  /*31a0*/  IADD3 R11, R252.reuse, 0x79, RZ ;  /* 0x00000079fc0b7810 */ /* 0x044fe20007ffe0ff */
[----:B------:R-:W-:Y:S01]  /*31b0*/  STL [R1+0x1650], R22 ;  /* 0x0016501601007387 */ /* 0x000fe20000100800 */
[----:B------:R-:W-:Y:S01]  /*31c0*/  IABS R143, R10 ;  /* 0x0000000a008f7213 */ /* 0x000fe20000000000 */
[----:B---3--:R-:W-:Y:S01]  /*31d0*/  IMAD.HI.U32 R7, R25, R0, RZ ;  /* 0x0000000019077227 */ /* 0x008fe200078e00ff */
[----:B------:R-:W-:Y:S01]  /*31e0*/  IABS R139, R22 ;  /* 0x00000016008b7213 */ /* 0x000fe20000000000 */
[----:B------:R1:W-:Y:S01]  /*31f0*/  STL [R1+0x1658], R21 ;  /* 0x0016581501007387 */ /* 0x0003e20000100800 */
[----:B------:R-:W-:Y:S01]  /*3200*/  IABS R142, R11 ;  /* 0x0000000b008e7213 */ /* 0x000fe20000000000 */
[----:B------:R-:W-:Y:S01]  /*3210*/  IMAD R132, R27, R4, R132 ;  /* 0x000000041b847224 */ /* 0x000fe200078e0284 */
[----:B------:R-:W-:Y:S01]  /*3220*/  IABS R140, R21 ;  /* 0x00000015008c7213 */ /* 0x000fe20000000000 */
[C---:B------:R-:W-:Y:S01]  /*3230*/  IMAD.HI.U32 R5, R25.reuse, R136, RZ ;  /* 0x0000008819057227 */ /* 0x040fe200078e00ff */
[----:B------:R2:W-:Y:S03]  /*3240*/  STL [R1+0x1660], R15 ;  /* 0x0016600f01007387 */ /* 0x0005e60000100800 */
[----:B------:R-:W-:Y:S01]  /*3250*/  IMAD.HI.U32 R4, R25, R2, RZ ;  /* 0x0000000219047227 */ /* 0x000fe200078e00ff */
[----:B------:R3:W-:Y:S01]  /*3260*/  STL [R1+0x1664], R11 ;  /* 0x0016640b01007387 */ /* 0x0007e20000100800 */
[----:B-1----:R-:W-:-:S02]  /*3270*/  IADD3 R21, R252, 0xef, RZ ;  /* 0x000000effc157810 */ /* 0x002fc40007ffe0ff */
[----:B------:R-:W-:Y:S01]  /*3280*/  IMAD.HI.U32 R8, R25, R138, RZ ;  /* 0x0000008a19087227 */ /* 0x000fe200078e00ff */
[----:B------:R1:W-:Y:S01]  /*3290*/  STL [R1+0x1668], R10 ;  /* 0x0016680a01007387 */ /* 0x0003e20000100800 */
[C---:B--2---:R-:W-:Y:S02]  /*32a0*/  IADD3 R15, R252.reuse, 0x7b, RZ ;  /* 0x0000007bfc0f7810 */ /* 0x044fe40007ffe0ff */
[----:B------:R-:W-:Y:S02]  /*32b0*/  IMAD.MOV R3, RZ, RZ, -R3 ;  /* 0x000000ffff037224 */ /* 0x000fe400078e0a03 */
[----:B------:R-:W-:Y:S01]  /*32c0*/  IMAD.MOV R7, RZ, RZ, -R7 ;  /* 0x000000ffff077224 */ /* 0x000fe200078e0a07 */
[C---:B---3--:R-:W-:Y:S01]  /*32d0*/  IADD3 R11, R252.reuse, 0x7c, RZ ;  /* 0x0000007cfc0b7810 */ /* 0x048fe20007ffe0ff */
[----:B------:R-:W-:Y:S01]  /*32e0*/  IMAD.MOV R5, RZ, RZ, -R5 ;  /* 0x000000ffff057224 */ /* 0x000fe200078e0a05 */
[----:B------:R2:W-:Y:S01]  /*32f0*/  STL [R1+0x1644], R15 ;  /* 0x0016440f01007387 */ /* 0x0005e20000100800 */
[----:B------:R-:W-:Y:S01]  /*3300*/  IMAD.MOV R4, RZ, RZ, -R4 ;  /* 0x000000ffff047224 */ /* 0x000fe200078e0a04 */
[C---:B-1----:R-:W-:Y:S01]  /*3310*/  IADD3 R10, R252.reuse, 0x7d, RZ ;  /* 0x0000007dfc0a7810 */ /* 0x042fe20007ffe0ff */
[----:B------:R-:W-:Y:S01]  /*3320*/  IMAD.MOV R8, RZ, RZ, -R8 ;  /* 0x000000ffff087224 */ /* 0x000fe200078e0a08 */
[----:B------:R1:W-:Y:S01]  /*3330*/  STL [R1+0x1648], R11 ;  /* 0x0016480b01007387 */ /* 0x0003e20000100800 */
[C---:B------:R-:W-:Y:S01]  /*3340*/  IMAD R134, R27.reuse, R3, R134 ;  /* 0x000000031b867224 */ /* 0x040fe200078e0286 */
[----:B------:R-:W-:Y:S01]  /*3350*/  IABS R146, R10 ;  /* 0x0000000a00927213 */ /* 0x000fe20000000000 */
[----:B------:R-:W-:Y:S01]  /*3360*/  IMAD R137, R27, R7, R0 ;  /* 0x000000071b897224 */ /* 0x000fe200078e0200 */
[C---:B------:R-:W-:Y:S01]  /*3370*/  IADD3 R7, R252.reuse, 0x7f, RZ ;  /* 0x0000007ffc077810 */ /* 0x040fe20007ffe0ff */
[----:B------:R-:W-:Y:S01]  /*3380*/  IMAD.HI.U32 R3, R25, R141, RZ ;  /* 0x0000008d19037227 */ /* 0x000fe200078e00ff */
[----:B------:R-:W-:Y:S01]  /*3390*/  IABS R144, R15 ;  /* 0x0000000f00907213 */ /* 0x000fe20000000000 */
[----:B------:R3:W-:Y:S01]  /*33a0*/  STL [R1+0x164c], R10 ;  /* 0x00164c0a01007387 */ /* 0x0007e20000100800 */
[----:B------:R-:W-:Y:S01]  /*33b0*/  IABS R148, R7 ;  /* 0x0000000700947213 */ /* 0x000fe20000000000 */
[----:B------:R-:W-:Y:S01]  /*33c0*/  IMAD R136, R27, R5, R136 ;  /* 0x000000051b887224 */ /* 0x000fe200078e0288 */
[----:B------:R-:W-:Y:S01]  /*33d0*/  IABS R145, R11 ;  /* 0x0000000b00917213 */ /* 0x000fe20000000000 */
[----:B------:R-:W-:Y:S01]  /*33e0*/  IMAD.HI.U32 R0, R25, R143, RZ ;  /* 0x0000008f19007227 */ /* 0x000fe200078e00ff */
[----:B--2---:R-:W-:-:S02]  /*33f0*/  IADD3 R15, R252, 0x80, RZ ;  /* 0x00000080fc0f7810 */ /* 0x004fc40007ffe0ff */
[C---:B-1----:R-:W-:Y:S01]  /*3400*/  IADD3 R11, R252.reuse, 0x81, RZ ;  /* 0x00000081fc0b7810 */ /* 0x042fe20007ffe0ff */
[C---:B------:R-:W-:Y:S01]  /*3410*/  IMAD R135, R27.reuse, R4, R2 ;  /* 0x000000041b877224 */ /* 0x040fe200078e0202 */
[----:B------:R-:W-:Y:S01]  /*3420*/  IABS R149, R15 ;  /* 0x0000000f00957213 */ /* 0x000fe20000000000 */
[----:B------:R-:W-:Y:S01]  /*3430*/  IMAD R138, R27, R8, R138 ;  /* 0x000000081b8a7224 */ /* 0x000fe200078e028a */
[C---:B------:R-:W-:Y:S01]  /*3440*/  IADD3 R8, R252.reuse, 0x7e, RZ ;  /* 0x0000007efc087810 */ /* 0x040fe20007ffe0ff */
[C---:B------:R-:W-:Y:S01]  /*3450*/  IMAD.HI.U32 R5, R25.reuse, R139, RZ ;  /* 0x0000008b19057227 */ /* 0x040fe200078e00ff */
[----:B---3--:R-:W-:Y:S02]  /*3460*/  IADD3 R10, R252, 0x82, RZ ;  /* 0x00000082fc0a7810 */ /* 0x008fe40007ffe0ff */
[----:B------:R-:W-:Y:S01]  /*3470*/  IABS R147, R8 ;  /* 0x0000000800937213 */ /* 0x000fe20000000000 */
[----:B------:R-:W-:Y:S01]  /*3480*/  IMAD.HI.U32 R2, R25, R142, RZ ;  /* 0x0000008e19027227 */ /* 0x000fe200078e00ff */
[----:B------:R1:W-:Y:S01]  /*3490*/  STL [R1+0x1654], R8 ;  /* 0x0016540801007387 */ /* 0x0003e20000100800 */
[----:B------:R-:W-:-:S02]  /*34a0*/  IABS R151, R10 ;  /* 0x0000000a00977213 */ /* 0x000fc40000000000 */
[----:B------:R-:W-:Y:S01]  /*34b0*/  IMAD.MOV R3, RZ, RZ, -R3 ;  /* 0x000000ffff037224 */ /* 0x000fe200078e0a03 */
[----:B------:R2:W-:Y:S01]  /*34c0*/  STL [R1+0x165c], R7 ;  /* 0x00165c0701007387 */ /* 0x0005e20000100800 */
[----:B------:R-:W-:Y:S01]  /*34d0*/  IMAD.MOV R0, RZ, RZ, -R0 ;  /* 0x000000ffff007224 */ /* 0x000fe200078e0a00 */
[----:B------:R-:W-:Y:S01]  /*34e0*/  IABS R150, R11 ;  /* 0x0000000b00967213 */ /* 0x000fe20000000000 */
[----:B------:R-:W-:Y:S01]  /*34f0*/  IMAD.MOV R5, RZ, RZ, -R5 ;  /* 0x000000ffff057224 */ /* 0x000fe200078e0a05 */
[----:B------:R3:W-:Y:S01]  /*3500*/  STL [R1+0x1630], R15 ;  /* 0x0016300f01007387 */ /* 0x0007e20000100800 */
[----:B------:R-:W-:Y:S01]  /*3510*/  IMAD.HI.U32 R4, R25, R140, RZ ;  /* 0x0000008c19047227 */ /* 0x000fe200078e00ff */
[C---:B-1----:R-:W-:Y:S02]  /*3520*/  IADD3 R8, R252.reuse, 0x83, RZ ;  /* 0x00000083fc087810 */ /* 0x042fe40007ffe0ff */
[----:B------:R1:W-:Y:S01]  /*3530*/  STL [R1+0x1634], R11 ;  /* 0x0016340b01007387 */ /* 0x0003e20000100800 */
[----:B------:R-:W-:Y:S01]  /*3540*/  IMAD.MOV R2, RZ, RZ, -R2 ;  /* 0x000000ffff027224 */ /* 0x000fe200078e0a02 */
[C---:B--2---:R-:W-:Y:S01]  /*3550*/  IADD3 R7, R252.reuse, 0x84, RZ ;  /* 0x00000084fc077810 */ /* 0x044fe20007ffe0ff */
[C---:B------:R-:W-:Y:S01]  /*3560*/  IMAD R141, R27.reuse, R3, R141 ;  /* 0x000000031b8d7224 */ /* 0x040fe200078e028d */
[----:B------:R2:W-:Y:S01]  /*3570*/  STL [R1+0x1638], R10 ;  /* 0x0016380a01007387 */ /* 0x0005e20000100800 */
[----:B------:R-:W-:Y:S01]  /*3580*/  IMAD R143, R27, R0, R143 ;  /* 0x000000001b8f7224 */ /* 0x000fe200078e028f */
[----:B------:R-:W-:Y:S01]  /*3590*/  IABS R153, R7 ;  /* 0x0000000700997213 */ /* 0x000fe20000000000 */
[----:B------:R-:W-:Y:S01]  /*35a0*/  IMAD.HI.U32 R3, R25, R146, RZ ;  /* 0x0000009219037227 */ /* 0x000fe200078e00ff */
[----:B------:R-:W-:Y:S01]  /*35b0*/  IABS R152, R8 ;  /* 0x0000000800987213 */ /* 0x000fe20000000000 */
[----:B------:R4:W-:Y:S01]  /*35c0*/  STL [R1+0x163c], R8 ;  /* 0x00163c0801007387 */ /* 0x0009e20000100800 */
[C---:B---3--:R-:W-:Y:S01]  /*35d0*/  IADD3 R15, R252.reuse, 0x85, RZ ;  /* 0x00000085fc0f7810 */ /* 0x048fe20007ffe0ff */
[----:B------:R-:W-:Y:S01]  /*35e0*/  IMAD R139, R27, R5, R139 ;  /* 0x000000051b8b7224 */ /* 0x000fe200078e028b */
[C---:B-1----:R-:W-:Y:S01]  /*35f0*/  IADD3 R11, R252.reuse, 0x86, RZ ;  /* 0x00000086fc0b7810 */ /* 0x042fe20007ffe0ff */
[----:B------:R-:W-:Y:S01]  /*3600*/  IMAD.HI.U32 R0, R25, R148, RZ ;  /* 0x0000009419007227 */ /* 0x000fe200078e00ff */
[----:B------:R1:W-:Y:S01]  /*3610*/  STL [R1+0x1640], R7 ;  /* 0x0016400701007387 */ /* 0x0003e20000100800 */
[----:B--2---:R-:W-:-:S02]  /*3620*/  IADD3 R10, R252, 0x87, RZ ;  /* 0x00000087fc0a7810 */ /* 0x004fc40007ffe0ff */
[----:B------:R-:W-:Y:S01]  /*3630*/  IMAD.MOV R4, RZ, RZ, -R4 ;  /* 0x000000ffff047224 */ /* 0x000fe200078e0a04 */
[----:B------:R2:W-:Y:S01]  /*3640*/  STL [R1+0x1614], R15 ;  /* 0x0016140f01007387 */ /* 0x0005e20000100800 */
[----:B------:R-:W-:Y:S01]  /*3650*/  IMAD R142, R27, R2, R142 ;  /* 0x000000021b8e7224 */ /* 0x000fe200078e028e */
[C---:B----4-:R-:W-:Y:S01]  /*3660*/  IADD3 R8, R252.reuse, 0x88, RZ ;  /* 0x00000088fc087810 */ /* 0x050fe20007ffe0ff */
[C---:B------:R-:W-:Y:S01]  /*3670*/  IMAD.HI.U32 R5, R25.reuse, R144, RZ ;  /* 0x0000009019057227 */ /* 0x040fe200078e00ff */
[----:B------:R-:W-:Y:S01]  /*3680*/  IABS R156, R10 ;  /* 0x0000000a009c7213 */ /* 0x000fe20000000000 */
[----:B------:R-:W-:Y:S01]  /*3690*/  STL [R1+0x161c], R11 ;  /* 0x00161c0b01007387 */ /* 0x000fe20000100800 */
[----:B-1----:R-:W-:Y:S01]  /*36a0*/  IADD3 R7, R252, 0x89, RZ ;  /* 0x00000089fc077810 */ /* 0x002fe20007ffe0ff */
[----:B------:R-:W-:Y:S01]  /*36b0*/  IMAD.HI.U32 R2, R25, R147, RZ ;  /* 0x0000009319027227 */ /* 0x000fe200078e00ff */
[----:B------:R-:W-:Y:S01]  /*36c0*/  IADD3 R5, -R5, RZ, RZ ;  /* 0x000000ff05057210 */ /* 0x000fe20007ffe1ff */
[----:B------:R1:W-:Y:S01]  /*36d0*/  STL [R1+0x1624], R10 ;  /* 0x0016240a01007387 */ /* 0x0003e20000100800 */
[----:B------:R-:W-:Y:S01]  /*36e0*/  IABS R158, R7 ;  /* 0x00000007009e7213 */ /* 0x000fe20000000000 */
[----:B------:R-:W-:Y:S01]  /*36f0*/  IMAD.MOV R3, RZ, RZ, -R3 ;  /* 0x000000ffff037224 */ /* 0x000fe200078e0a03 */
[----:B------:R-:W-:Y:S01]  /*3700*/  IABS R157, R8 ;  /* 0x00000008009d7213 */ /* 0x000fe20000000000 */
[----:B------:R-:W-:Y:S01]  /*3710*/  IMAD.MOV R0, RZ, RZ, -R0 ;  /* 0x000000ffff007224 */ /* 0x000fe200078e0a00 */
[----:B------:R-:W-:Y:S01]  /*3720*/  IABS R154, R15 ;  /* 0x0000000f009a7213 */ /* 0x000fe20000000000 */
[----:B------:R-:W-:Y:S01]  /*3730*/  IMAD R140, R27, R4, R140 ;  /* 0x000000041b8c7224 */ /* 0x000fe200078e028c */
[----:B------:R3:W-:Y:S01]  /*3740*/  STL [R1+0x1628], R8 ;  /* 0x0016280801007387 */ /* 0x0007e20000100800 */
[----:B------:R-:W-:Y:S01]  /*3750*/  IMAD.HI.U32 R4, R25, R145, RZ ;  /* 0x0000009119047227 */ /* 0x000fe200078e00ff */
[----:B------:R-:W-:-:S02]  /*3760*/  IABS R155, R11 ;  /* 0x0000000b009b7213 */ /* 0x000fc40000000000 */
[----:B------:R4:W-:Y:S01]  /*3770*/  STL [R1+0x162c], R7 ;  /* 0x00162c0701007387 */ /* 0x0009e20000100800 */
[----:B------:R-:W-:Y:S01]  /*3780*/  IMAD.MOV R2, RZ, RZ, -R2 ;  /* 0x000000ffff027224 */ /* 0x000fe200078e0a02 */
[C---:B--2---:R-:W-:Y:S01]  /*3790*/  IADD3 R15, R252.reuse, 0x8a, RZ ;  /* 0x0000008afc0f7810 */ /* 0x044fe20007ffe0ff */
[C---:B------:R-:W-:Y:S01]  /*37a0*/  IMAD R146, R27.reuse, R3, R146 ;  /* 0x000000031b927224 */ /* 0x040fe200078e0292 */
[C---:B-1----:R-:W-:Y:S01]  /*37b0*/  IADD3 R10, R252.reuse, 0x8c, RZ ;  /* 0x0000008cfc0a7810 */ /* 0x042fe20007ffe0ff */
[----:B------:R-:W-:Y:S01]  /*37c0*/  IMAD R148, R27, R0, R148 ;  /* 0x000000001b947224 */ /* 0x000fe200078e0294 */
[C---:B------:R-:W-:Y:S01]  /*37d0*/  IADD3 R11, R252.reuse, 0x8b, RZ ;  /* 0x0000008bfc0b7810 */ /* 0x040fe20007ffe0ff */
[C---:B------:R-:W-:Y:S01]  /*37e0*/  IMAD.HI.U32 R3, R25.reuse, R151, RZ ;  /* 0x0000009719037227 */ /* 0x040fe200078e00ff */
[C---:B---3--:R-:W-:Y:S01]  /*37f0*/  IADD3 R8, R252.reuse, 0x8d, RZ ;  /* 0x0000008dfc087810 */ /* 0x048fe20007ffe0ff */
[----:B------:R1:W-:Y:S01]  /*3800*/  STL [R1+0x15f4], R15 ;  /* 0x0015f40f01007387 */ /* 0x0003e20000100800 */
[----:B----4-:R-:W-:Y:S01]  /*3810*/  IADD3 R7, R252, 0x8e, RZ ;  /* 0x0000008efc077810 */ /* 0x010fe20007ffe0ff */
[----:B------:R-:W-:Y:S01]  /*3820*/  IMAD.HI.U32 R0, R25, R153, RZ ;  /* 0x0000009919007227 */ /* 0x000fe200078e00ff */
[----:B------:R-:W-:Y:S01]  /*3830*/  IABS R161, R10 ;  /* 0x0000000a00a17213 */ /* 0x000fe20000000000 */
[----:B------:R-:W-:Y:S01]  /*3840*/  STL [R1+0x15f8], R11 ;  /* 0x0015f80b01007387 */ /* 0x000fe20000100800 */
[----:B------:R-:W-:Y:S01]  /*3850*/  IABS R163, R7 ;  /* 0x0000000700a37213 */ /* 0x000fe20000000000 */
[----:B------:R-:W-:Y:S01]  /*3860*/  IMAD.MOV R4, RZ, RZ, -R4 ;  /* 0x000000ffff047224 */ /* 0x000fe200078e0a04 */
[----:B------:R-:W-:Y:S01]  /*3870*/  IABS R162, R8 ;  /* 0x0000000800a27213 */ /* 0x000fe20000000000 */
[C---:B------:R-:W-:Y:S01]  /*3880*/  IMAD R147, R27.reuse, R2, R147 ;  /* 0x000000021b937224 */ /* 0x040fe200078e0293 */
[----:B------:R2:W-:Y:S01]  /*3890*/  STL [R1+0x15fc], R10 ;  /* 0x0015fc0a01007387 */ /* 0x0005e20000100800 */
[----:B------:R-:W-:Y:S01]  /*38a0*/  IMAD R144, R27, R5, R144 ;  /* 0x000000051b907224 */ /* 0x000fe200078e0290 */
[----:B------:R-:W-:Y:S01]  /*38b0*/  IABS R159, R15 ;  /* 0x0000000f009f7213 */ /* 0x000fe20000000000 */
[----:B------:R-:W-:Y:S01]  /*38c0*/  IMAD.HI.U32 R2, R25, R152, RZ ;  /* 0x0000009819027227 */ /* 0x000fe200078e00ff */
[----:B------:R3:W-:Y:S01]  /*38d0*/  STL [R1+0x1604], R8 ;  /* 0x0016040801007387 */ /* 0x0007e20000100800 */
[----:B------:R-:W-:-:S02]  /*38e0*/  IABS R160, R11 ;  /* 0x0000000b00a07213 */ /* 0x000fc40000000000 */
[----:B------:R-:W-:Y:S01]  /*38f0*/  IMAD.HI.U32 R5, R25, R149, RZ ;  /* 0x0000009519057227 */ /* 0x000fe200078e00ff */
[----:B------:R4:W-:Y:S01]  /*3900*/  STL [R1+0x160c], R7 ;  /* 0x00160c0701007387 */ /* 0x0009e20000100800 */
[C---:B-1----:R-:W-:Y:S02]  /*3910*/  IADD3 R15, R252.reuse, 0x8f, RZ ;  /* 0x0000008ffc0f7810 */ /* 0x042fe40007ffe0ff */
[----:B------:R-:W-:Y:S01]  /*3920*/  IMAD.MOV R3, RZ, RZ, -R3 ;  /* 0x000000ffff037224 */ /* 0x000fe200078e0a03 */
[C---:B--2---:R-:W-:Y:S01]  /*3930*/  IADD3 R10, R252.reuse, 0x91, RZ ;  /* 0x00000091fc0a7810 */ /* 0x044fe20007ffe0ff */
[----:B------:R-:W-:Y:S01]  /*3940*/  IMAD.MOV R0, RZ, RZ, -R0 ;  /* 0x000000ffff007224 */ /* 0x000fe200078e0a00 */
[C---:B------:R-:W-:Y:S01]  /*3950*/  IADD3 R11, R252.reuse, 0x90, RZ ;  /* 0x00000090fc0b7810 */ /* 0x040fe20007ffe0ff */
[----:B------:R-:W-:Y:S01]  /*3960*/  IMAD R145, R27, R4, R145 ;  /* 0x000000041b917224 */ /* 0x000fe200078e0291 */
[C---:B---3--:R-:W-:Y:S01]  /*3970*/  IADD3 R8, R252.reuse, 0x92, RZ ;  /* 0x00000092fc087810 */ /* 0x048fe20007ffe0ff */
[----:B------:R-:W-:Y:S01]  /*3980*/  IMAD.HI.U32 R4, R25, R150, RZ ;  /* 0x0000009619047227 */ /* 0x000fe200078e00ff */
[----:B----4-:R-:W-:Y:S01]  /*3990*/  IADD3 R7, R252, 0x93, RZ ;  /* 0x00000093fc077810 */ /* 0x010fe20007ffe0ff */
[----:B------:R1:W-:Y:S01]  /*39a0*/  STL [R1+0x15e0], R15 ;  /* 0x0015e00f01007387 */ /* 0x0003e20000100800 */
[----:B------:R-:W-:Y:S01]  /*39b0*/  IABS R166, R10 ;  /* 0x0000000a00a67213 */ /* 0x000fe20000000000 */
[----:B------:R-:W-:Y:S01]  /*39c0*/  IMAD.MOV R2, RZ, RZ, -R2 ;  /* 0x000000ffff027224 */ /* 0x000fe200078e0a02 */
[----:B------:R-:W-:Y:S01]  /*39d0*/  IABS R168, R7 ;  /* 0x0000000700a87213 */ /* 0x000fe20000000000 */
[----:B------:R-:W-:Y:S01]  /*39e0*/  IMAD.MOV R5, RZ, RZ, -R5 ;  /* 0x000000ffff057224 */ /* 0x000fe200078e0a05 */
[----:B------:R-:W-:Y:S01]  /*39f0*/  STL [R1+0x15e4], R11 ;  /* 0x0015e40b01007387 */ /* 0x000fe20000100800 */
[C---:B------:R-:W-:Y:S01]  /*3a00*/  IMAD R151, R27.reuse, R3, R151 ;  /* 0x000000031b977224 */ /* 0x040fe200078e0297 */
[----:B------:R-:W-:Y:S01]  /*3a10*/  IABS R167, R8 ;  /* 0x0000000800a77213 */ /* 0x000fe20000000000 */
[----:B------:R-:W-:Y:S01]  /*3a20*/  IMAD R153, R27, R0, R153 ;  /* 0x000000001b997224 */ /* 0x000fe200078e0299 */
[----:B------:R2:W-:Y:S01]  /*3a30*/  STL [R1+0x15e8], R10 ;  /* 0x0015e80a01007387 */ /* 0x0005e20000100800 */
[----:B------:R-:W-:Y:S01]  /*3a40*/  IMAD.HI.U32 R3, R25, R156, RZ ;  /* 0x0000009c19037227 */ /* 0x000fe200078e00ff */
[----:B------:R-:W-:-:S02]  /*3a50*/  IABS R164, R15 ;  /* 0x0000000f00a47213 */ /* 0x000fc40000000000 */
[----:B------:R3:W-:Y:S01]  /*3a60*/  STL [R1+0x15ec], R8 ;  /* 0x0015ec0801007387 */ /* 0x0007e20000100800 */
[----:B------:R-:W-:Y:S01]  /*3a70*/  IMAD.HI.U32 R0, R25, R158, RZ ;  /* 0x0000009e19007227 */ /* 0x000fe200078e00ff */
[----:B------:R-:W-:Y:S02]  /*3a80*/  IABS R165, R11 ;  /* 0x0000000b00a57213 */ /* 0x000fe40000000000 */
[----:B------:R4:W-:Y:S01]  /*3a90*/  STL [R1+0x15f0], R7 ;  /* 0x0015f00701007387 */ /* 0x0009e20000100800 */
[----:B------:R-:W-:Y:S01]  /*3aa0*/  IMAD.MOV R4, RZ, RZ, -R4 ;  /* 0x000000ffff047224 */ /* 0x000fe200078e0a04 */
[C---:B-1----:R-:W-:Y:S01]  /*3ab0*/  IADD3 R15, R252.reuse, 0x94, RZ ;  /* 0x00000094fc0f7810 */ /* 0x042fe20007ffe0ff */
[C---:B------:R-:W-:Y:S01]  /*3ac0*/  IMAD R152, R27.reuse, R2, R152 ;  /* 0x000000021b987224 */ /* 0x040fe200078e0298 */
[C---:B--2---:R-:W-:Y:S01]  /*3ad0*/  IADD3 R10, R252.reuse, 0x96, RZ ;  /* 0x00000096fc0a7810 */ /* 0x044fe20007ffe0ff */
        /* <DEDUP_REMOVED lines=12> */
[----:B------:R-:W-:Y:S01]  /*3ba0*/  IMAD.MOV R0, RZ, RZ, -R0 ;  /* 0x000000ffff007224 */ /* 0x000fe200078e0a00 */
[----:B------:R2:W-:Y:S01]  /*3bb0*/  STL [R1+0x15d4], R10 ;  /* 0x0015d40a01007387 */ /* 0x0005e20000100800 */
[----:B------:R-:W-:Y:S01]  /*3bc0*/  IMAD R150, R27, R4, R150 ;  /* 0x000000041b967224 */ /* 0x000fe200078e0296 */
[----:B------:R-:W-:Y:S01]  /*3bd0*/  IABS R169, R15 ;  /* 0x0000000f00a97213 */ /* 0x000fe20000000000 */
[----:B------:R-:W-:Y:S01]  /*3be0*/  IMAD.HI.U32 R4, R25, R155, RZ ;  /* 0x0000009b19047227 */ /* 0x000fe200078e00ff */
[----:B------:R3:W-:Y:S01]  /*3bf0*/  STL [R1+0x15d8], R8 ;  /* 0x0015d80801007387 */ /* 0x0007e20000100800 */
[----:B------:R-:W-:-:S02]  /*3c00*/  IABS R170, R11 ;  /* 0x0000000b00aa7213 */ /* 0x000fc40000000000 */
[----:B------:R-:W-:Y:S01]  /*3c10*/  IMAD.MOV R2, RZ, RZ, -R2 ;  /* 0x000000ffff027224 */ /* 0x000fe200078e0a02 */
        /* <DEDUP_REMOVED lines=22> */
[----:B------:R-:W-:Y:S01]  /*3d80*/  STL [R1+0x15b4], R8 ;  /* 0x0015b40801007387 */ /* 0x000fe20000100800 */
[----:B------:R-:W-:-:S02]  /*3d90*/  IABS R175, R11 ;  /* 0x0000000b00af7213 */ /* 0x000fc40000000000 */
[----:B------:R-:W-:Y:S01]  /*3da0*/  IMAD.HI.U32 R5, R25, R159, RZ ;  /* 0x0000009f19057227 */ /* 0x000fe200078e00ff */
[----:B------:R3:W-:Y:S01]  /*3db0*/  STL [R1+0x15bc], R7 ;  /* 0x0015bc0701007387 */ /* 0x0007e20000100800 */
[C---:B-1----:R-:W-:Y:S02]  /*3dc0*/  IADD3 R15, R252.reuse, 0x9e, RZ ;  /* 0x0000009efc0f7810 */ /* 0x042fe40007ffe0ff */
[----:B------:R-:W-:Y:S01]  /*3dd0*/  IMAD.MOV R3, RZ, RZ, -R3 ;  /* 0x000000ffff037224 */ /* 0x000fe200078e0a03 */
[----:B------:R-:W-:Y:S01]  /*3de0*/  IADD3 R5, -R5, RZ, RZ ;  /* 0x000000ff05057210 */ /* 0x000fe20007ffe1ff */
[----:B------:R-:W-:Y:S01]  /*3df0*/  IMAD.MOV R0, RZ, RZ, -R0 ;  /* 0x000000ffff007224 */ /* 0x000fe200078e0a00 */
[C---:B--2---:R-:W-:Y:S01]  /*3e00*/  IADD3 R10, R252.reuse, 0xa0, RZ ;  /* 0x000000a0fc0a7810 */ /* 0x044fe20007ffe0ff */
[----:B------:R-:W-:Y:S01]  /*3e10*/  IMAD R155, R27, R4, R155 ;  /* 0x000000041b9b7224 */ /* 0x000fe200078e029b */
[C---:B------:R-:W-:Y:S01]  /*3e20*/  IADD3 R11, R252.reuse, 0x9f, RZ ;  /* 0x0000009ffc0b7810 */ /* 0x040fe20007ffe0ff */
[----:B------:R-:W-:Y:S01]  /*3e30*/  IMAD.HI.U32 R4, R25, R160, RZ ;  /* 0x000000a019047227 */ /* 0x000fe200078e00ff */
[C---:B---3--:R-:W-:Y:S01]  /*3e40*/  IADD3 R7, R252.reuse, 0xa2, RZ ;  /* 0x000000a2fc077810 */ /* 0x048fe20007ffe0ff */
[----:B------:R1:W-:Y:S01]  /*3e50*/  STL [R1+0x15a0], R15 ;  /* 0x0015a00f01007387 */ /* 0x0003e20000100800 */
[----:B------:R-:W-:Y:S01]  /*3e60*/  IADD3 R8, R252, 0xa1, RZ ;  /* 0x000000a1fc087810 */ /* 0x000fe20007ffe0ff */
[----:B------:R-:W-:Y:S01]  /*3e70*/  IMAD.MOV R2, RZ, RZ, -R2 ;  /* 0x000000ffff027224 */ /* 0x000fe200078e0a02 */
[----:B------:R-:W-:Y:S01]  /*3e80*/  IABS R181, R10 ;  /* 0x0000000a00b57213 */ /* 0x000fe20000000000 */
[C---:B------:R-:W-:Y:S01]  /*3e90*/  IMAD R161, R27.reuse, R3, R161 ;  /* 0x000000031ba17224 */ /* 0x040fe200078e02a1 */
[----:B------:R-:W-:Y:S01]  /*3ea0*/  IABS R183, R7 ;  /* 0x0000000700b77213 */ /* 0x000fe20000000000 */
[----:B------:R-:W-:Y:S01]  /*3eb0*/  IMAD R163, R27, R0, R163 ;  /* 0x000000001ba37224 */ /* 0x000fe200078e02a3 */
[----:B------:R-:W-:Y:S01]  /*3ec0*/  STL [R1+0x1594], R11 ;  /* 0x0015940b01007387 */ /* 0x000fe20000100800 */
[----:B------:R-:W-:Y:S01]  /*3ed0*/  IMAD.HI.U32 R3, R25, R166, RZ ;  /* 0x000000a619037227 */ /* 0x000fe200078e00ff */
[----:B------:R-:W-:-:S02]  /*3ee0*/  IABS R182, R8 ;  /* 0x0000000800b67213 */ /* 0x000fc40000000000 */
[----:B------:R2:W-:Y:S01]  /*3ef0*/  STL [R1+0x1588], R10 ;  /* 0x0015880a01007387 */ /* 0x0005e20000100800 */
[----:B------:R-:W-:Y:S01]  /*3f00*/  IMAD.HI.U32 R0, R25, R168, RZ ;  /* 0x000000a819007227 */ /* 0x000fe200078e00ff */
[----:B------:R-:W-:Y:S02]  /*3f10*/  IABS R179, R15 ;  /* 0x0000000f00b37213 */ /* 0x000fe40000000000 */
[----:B------:R3:W-:Y:S01]  /*3f20*/  STL [R1+0x1580], R8 ;  /* 0x0015800801007387 */ /* 0x0007e20000100800 */
[----:B------:R-:W-:Y:S01]  /*3f30*/  IMAD.MOV R4, RZ, RZ, -R4 ;  /* 0x000000ffff047224 */ /* 0x000fe200078e0a04 */
[----:B------:R-:W-:Y:S01]  /*3f40*/  IABS R180, R11 ;  /* 0x0000000b00b47213 */ /* 0x000fe20000000000 */
[----:B------:R-:W-:Y:S01]  /*3f50*/  IMAD R162, R27, R2, R162 ;  /* 0x000000021ba27224 */ /* 0x000fe200078e02a2 */
[----:B------:R4:W-:Y:S01]  /*3f60*/  STL [R1+0x157c], R7 ;  /* 0x00157c0701007387 */ /* 0x0009e20000100800 */
[----:B------:R-:W-:Y:S01]  /*3f70*/  IMAD.HI.U32 R2, R25, R167, RZ ;  /* 0x000000a719027227 */ /* 0x000fe200078e00ff */
[----:B-1----:R-:W-:-:S02]  /*3f80*/  IADD3 R15, R252, 0xa3, RZ ;  /* 0x000000a3fc0f7810 */ /* 0x002fc40007ffe0ff */
[C---:B--2---:R-:W-:Y:S01]  /*3f90*/  IADD3 R10, R252.reuse, 0xa5, RZ ;  /* 0x000000a5fc0a7810 */ /* 0x044fe20007ffe0ff */
[----:B------:R-:W-:Y:S01]  /*3fa0*/  IMAD.MOV R3, RZ, RZ, -R3 ;  /* 0x000000ffff037224 */ /* 0x000fe200078e0a03 */
[C---:B------:R-:W-:Y:S01]  /*3fb0*/  IADD3 R11, R252.reuse, 0xa4, RZ ;  /* 0x000000a4fc0b7810 */ /* 0x040fe20007ffe0ff */
[C---:B------:R-:W-:Y:S01]  /*3fc0*/  IMAD R159, R27.reuse, R5, R159 ;  /* 0x000000051b9f7224 */ /* 0x040fe200078e029f */
[C---:B---3--:R-:W-:Y:S01]  /*3fd0*/  IADD3 R8, R252.reuse, 0xa6, RZ ;  /* 0x000000a6fc087810 */ /* 0x048fe20007ffe0ff */
[----:B------:R-:W-:Y:S01]  /*3fe0*/  IMAD.MOV R0, RZ, RZ, -R0 ;  /* 0x000000ffff007224 */ /* 0x000fe200078e0a00 */
[----:B----4-:R-:W-:Y:S01]  /*3ff0*/  IADD3 R7, R252, 0xa7, RZ ;  /* 0x000000a7fc077810 */ /* 0x010fe20007ffe0ff */
[----:B------:R-:W-:Y:S01]  /*4000*/  IMAD R160, R27, R4, R160 ;  /* 0x000000041ba07224 */ /* 0x000fe200078e02a0 */
[----:B------:R-:W-:Y:S01]  /*4010*/  IABS R186, R10 ;  /* 0x0000000a00ba7213 */ /* 0x000fe20000000000 */
[----:B------:R-:W-:Y:S01]  /*4020*/  IMAD.HI.U32 R5, R25, R164, RZ ;  /* 0x000000a419057227 */ /* 0x000fe200078e00ff */
[----:B------:R1:W-:Y:S01]  /*4030*/  STL [R1+0x1564], R15 ;  /* 0x0015640f01007387 */ /* 0x0003e20000100800 */
[----:B------:R-:W-:-:S02]  /*4040*/  IABS R188, R7 ;  /* 0x0000000700bc7213 */ /* 0x000fc40000000000 */
[----:B------:R-:W-:Y:S01]  /*4050*/  IMAD.HI.U32 R4, R25, R165, RZ ;  /* 0x000000a519047227 */ /* 0x000fe200078e00ff */
[----:B------:R-:W-:Y:S01]  /*4060*/  STL [R1+0x1560], R11 ;  /* 0x0015600b01007387 */ /* 0x000fe20000100800 */
[----:B------:R-:W-:Y:S02]  /*4070*/  IABS R187, R8 ;  /* 0x0000000800bb7213 */ /* 0x000fe40000000000 */
[----:B------:R-:W-:Y:S01]  /*4080*/  IMAD.MOV R2, RZ, RZ, -R2 ;  /* 0x000000ffff027224 */ /* 0x000fe200078e0a02 */
[----:B------:R2:W-:Y:S01]  /*4090*/  STL [R1+0x155c], R10 ;  /* 0x00155c0a01007387 */ /* 0x0005e20000100800 */
[C---:B------:R-:W-:Y:S01]  /*40a0*/  IMAD R166, R27.reuse, R3, R166 ;  /* 0x000000031ba67224 */ /* 0x040fe200078e02a6 */
[----:B------:R-:W-:Y:S01]  /*40b0*/  IABS R184, R15 ;  /* 0x0000000f00b87213 */ /* 0x000fe20000000000 */
[----:B------:R-:W-:Y:S01]  /*40c0*/  IMAD R168, R27, R0, R168 ;  /* 0x000000001ba87224 */ /* 0x000fe200078e02a8 */
[----:B------:R3:W-:Y:S01]  /*40d0*/  STL [R1+0x1558], R8 ;  /* 0x0015580801007387 */ /* 0x0007e20000100800 */
[----:B------:R-:W-:Y:S01]  /*40e0*/  IMAD.HI.U32 R3, R25, R171, RZ ;  /* 0x000000ab19037227 */ /* 0x000fe200078e00ff */
[----:B------:R-:W-:-:S02]  /*40f0*/  IABS R185, R11 ;  /* 0x0000000b00b97213 */ /* 0x000fc40000000000 */
[----:B------:R4:W-:Y:S01]  /*4100*/  STL [R1+0x1554], R7 ;  /* 0x0015540701007387 */ /* 0x0009e20000100800 */
[----:B------:R-:W-:Y:S01]  /*4110*/  IMAD.MOV R5, RZ, RZ, -R5 ;  /* 0x000000ffff057224 */ /* 0x000fe200078e0a05 */
[C---:B-1----:R-:W-:Y:S01]  /*4120*/  IADD3 R15, R252.reuse, 0xa8, RZ ;  /* 0x000000a8fc0f7810 */ /* 0x042fe20007ffe0ff */
[----:B------:R-:W-:Y:S01]  /*4130*/  IMAD.HI.U32 R0, R25, R173, RZ ;  /* 0x000000ad19007227 */ /* 0x000fe200078e00ff */
[C---:B--2---:R-:W-:Y:S02]  /*4140*/  IADD3 R10, R252.reuse, 0xaa, RZ ;  /* 0x000000aafc0a7810 */ /* 0x044fe40007ffe0ff */
[C---:B------:R-:W-:Y:S01]  /*4150*/  IADD3 R11, R252.reuse, 0xa9, RZ ;  /* 0x000000a9fc0b7810 */ /* 0x040fe20007ffe0ff */
[----:B------:R-:W-:Y:S01]  /*4160*/  IMAD.MOV R4, RZ, RZ, -R4 ;  /* 0x000000ffff047224 */ /* 0x000fe200078e0a04 */
[C---:B---3--:R-:W-:Y:S01]  /*4170*/  IADD3 R8, R252.reuse, 0xab, RZ ;  /* 0x000000abfc087810 */ /* 0x048fe20007ffe0ff */
[----:B------:R-:W-:Y:S01]  /*4180*/  IMAD R167, R27, R2, R167 ;  /* 0x000000021ba77224 */ /* 0x000fe200078e02a7 */
[----:B----4-:R-:W-:Y:S01]  /*4190*/  IADD3 R7, R252, 0xac, RZ ;  /* 0x000000acfc077810 */ /* 0x010fe20007ffe0ff */
[----:B------:R-:W-:Y:S01]  /*41a0*/  IMAD.HI.U32 R2, R25, R172, RZ ;  /* 0x000000ac19027227 */ /* 0x000fe200078e00ff */
[----:B------:R-:W-:Y:S01]  /*41b0*/  IABS R191, R10 ;  /* 0x0000000a00bf7213 */ /* 0x000fe20000000000 */
[----:B------:R1:W-:Y:S01]  /*41c0*/  STL [R1+0x153c], R15 ;  /* 0x00153c0f01007387 */ /* 0x0003e20000100800 */
[----:B------:R-:W-:Y:S01]  /*41d0*/  IABS R193, R7 ;  /* 0x0000000700c17213 */ /* 0x000fe20000000000 */
[----:B------:R-:W-:Y:S01]  /*41e0*/  IMAD.MOV R3, RZ, RZ, -R3 ;  /* 0x000000ffff037224 */ /* 0x000fe200078e0a03 */
[----:B------:R-:W-:Y:S01]  /*41f0*/  IABS R192, R8 ;  /* 0x0000000800c07213 */ /* 0x000fe20000000000 */
[C---:B------:R-:W-:Y:S01]  /*4200*/  IMAD R164, R27.reuse, R5, R164 ;  /* 0x000000051ba47224 */ /* 0x040fe200078e02a4 */
[----:B------:R-:W-:Y:S01]  /*4210*/  STL [R1+0x1538], R11 ;  /* 0x0015380b01007387 */ /* 0x000fe20000100800 */
[----:B------:R-:W-:Y:S01]  /*4220*/  IMAD.MOV R0, RZ, RZ, -R0 ;  /* 0x000000ffff007224 */ /* 0x000fe200078e0a00 */
[----:B------:R-:W-:Y:S01]  /*4230*/  IABS R189, R15 ;  /* 0x0000000f00bd7213 */ /* 0x000fe20000000000 */
[----:B------:R-:W-:Y:S01]  /*4240*/  IMAD R165, R27, R4, R165 ;  /* 0x000000041ba57224 */ /* 0x000fe200078e02a5 */
[----:B------:R2:W-:Y:S01]  /*4250*/  STL [R1+0x1534], R10 ;  /* 0x0015340a01007387 */ /* 0x0005e20000100800 */
[----:B------:R-:W-:Y:S01]  /*4260*/  IMAD.HI.U32 R5, R25, R169, RZ ;  /* 0x000000a919057227 */ /* 0x000fe200078e00ff */
[----:B------:R-:W-:-:S02]  /*4270*/  IABS R190, R11 ;  /* 0x0000000b00be7213 */ /* 0x000fc40000000000 */
[----:B------:R3:W-:Y:S01]  /*4280*/  STL [R1+0x152c], R8 ;  /* 0x00152c0801007387 */ /* 0x0007e20000100800 */
[----:B------:R-:W-:Y:S01]  /*4290*/  IMAD.HI.U32 R4, R25, R170, RZ ;  /* 0x000000aa19047227 */ /* 0x000fe200078e00ff */
[C---:B-1----:R-:W-:Y:S02]  /*42a0*/  IADD3 R15, R252.reuse, 0xad, RZ ;  /* 0x000000adfc0f7810 */ /* 0x042fe40007ffe0ff */
[----:B------:R1:W-:Y:S01]  /*42b0*/  STL [R1+0x1520], R7 ;  /* 0x0015200701007387 */ /* 0x0003e20000100800 */
[----:B------:R-:W-:Y:S01]  /*42c0*/  IMAD.MOV R2, RZ, RZ, -R2 ;  /* 0x000000ffff027224 */ /* 0x000fe200078e0a02 */
[C---:B--2---:R-:W-:Y:S01]  /*42d0*/  IADD3 R10, R252.reuse, 0xaf, RZ ;  /* 0x000000affc0a7810 */ /* 0x044fe20007ffe0ff */
[C---:B------:R-:W-:Y:S01]  /*42e0*/  IMAD R171, R27.reuse, R3, R171 ;  /* 0x000000031bab7224 */ /* 0x040fe200078e02ab */
[C---:B------:R-:W-:Y:S01]  /*42f0*/  IADD3 R11, R252.reuse, 0xae, RZ ;  /* 0x000000aefc0b7810 */ /* 0x040fe20007ffe0ff */
[----:B------:R-:W-:Y:S01]  /*4300*/  IMAD R173, R27, R0, R173 ;  /* 0x000000001bad7224 */ /* 0x000fe200078e02ad */
[C---:B---3--:R-:W-:Y:S01]  /*4310*/  IADD3 R8, R252.reuse, 0xb0, RZ ;  /* 0x000000b0fc087810 */ /* 0x048fe20007ffe0ff */
[C---:B------:R-:W-:Y:S01]  /*4320*/  IMAD.HI.U32 R3, R25.reuse, R176, RZ ;  /* 0x000000b019037227 */ /* 0x040fe200078e00ff */
[----:B------:R-:W-:Y:S01]  /*4330*/  IABS R196, R10 ;  /* 0x0000000a00c47213 */ /* 0x000fe20000000000 */
[----:B------:R2:W-:Y:S01]  /*4340*/  STL [R1+0x1514], R15 ;  /* 0x0015140f01007387 */ /* 0x0005e20000100800 */
[C---:B-1----:R-:W-:Y:S01]  /*4350*/  IADD3 R7, R252.reuse, 0xb1, RZ ;  /* 0x000000b1fc077810 */ /* 0x042fe20007ffe0ff */
[----:B------:R-:W-:Y:S01]  /*4360*/  IMAD.MOV R5, RZ, RZ, -R5 ;  /* 0x000000ffff057224 */ /* 0x000fe200078e0a05 */
[----:B------:R-:W-:Y:S01]  /*4370*/  IABS R197, R8 ;  /* 0x0000000800c57213 */ /* 0x000fe20000000000 */
[----:B------:R-:W-:Y:S01]  /*4380*/  IMAD.HI.U32 R0, R25, R178, RZ ;  /* 0x000000b219007227 */ /* 0x000fe200078e00ff */
[----:B------:R-:W-:Y:S01]  /*4390*/  IABS R198, R7 ;  /* 0x0000000700c67213 */ /* 0x000fe20000000000 */
[----:B------:R1:W-:Y:S01]  /*43a0*/  STL [R1+0x1508], R11 ;  /* 0x0015080b01007387 */ /* 0x0003e20000100800 */
[----:B------:R-:W-:Y:S01]  /*43b0*/  IABS R194, R15 ;  /* 0x0000000f00c27213 */ /* 0x000fe20000000000 */
[----:B------:R-:W-:Y:S01]  /*43c0*/  IMAD.MOV R4, RZ, RZ, -R4 ;  /* 0x000000ffff047224 */ /* 0x000fe200078e0a04 */
[----:B------:R-:W-:Y:S01]  /*43d0*/  IABS R195, R11 ;  /* 0x0000000b00c37213 */ /* 0x000fe20000000000 */
[----:B------:R-:W-:Y:S01]  /*43e0*/  IMAD R172, R27, R2, R172 ;  /* 0x000000021bac7224 */ /* 0x000fe200078e02ac */
[----:B------:R3:W-:Y:S01]  /*43f0*/  STL [R1+0x14fc], R10 ;  /* 0x0014fc0a01007387 */ /* 0x0007e20000100800 */
[----:B------:R-:W-:Y:S01]  /*4400*/  IMAD.HI.U32 R2, R25, R177, RZ ;  /* 0x000000b119027227 */ /* 0x000fe200078e00ff */
[----:B--2---:R-:W-:-:S02]  /*4410*/  IADD3 R15, R252, 0xb2, RZ ;  /* 0x000000b2fc0f7810 */ /* 0x004fc40007ffe0ff */
[----:B------:R2:W-:Y:S01]  /*4420*/  STL [R1+0x14f4], R8 ;  /* 0x0014f40801007387 */ /* 0x0005e20000100800 */
[----:B------:R-:W-:Y:S01]  /*4430*/  IMAD.MOV R3, RZ, RZ, -R3 ;  /* 0x000000ffff037224 */ /* 0x000fe200078e0a03 */
[C---:B-1----:R-:W-:Y:S01]  /*4440*/  IADD3 R11, R252.reuse, 0xb3, RZ ;  /* 0x000000b3fc0b7810 */ /* 0x042fe20007ffe0ff */
[C---:B------:R-:W-:Y:S01]  /*4450*/  IMAD R169, R27.reuse, R5, R169 ;  /* 0x000000051ba97224 */ /* 0x040fe200078e02a9 */
[----:B------:R1:W-:Y:S01]  /*4460*/  STL [R1+0x14f0], R7 ;  /* 0x0014f00701007387 */ /* 0x0003e20000100800 */
[----:B------:R-:W-:Y:S01]  /*4470*/  IMAD.MOV R0, RZ, RZ, -R0 ;  /* 0x000000ffff007224 */ /* 0x000fe200078e0a00 */
[C---:B---3--:R-:W-:Y:S01]  /*4480*/  IADD3 R10, R252.reuse, 0xb4, RZ ;  /* 0x000000b4fc0a7810 */ /* 0x048fe20007ffe0ff */
[----:B------:R-:W-:Y:S01]  /*4490*/  IMAD R170, R27, R4, R170 ;  /* 0x000000041baa7224 */ /* 0x000fe200078e02aa */
[----:B------:R-:W-:Y:S01]  /*44a0*/  STL [R1+0x14d8], R15 ;  /* 0x0014d80f01007387 */ /* 0x000fe20000100800 */
[----:B------:R-:W-:Y:S01]  /*44b0*/  IMAD.HI.U32 R5, R25, R174, RZ ;  /* 0x000000ae19057227 */ /* 0x000fe200078e00ff */
[----:B--2---:R-:W-:-:S02]  /*44c0*/  IADD3 R8, R252, 0xb5, RZ ;  /* 0x000000b5fc087810 */ /* 0x004fc40007ffe0ff */
[----:B------:R-:W-:Y:S01]  /*44d0*/  IABS R201, R10 ;  /* 0x0000000a00c97213 */ /* 0x000fe20000000000 */
[----:B------:R-:W-:Y:S01]  /*44e0*/  IMAD.HI.U32 R4, R25, R175, RZ ;  /* 0x000000af19047227 */ /* 0x000fe200078e00ff */
[----:B------:R-:W-:Y:S01]  /*44f0*/  IADD3 R5, -R5, RZ, RZ ;  /* 0x000000ff05057210 */ /* 0x000fe20007ffe1ff */
[----:B------:R2:W-:Y:S01]  /*4500*/  STL [R1+0x14d4], R11 ;  /* 0x0014d40b01007387 */ /* 0x0005e20000100800 */
[----:B-1----:R-:W-:Y:S01]  /*4510*/  IADD3 R7, R252, 0xb6, RZ ;  /* 0x000000b6fc077810 */ /* 0x002fe20007ffe0ff */
[----:B------:R-:W-:Y:S01]  /*4520*/  IMAD.MOV R2, RZ, RZ, -R2 ;  /* 0x000000ffff027224 */ /* 0x000fe200078e0a02 */
[----:B------:R-:W-:Y:S01]  /*4530*/  IABS R202, R8 ;  /* 0x0000000800ca7213 */ /* 0x000fe20000000000 */
        /* <DEDUP_REMOVED lines=8> */
[C---:B--2---:R-:W-:Y:S02]  /*45c0*/  IADD3 R11, R252.reuse, 0xb8, RZ ;  /* 0x000000b8fc0b7810 */ /* 0x044fe40007ffe0ff */
[----:B------:R2:W-:Y:S01]  /*45d0*/  STL [R1+0x14c8], R7 ;  /* 0x0014c80701007387 */ /* 0x0005e20000100800 */
[----:B------:R-:W-:Y:S01]  /*45e0*/  IMAD.MOV R4, RZ, RZ, -R4 ;  /* 0x000000ffff047224 */ /* 0x000fe200078e0a04 */
[C---:B-1----:R-:W-:Y:S01]  /*45f0*/  IADD3 R10, R252.reuse, 0xb9, RZ ;  /* 0x000000b9fc0a7810 */ /* 0x042fe20007ffe0ff */
[----:B------:R-:W-:Y:S01]  /*4600*/  IMAD R177, R27, R2, R177 ;  /* 0x000000021bb17224 */ /* 0x000fe200078e02b1 */
[----:B------:R-:W-:Y:S01]  /*4610*/  IABS R199, R15 ;  /* 0x0000000f00c77213 */ /* 0x000fe20000000000 */
[----:B------:R-:W-:Y:S01]  /*4620*/  IMAD.HI.U32 R2, R25, R182, RZ ;  /* 0x000000b619027227 */ /* 0x000fe200078e00ff */
[C---:B---3--:R-:W-:Y:S01]  /*4630*/  IADD3 R8, R252.reuse, 0xba, RZ ;  /* 0x000000bafc087810 */ /* 0x048fe20007ffe0ff */
[----:B------:R-:W-:Y:S01]  /*4640*/  STL [R1+0x14b0], R24 ;  /* 0x0014b01801007387 */ /* 0x000fe20000100800 */
[----:B------:R-:W-:Y:S01]  /*4650*/  IABS R206, R10 ;  /* 0x0000000a00ce7213 */ /* 0x000fe20000000000 */
[----:B------:R-:W-:Y:S01]  /*4660*/  IMAD.MOV R3, RZ, RZ, -R3 ;  /* 0x000000ffff037224 */ /* 0x000fe200078e0a03 */
[----:B--2---:R-:W-:Y:S01]  /*4670*/  IADD3 R7, R252, 0xbb, RZ ;  /* 0x000000bbfc077810 */ /* 0x004fe20007ffe0ff */
        /* <DEDUP_REMOVED lines=10> */
[----:B------:R-:W-:Y:S01]  /*4720*/  IABS R205, R11 ;  /* 0x0000000b00cd7213 */ /* 0x000fe20000000000 */
[----:B------:R-:W-:Y:S01]  /*4730*/  IMAD.HI.U32 R5, R25, R179, RZ ;  /* 0x000000b319057227 */ /* 0x000fe200078e00ff */
[----:B------:R3:W-:Y:S01]  /*4740*/  STL [R1+0x1494], R7 ;  /* 0x0014940701007387 */ /* 0x0007e20000100800 */
[C---:B------:R-:W-:Y:S02]  /*4750*/  IADD3 R15, R252.reuse, 0xbc, RZ ;  /* 0x000000bcfc0f7810 */ /* 0x040fe40007ffe0ff */
[C---:B------:R-:W-:Y:S01]  /*4760*/  IMAD R181, R27.reuse, R3, R181 ;  /* 0x000000031bb57224 */ /* 0x040fe200078e02b5 */
[C---:B-1----:R-:W-:Y:S01]  /*4770*/  IADD3 R10, R252.reuse, 0xbe, RZ ;  /* 0x000000befc0a7810 */ /* 0x042fe20007ffe0ff */
[----:B------:R-:W-:Y:S01]  /*4780*/  IMAD R183, R27, R0, R183 ;  /* 0x000000001bb77224 */ /* 0x000fe200078e02b7 */
[C---:B------:R-:W-:Y:S01]  /*4790*/  IADD3 R11, R252.reuse, 0xbd, RZ ;  /* 0x000000bdfc0b7810 */ /* 0x040fe20007ffe0ff */
[C---:B------:R-:W-:Y:S01]  /*47a0*/  IMAD.HI.U32 R3, R25.reuse, R186, RZ ;  /* 0x000000ba19037227 */ /* 0x040fe200078e00ff */
[C---:B--2---:R-:W-:Y:S01]  /*47b0*/  IADD3 R8, R252.reuse, 0xbf, RZ ;  /* 0x000000bffc087810 */ /* 0x044fe20007ffe0ff */
[----:B------:R1:W-:Y:S01]  /*47c0*/  STL [R1+0x1470], R15 ;  /* 0x0014700f01007387 */ /* 0x0003e20000100800 */
[----:B---3--:R-:W-:Y:S01]  /*47d0*/  IADD3 R7, R252, 0xc0, RZ ;  /* 0x000000c0fc077810 */ /* 0x008fe20007ffe0ff */
[----:B------:R-:W-:Y:S01]  /*47e0*/  IMAD.HI.U32 R0, R25, R188, RZ ;  /* 0x000000bc19007227 */ /* 0x000fe200078e00ff */
[----:B------:R-:W-:Y:S01]  /*47f0*/  IABS R211, R10 ;  /* 0x0000000a00d37213 */ /* 0x000fe20000000000 */
[----:B------:R-:W-:Y:S01]  /*4800*/  STL [R1+0x1468], R11 ;  /* 0x0014680b01007387 */ /* 0x000fe20000100800 */
[----:B------:R-:W-:Y:S01]  /*4810*/  IABS R213, R7 ;  /* 0x0000000700d57213 */ /* 0x000fe20000000000 */
[----:B------:R-:W-:Y:S01]  /*4820*/  IMAD.MOV R4, RZ, RZ, -R4 ;  /* 0x000000ffff047224 */ /* 0x000fe200078e0a04 */
[----:B------:R-:W-:Y:S01]  /*4830*/  IABS R212, R8 ;  /* 0x0000000800d47213 */ /* 0x000fe20000000000 */
[----:B------:R-:W-:Y:S01]  /*4840*/  IMAD R182, R27, R2, R182 ;  /* 0x000000021bb67224 */ /* 0x000fe200078e02b6 */
[----:B------:R2:W-:Y:S01]  /*4850*/  STL [R1+0x1464], R10 ;  /* 0x0014640a01007387 */ /* 0x0005e20000100800 */
[----:B------:R-:W-:Y:S01]  /*4860*/  IMAD.MOV R5, RZ, RZ, -R5 ;  /* 0x000000ffff057224 */ /* 0x000fe200078e0a05 */
        /* <DEDUP_REMOVED lines=16> */
[----:B------:R-:W-:Y:S01]  /*4970*/  IMAD.MOV R2, RZ, RZ, -R2 ;  /* 0x000000ffff027224 */ /* 0x000fe200078e0a02 */
[----:B------:R-:W-:Y:S01]  /*4980*/  IABS R216, R10 ;  /* 0x0000000a00d87213 */ /* 0x000fe20000000000 */
[----:B------:R-:W-:Y:S01]  /*4990*/  IMAD.HI.U32 R5, R25, R184, RZ ;  /* 0x000000b819057227 */ /* 0x000fe200078e00ff */
[----:B------:R-:W-:Y:S01]  /*49a0*/  IABS R218, R7 ;  /* 0x0000000700da7213 */ /* 0x000fe20000000000 */
[----:B------:R-:W-:Y:S01]  /*49b0*/  STL [R1+0x143c], R11 ;  /* 0x00143c0b01007387 */ /* 0x000fe20000100800 */
        /* <DEDUP_REMOVED lines=13> */
[----:B------:R-:W-:Y:S01]  /*4a90*/  IMAD R187, R27, R2, R187 ;  /* 0x000000021bbb7224 */ /* 0x000fe200078e02bb */
[C---:B------:R-:W-:Y:S01]  /*4aa0*/  IADD3 R11, R252.reuse, 0xc7, RZ ;  /* 0x000000c7fc0b7810 */ /* 0x040fe20007ffe0ff */
[----:B------:R-:W-:Y:S01]  /*4ab0*/  IMAD.MOV R5, RZ, RZ, -R5 ;  /* 0x000000ffff057224 */ /* 0x000fe200078e0a05 */
[C---:B---3--:R-:W-:Y:S01]  /*4ac0*/  IADD3 R8, R252.reuse, 0xc9, RZ ;  /* 0x000000c9fc087810 */ /* 0x048fe20007ffe0ff */
[----:B------:R-:W-:Y:S01]  /*4ad0*/  IMAD.HI.U32 R2, R25, R192, RZ ;  /* 0x000000c019027227 */ /* 0x000fe200078e00ff */
[----:B------:R-:W-:Y:S01]  /*4ae0*/  IABS R221, R10 ;  /* 0x0000000a00dd7213 */ /* 0x000fe20000000000 */
[----:B------:R2:W-:Y:S01]  /*4af0*/  STL [R1+0x1414], R15 ;  /* 0x0014140f01007387 */ /* 0x0005e20000100800 */
[----:B-1----:R-:W-:Y:S01]  /*4b00*/  IADD3 R7, R252, 0xca, RZ ;  /* 0x000000cafc077810 */ /* 0x002fe20007ffe0ff */
[----:B------:R-:W-:Y:S01]  /*4b10*/  IMAD.MOV R3, RZ, RZ, -R3 ;  /* 0x000000ffff037224 */ /* 0x000fe200078e0a03 */
[----:B------:R-:W-:Y:S01]  /*4b20*/  IABS R222, R8 ;  /* 0x0000000800de7213 */ /* 0x000fe20000000000 */
[----:B------:R-:W-:Y:S01]  /*4b30*/  IMAD.MOV R0, RZ, RZ, -R0 ;  /* 0x000000ffff007224 */ /* 0x000fe200078e0a00 */
[----:B------:R-:W-:Y:S01]  /*4b40*/  IABS R223, R7 ;  /* 0x0000000700df7213 */ /* 0x000fe20000000000 */
[C---:B------:R-:W-:Y:S01]  /*4b50*/  IMAD R185, R27.reuse, R4, R185 ;  /* 0x000000041bb97224 */ /* 0x040fe200078e02b9 */
[----:B------:R-:W-:Y:S01]  /*4b60*/  STL [R1+0x1420], R11 ;  /* 0x0014200b01007387 */ /* 0x000fe20000100800 */
[----:B------:R-:W-:Y:S01]  /*4b70*/  IMAD R184, R27, R5, R184 ;  /* 0x000000051bb87224 */ /* 0x000fe200078e02b8 */
[----:B------:R-:W-:Y:S01]  /*4b80*/  IABS R219, R15 ;  /* 0x0000000f00db7213 */ /* 0x000fe20000000000 */
[----:B------:R-:W-:Y:S01]  /*4b90*/  IMAD.HI.U32 R4, R25, R190, RZ ;  /* 0x000000be19047227 */ /* 0x000fe200078e00ff */
[----:B------:R1:W-:Y:S01]  /*4ba0*/  STL [R1+0x1418], R10 ;  /* 0x0014180a01007387 */ /* 0x0003e20000100800 */
[----:B------:R-:W-:-:S02]  /*4bb0*/  IABS R220, R11 ;  /* 0x0000000b00dc7213 */ /* 0x000fc40000000000 */
[----:B------:R-:W-:Y:S01]  /*4bc0*/  IMAD.MOV R2, RZ, RZ, -R2 ;  /* 0x000000ffff027224 */ /* 0x000fe200078e0a02 */
[----:B------:R3:W-:Y:S01]  /*4bd0*/  STL [R1+0x1438], R8 ;  /* 0x0014380801007387 */ /* 0x0007e20000100800 */
[----:B------:R-:W-:Y:S01]  /*4be0*/  IMAD.HI.U32 R5, R25, R189, RZ ;  /* 0x000000bd19057227 */ /* 0x000fe200078e00ff */
[C---:B--2---:R-:W-:Y:S02]  /*4bf0*/  IADD3 R15, R252.reuse, 0xcb, RZ ;  /* 0x000000cbfc0f7810 */ /* 0x044fe40007ffe0ff */
[----:B------:R2:W-:Y:S01]  /*4c00*/  STL [R1+0x1434], R7 ;  /* 0x0014340701007387 */ /* 0x0005e20000100800 */
[----:B------:R-:W-:Y:S01]  /*4c10*/  IMAD R191, R27, R3, R191 ;  /* 0x000000031bbf7224 */ /* 0x000fe200078e02bf */
[----:B------:R-:W-:Y:S01]  /*4c20*/  IADD3 R5, -R5, RZ, RZ ;  /* 0x000000ff05057210 */ /* 0x000fe20007ffe1ff */
[----:B------:R-:W-:Y:S01]  /*4c30*/  IMAD R193, R27, R0, R193 ;  /* 0x000000001bc17224 */ /* 0x000fe200078e02c1 */
[C---:B-1----:R-:W-:Y:S01]  /*4c40*/  IADD3 R10, R252.reuse, 0xcd, RZ ;  /* 0x000000cdfc0a7810 */ /* 0x042fe20007ffe0ff */
[C---:B------:R-:W-:Y:S01]  /*4c50*/  IMAD.HI.U32 R3, R25.reuse, R196, RZ ;  /* 0x000000c419037227 */ /* 0x040fe200078e00ff */
[C---:B------:R-:W-:Y:S01]  /*4c60*/  IADD3 R11, R252.reuse, 0xcc, RZ ;  /* 0x000000ccfc0b7810 */ /* 0x040fe20007ffe0ff */
[----:B------:R-:W-:Y:S01]  /*4c70*/  STL [R1+0x13f4], R15 ;  /* 0x0013f40f01007387 */ /* 0x000fe20000100800 */
[C---:B---3--:R-:W-:Y:S01]  /*4c80*/  IADD3 R8, R252.reuse, 0xce, RZ ;  /* 0x000000cefc087810 */ /* 0x048fe20007ffe0ff */
[----:B------:R-:W-:Y:S01]  /*4c90*/  IMAD.HI.U32 R0, R25, R198, RZ ;  /* 0x000000c619007227 */ /* 0x000fe200078e00ff */
[----:B--2---:R-:W-:Y:S01]  /*4ca0*/  IADD3 R7, R252, 0xcf, RZ ;  /* 0x000000cffc077810 */ /* 0x004fe20007ffe0ff */
[----:B------:R-:W-:Y:S01]  /*4cb0*/  STL [R1+0x13dc], R11 ;  /* 0x0013dc0b01007387 */ /* 0x000fe20000100800 */
        /* <DEDUP_REMOVED lines=10> */
[----:B------:R-:W-:Y:S01]  /*4d60*/  IMAD.MOV R0, RZ, RZ, -R0 ;  /* 0x000000ffff007224 */ /* 0x000fe200078e0a00 */
[----:B------:R3:W-:Y:S01]  /*4d70*/  STL [R1+0x1410], R7 ;  /* 0x0014100701007387 */ /* 0x0007e20000100800 */
[----:B------:R-:W-:Y:S01]  /*4d80*/  IMAD R190, R27, R4, R190 ;  /* 0x000000041bbe7224 */ /* 0x000fe200078e02be */
[C---:B-1----:R-:W-:Y:S01]  /*4d90*/  IADD3 R10, R252.reuse, 0xd2, RZ ;  /* 0x000000d2fc0a7810 */ /* 0x042fe20007ffe0ff */
[----:B------:R-:W-:Y:S01]  /*4da0*/  IMAD.HI.U32 R4, R25, R195, RZ ;  /* 0x000000c319047227 */ /* 0x000fe200078e00ff */
[----:B------:R-:W-:Y:S02]  /*4db0*/  IABS R224, R15 ;  /* 0x0000000f00e07213 */ /* 0x000fe40000000000 */
[C---:B--2---:R-:W-:Y:S01]  /*4dc0*/  IADD3 R8, R252.reuse, 0xd3, RZ ;  /* 0x000000d3fc087810 */ /* 0x044fe20007ffe0ff */
[----:B------:R-:W-:Y:S01]  /*4dd0*/  IMAD.MOV R2, RZ, RZ, -R2 ;  /* 0x000000ffff027224 */ /* 0x000fe200078e0a02 */
[----:B------:R-:W-:Y:S01]  /*4de0*/  IABS R231, R10 ;  /* 0x0000000a00e77213 */ /* 0x000fe20000000000 */
[C---:B------:R-:W-:Y:S01]  /*4df0*/  IMAD R196, R27.reuse, R3, R196 ;  /* 0x000000031bc47224 */ /* 0x040fe200078e02c4 */
[C---:B---3--:R-:W-:Y:S01]  /*4e00*/  IADD3 R7, R252.reuse, 0xd4, RZ ;  /* 0x000000d4fc077810 */ /* 0x048fe20007ffe0ff */
[C---:B------:R-:W-:Y:S01]  /*4e10*/  IMAD R189, R27.reuse, R5, R189 ;  /* 0x000000051bbd7224 */ /* 0x040fe200078e02bd */
[C---:B------:R-:W-:Y:S01]  /*4e20*/  IADD3 R15, R252.reuse, 0xd0, RZ ;  /* 0x000000d0fc0f7810 */ /* 0x040fe20007ffe0ff */
[----:B------:R-:W-:Y:S01]  /*4e30*/  IMAD R198, R27, R0, R198 ;  /* 0x000000001bc67224 */ /* 0x000fe200078e02c6 */
[----:B------:R-:W-:Y:S01]  /*4e40*/  IABS R233, R7 ;  /* 0x0000000700e97213 */ /* 0x000fe20000000000 */
[C---:B------:R-:W-:Y:S01]  /*4e50*/  IMAD.HI.U32 R3, R25.reuse, R201, RZ ;  /* 0x000000c919037227 */ /* 0x040fe200078e00ff */
[----:B------:R-:W-:Y:S01]  /*4e60*/  IADD3 R11, R252, 0xd1, RZ ;  /* 0x000000d1fc0b7810 */ /* 0x000fe20007ffe0ff */
[----:B------:R1:W-:Y:S01]  /*4e70*/  STL [R1+0x13c0], R15 ;  /* 0x0013c00f01007387 */ /* 0x0003e20000100800 */
[----:B------:R-:W-:Y:S01]  /*4e80*/  IABS R232, R8 ;  /* 0x0000000800e87213 */ /* 0x000fe20000000000 */
[C---:B------:R-:W-:Y:S01]  /*4e90*/  IMAD.HI.U32 R5, R25.reuse, R194, RZ ;  /* 0x000000c219057227 */ /* 0x040fe200078e00ff */
[----:B------:R-:W-:Y:S01]  /*4ea0*/  IABS R230, R11 ;  /* 0x0000000b00e67213 */ /* 0x000fe20000000000 */
[----:B------:R-:W-:Y:S01]  /*4eb0*/  STL [R1+0x13bc], R11 ;  /* 0x0013bc0b01007387 */ /* 0x000fe20000100800 */
[----:B------:R-:W-:Y:S01]  /*4ec0*/  IABS R229, R15 ;  /* 0x0000000f00e57213 */ /* 0x000fe20000000000 */
[----:B------:R-:W-:-:S02]  /*4ed0*/  IMAD.HI.U32 R0, R25, R203, RZ ;  /* 0x000000cb19007227 */ /* 0x000fc400078e00ff */
[----:B------:R2:W-:Y:S02]  /*4ee0*/  STL [R1+0x13b8], R10 ;  /* 0x0013b80a01007387 */ /* 0x0005e40000100800 */
[----:B------:R-:W-:Y:S01]  /*4ef0*/  IMAD.MOV R4, RZ, RZ, -R4 ;  /* 0x000000ffff047224 */ /* 0x000fe200078e0a04 */
[----:B-1----:R-:W-:Y:S01]  /*4f00*/  IADD3 R15, R252, 0xed, RZ ;  /* 0x000000edfc0f7810 */ /* 0x002fe20007ffe0ff */
[----:B------:R-:W-:Y:S01]  /*4f10*/  IMAD R197, R27, R2, R197 ;  /* 0x000000021bc57224 */ /* 0x000fe200078e02c5 */
[----:B------:R1:W-:Y:S01]  /*4f20*/  STL [R1+0x13b4], R8 ;  /* 0x0013b40801007387 */ /* 0x0003e20000100800 */
[----:B------:R-:W-:-:S03]  /*4f30*/  IMAD.HI.U32 R2, R25, R202, RZ ;  /* 0x000000ca19027227 */ /* 0x000fc600078e00ff */
[----:B------:R3:W-:Y:S01]  /*4f40*/  STL [R1+0x13b0], R7 ;  /* 0x0013b00701007387 */ /* 0x0007e20000100800 */
[----:B------:R-:W-:Y:S01]  /*4f50*/  IMAD.MOV R3, RZ, RZ, -R3 ;  /* 0x000000ffff037224 */ /* 0x000fe200078e0a03 */
[C---:B--2---:R-:W-:Y:S01]  /*4f60*/  IADD3 R10, R252.reuse, 0xd5, RZ ;  /* 0x000000d5fc0a7810 */ /* 0x044fe20007ffe0ff */
[----:B------:R-:W-:Y:S02]  /*4f70*/  IMAD.MOV R5, RZ, RZ, -R5 ;  /* 0x000000ffff057224 */ /* 0x000fe400078e0a05 */
[----:B------:R-:W-:Y:S01]  /*4f80*/  IMAD.MOV R0, RZ, RZ, -R0 ;  /* 0x000000ffff007224 */ /* 0x000fe200078e0a00 */
[C---:B-1----:R-:W-:Y:S01]  /*4f90*/  IADD3 R8, R252.reuse, 0xd6, RZ ;  /* 0x000000d6fc087810 */ /* 0x042fe20007ffe0ff */
[----:B------:R-:W-:Y:S01]  /*4fa0*/  IMAD R195, R27, R4, R195 ;  /* 0x000000041bc37224 */ /* 0x000fe200078e02c3 */
[----:B------:R-:W-:Y:S01]  /*4fb0*/  IABS R234, R10 ;  /* 0x0000000a00ea7213 */ /* 0x000fe20000000000 */
[----:B------:R-:W-:Y:S01]  /*4fc0*/  IMAD.HI.U32 R4, R25, R200, RZ ;  /* 0x000000c819047227 */ /* 0x000fe200078e00ff */
[----:B---3--:R-:W-:-:S02]  /*4fd0*/  IADD3 R7, R252, 0xd7, RZ ;  /* 0x000000d7fc077810 */ /* 0x008fc40007ffe0ff */
[----:B------:R-:W-:Y:S01]  /*4fe0*/  IABS R235, R8 ;  /* 0x0000000800eb7213 */ /* 0x000fe20000000000 */
[----:B------:R-:W-:Y:S01]  /*4ff0*/  IMAD.MOV R2, RZ, RZ, -R2 ;  /* 0x000000ffff027224 */ /* 0x000fe200078e0a02 */
[----:B------:R-:W-:Y:S01]  /*5000*/  IABS R236, R7 ;  /* 0x0000000700ec7213 */ /* 0x000fe20000000000 */
[C---:B------:R-:W-:Y:S02]  /*5010*/  IMAD R201, R27.reuse, R3, R201 ;  /* 0x000000031bc97224 */ /* 0x040fe400078e02c9 */
[C---:B------:R-:W-:Y:S02]  /*5020*/  IMAD R194, R27.reuse, R5, R194 ;  /* 0x000000051bc27224 */ /* 0x040fe400078e02c2 */
[----:B------:R-:W-:Y:S02]  /*5030*/  IMAD R203, R27, R0, R203 ;  /* 0x000000001bcb7224 */ /* 0x000fe400078e02cb */
[----:B------:R-:W-:-:S04]  /*5040*/  IMAD.HI.U32 R3, R25, R206, RZ ;  /* 0x000000ce19037227 */ /* 0x000fc800078e00ff */
[----:B------:R-:W-:-:S04]  /*5050*/  IMAD.HI.U32 R5, R25, R199, RZ ;  /* 0x000000c719057227 */ /* 0x000fc800078e00ff */
[----:B------:R-:W-:-:S04]  /*5060*/  IMAD.HI.U32 R0, R25, R208, RZ ;  /* 0x000000d019007227 */ /* 0x000fc800078e00ff */
[----:B------:R-:W-:Y:S02]  /*5070*/  IMAD.MOV R4, RZ, RZ, -R4 ;  /* 0x000000ffff047224 */ /* 0x000fe400078e0a04 */
[----:B------:R-:W-:Y:S02]  /*5080*/  IMAD R202, R27, R2, R202 ;  /* 0x000000021bca7224 */ /* 0x000fe400078e02ca */
[----:B------:R-:W-:-:S04]  /*5090*/  IMAD.HI.U32 R2, R25, R207, RZ ;  /* 0x000000cf19027227 */ /* 0x000fc800078e00ff */
[----:B------:R-:W-:Y:S02]  /*50a0*/  IMAD.MOV R3, RZ, RZ, -R3 ;  /* 0x000000ffff037224 */ /* 0x000fe400078e0a03 */
[----:B------:R-:W-:Y:S02]  /*50b0*/  IMAD.MOV R5, RZ, RZ, -R5 ;  /* 0x000000ffff057224 */ /* 0x000fe400078e0a05 */
[----:B------:R-:W-:Y:S02]  /*50c0*/  IMAD.MOV R0, RZ, RZ, -R0 ;  /* 0x000000ffff007224 */ /* 0x000fe400078e0a00 */
[----:B------:R-:W-:Y:S02]  /*50d0*/  IMAD R200, R27, R4, R200 ;  /* 0x000000041bc87224 */ /* 0x000fe400078e02c8 */
[----:B------:R-:W-:-:S04]  /*50e0*/  IMAD.HI.U32 R4, R25, R205, RZ ;  /* 0x000000cd19047227 */ /* 0x000fc800078e00ff */
[----:B------:R-:W-:Y:S02]  /*50f0*/  IMAD.MOV R2, RZ, RZ, -R2 ;  /* 0x000000ffff027224 */ /* 0x000fe400078e0a02 */
[C---:B------:R-:W-:Y:S02]  /*5100*/  IMAD R206, R27.reuse, R3, R206 ;  /* 0x000000031bce7224 */ /* 0x040fe400078e02ce */
[C---:B------:R-:W-:Y:S02]  /*5110*/  IMAD R199, R27.reuse, R5, R199 ;  /* 0x000000051bc77224 */ /* 0x040fe400078e02c7 */
[----:B------:R-:W-:Y:S02]  /*5120*/  IMAD R208, R27, R0, R208 ;  /* 0x000000001bd07224 */ /* 0x000fe400078e02d0 */
[----:B------:R-:W-:-:S04]  /*5130*/  IMAD.HI.U32 R3, R25, R211, RZ ;  /* 0x000000d319037227 */ /* 0x000fc800078e00ff */
[----:B------:R-:W-:-:S04]  /*5140*/  IMAD.HI.U32 R5, R25, R204, RZ ;  /* 0x000000cc19057227 */ /* 0x000fc800078e00ff */
[----:B------:R-:W-:Y:S01]  /*5150*/  IMAD.HI.U32 R0, R25, R213, RZ ;  /* 0x000000d519007227 */ /* 0x000fe200078e00ff */
[----:B------:R-:W-:-:S03]  /*5160*/  IADD3 R5, -R5, RZ, RZ ;  /* 0x000000ff05057210 */ /* 0x000fc60007ffe1ff */
[----:B------:R-:W-:Y:S02]  /*5170*/  IMAD.MOV R4, RZ, RZ, -R4 ;  /* 0x000000ffff047224 */ /* 0x000fe400078e0a04 */
[----:B------:R-:W-:Y:S02]  /*5180*/  IMAD R207, R27, R2, R207 ;  /* 0x000000021bcf7224 */ /* 0x000fe400078e02cf */
[----:B------:R-:W-:-:S04]  /*5190*/  IMAD.HI.U32 R2, R25, R212, RZ ;  /* 0x000000d419027227 */ /* 0x000fc800078e00ff */
[----:B------:R-:W-:Y:S02]  /*51a0*/  IMAD.MOV R3, RZ, RZ, -R3 ;  /* 0x000000ffff037224 */ /* 0x000fe400078e0a03 */
[----:B------:R-:W-:Y:S02]  /*51b0*/  IMAD.MOV R0, RZ, RZ, -R0 ;  /* 0x000000ffff007224 */ /* 0x000fe400078e0a00 */
[----:B------:R-:W-:Y:S02]  /*51c0*/  IMAD R205, R27, R4, R205 ;  /* 0x000000041bcd7224 */ /* 0x000fe400078e02cd */
[----:B------:R-:W-:-:S04]  /*51d0*/  IMAD.HI.U32 R4, R25, R210, RZ ;  /* 0x000000d219047227 */ /* 0x000fc800078e00ff */
[----:B------:R-:W-:Y:S02]  /*51e0*/  IMAD.MOV R2, RZ, RZ, -R2 ;  /* 0x000000ffff027224 */ /* 0x000fe400078e0a02 */
[C---:B------:R-:W-:Y:S02]  /*51f0*/  IMAD R211, R27.reuse, R3, R211 ;  /* 0x000000031bd37224 */ /* 0x040fe400078e02d3 */
[----:B------:R-:W-:Y:S02]  /*5200*/  IMAD R213, R27, R0, R213 ;  /* 0x000000001bd57224 */ /* 0x000fe400078e02d5 */
[----:B------:R-:W-:-:S04]  /*5210*/  IMAD.HI.U32 R3, R25, R216, RZ ;  /* 0x000000d819037227 */ /* 0x000fc800078e00ff */
[----:B------:R-:W-:-:S04]  /*5220*/  IMAD.HI.U32 R0, R25, R218, RZ ;  /* 0x000000da19007227 */ /* 0x000fc800078e00ff */
[C---:B------:R-:W-:Y:S02]  /*5230*/  IMAD R204, R27.reuse, R5, R204 ;  /* 0x000000051bcc7224 */ /* 0x040fe400078e02cc */
[----:B------:R-:W-:Y:S02]  /*5240*/  IMAD.MOV R4, RZ, RZ, -R4 ;  /* 0x000000ffff047224 */ /* 0x000fe400078e0a04 */
[----:B------:R-:W-:Y:S02]  /*5250*/  IMAD R212, R27, R2, R212 ;  /* 0x000000021bd47224 */ /* 0x000fe400078e02d4 */
[----:B------:R-:W-:-:S04]  /*5260*/  IMAD.HI.U32 R5, R25, R209, RZ ;  /* 0x000000d119057227 */ /* 0x000fc800078e00ff */
[----:B------:R-:W-:-:S04]  /*5270*/  IMAD.HI.U32 R2, R25, R217, RZ ;  /* 0x000000d919027227 */ /* 0x000fc800078e00ff */
[----:B------:R-:W-:Y:S02]  /*5280*/  IMAD.MOV R3, RZ, RZ, -R3 ;  /* 0x000000ffff037224 */ /* 0x000fe400078e0a03 */
[----:B------:R-:W-:Y:S02]  /*5290*/  IMAD.MOV R0, RZ, RZ, -R0 ;  /* 0x000000ffff007224 */ /* 0x000fe400078e0a00 */
[----:B------:R-:W-:Y:S02]  /*52a0*/  IMAD R210, R27, R4, R210 ;  /* 0x000000041bd27224 */ /* 0x000fe400078e02d2 */
[----:B------:R-:W-:Y:S02]  /*52b0*/  IMAD.MOV R5, RZ, RZ, -R5 ;  /* 0x000000ffff057224 */ /* 0x000fe400078e0a05 */
        /* <DEDUP_REMOVED lines=25> */
[----:B------:R-:W-:Y:S01]  /*5450*/  IMAD.HI.U32 R2, R25, R227, RZ ;  /* 0x000000e319027227 */ /* 0x000fe200078e00ff */
[----:B------:R-:W-:-:S03]  /*5460*/  IADD3 R5, -R5, RZ, RZ ;  /* 0x000000ff05057210 */ /* 0x000fc60007ffe1ff */
        /* <DEDUP_REMOVED lines=9> */
[----:B------:R-:W-:Y:S02]  /*5500*/  IMAD.MOV R4, RZ, RZ, -R4 ;  /* 0x000000ffff047224 */ /* 0x000fe400078e0a04 */
[----:B------:R-:W-:Y:S02]  /*5510*/  IMAD R227, R27, R2, R227 ;  /* 0x000000021be37224 */ /* 0x000fe400078e02e3 */
[----:B------:R-:W-:-:S04]  /*5520*/  IMAD.HI.U32 R2, R25, R232, RZ ;  /* 0x000000e819027227 */ /* 0x000fc800078e00ff */
[----:B------:R-:W-:Y:S02]  /*5530*/  IMAD R219, R27, R5, R219 ;  /* 0x000000051bdb7224 */ /* 0x000fe400078e02db */
[----:B------:R-:W-:Y:S02]  /*5540*/  IMAD.MOV R3, RZ, RZ, -R3 ;  /* 0x000000ffff037224 */ /* 0x000fe400078e0a03 */
[----:B------:R-:W-:-:S04]  /*5550*/  IMAD.HI.U32 R5, R25, R224, RZ ;  /* 0x000000e019057227 */ /* 0x000fc800078e00ff */
[----:B------:R-:W-:Y:S02]  /*5560*/  IMAD.MOV R0, RZ, RZ, -R0 ;  /* 0x000000ffff007224 */ /* 0x000fe400078e0a00 */
[----:B------:R-:W-:Y:S02]  /*5570*/  IMAD R225, R27, R4, R225 ;  /* 0x000000041be17224 */ /* 0x000fe400078e02e1 */
[----:B------:R-:W-:-:S04]  /*5580*/  IMAD.HI.U32 R4, R25, R230, RZ ;  /* 0x000000e619047227 */ /* 0x000fc800078e00ff */
[----:B------:R-:W-:Y:S02]  /*5590*/  IMAD.MOV R2, RZ, RZ, -R2 ;  /* 0x000000ffff027224 */ /* 0x000fe400078e0a02 */
[C---:B------:R-:W-:Y:S02]  /*55a0*/  IMAD R231, R27.reuse, R3, R231 ;  /* 0x000000031be77224 */ /* 0x040fe400078e02e7 */
[----:B------:R-:W-:Y:S02]  /*55b0*/  IMAD.MOV R5, RZ, RZ, -R5 ;  /* 0x000000ffff057224 */ /* 0x000fe400078e0a05 */
[C---:B------:R-:W-:Y:S01]  /*55c0*/  IMAD R233, R27.reuse, R0, R233 ;  /* 0x000000001be97224 */ /* 0x040fe200078e02e9 */
[C---:B------:R-:W-:Y:S01]  /*55d0*/  IADD3 R0, R252.reuse, 0xd9, RZ ;  /* 0x000000d9fc007810 */ /* 0x040fe20007ffe0ff */
[----:B------:R-:W-:Y:S01]  /*55e0*/  IMAD.MOV R4, RZ, RZ, -R4 ;  /* 0x000000ffff047224 */ /* 0x000fe200078e0a04 */
[----:B------:R-:W-:Y:S01]  /*55f0*/  STL [R1+0x17d4], R231 ;  /* 0x0017d4e701007387 */ /* 0x000fe20000100800 */
[C---:B------:R-:W-:Y:S01]  /*5600*/  IMAD R232, R27.reuse, R2, R232 ;  /* 0x000000021be87224 */ /* 0x040fe200078e02e8 */
[----:B------:R-:W-:Y:S01]  /*5610*/  IADD3 R2, R252, 0xd8, RZ ;  /* 0x000000d8fc027810 */ /* 0x000fe20007ffe0ff */
[----:B------:R-:W-:Y:S01]  /*5620*/  IMAD R224, R27, R5, R224 ;  /* 0x000000051be07224 */ /* 0x000fe200078e02e0 */
[----:B------:R-:W-:Y:S01]  /*5630*/  STL [R1+0x1398], R10 ;  /* 0x0013980a01007387 */ /* 0x000fe20000100800 */
[----:B------:R-:W-:Y:S01]  /*5640*/  IMAD.HI.U32 R5, R25, R229, RZ ;  /* 0x000000e519057227 */ /* 0x000fe200078e00ff */
[----:B------:R-:W-:-:S02]  /*5650*/  IABS R238, R0 ;  /* 0x0000000000ee7213 */ /* 0x000fc40000000000 */
[----:B------:R1:W-:Y:S01]  /*5660*/  STL [R1+0x1394], R8 ;  /* 0x0013940801007387 */ /* 0x0003e20000100800 */
[----:B------:R-:W-:Y:S01]  /*5670*/  IMAD R230, R27, R4, R230 ;  /* 0x000000041be67224 */ /* 0x000fe200078e02e6 */
[----:B------:R-:W-:Y:S01]  /*5680*/  IABS R237, R2 ;  /* 0x0000000200ed7213 */ /* 0x000fe20000000000 */
[C---:B------:R-:W-:Y:S01]  /*5690*/  IMAD.HI.U32 R4, R25.reuse, R235, RZ ;  /* 0x000000eb19047227 */ /* 0x040fe200078e00ff */
[----:B------:R2:W-:Y:S03]  /*56a0*/  STL [R1+0x1390], R7 ;  /* 0x0013900701007387 */ /* 0x0005e60000100800 */
[----:B------:R-:W-:Y:S01]  /*56b0*/  IMAD.MOV R5, RZ, RZ, -R5 ;  /* 0x000000ffff057224 */ /* 0x000fe200078e0a05 */
[----:B------:R-:W-:Y:S01]  /*56c0*/  STL [R1+0x1388], R2 ;  /* 0x0013880201007387 */ /* 0x000fe20000100800 */
[----:B------:R-:W-:Y:S01]  /*56d0*/  IMAD.HI.U32 R3, R25, R236, RZ ;  /* 0x000000ec19037227 */ /* 0x000fe200078e00ff */
[----:B-1----:R-:W-:-:S02]  /*56e0*/  IADD3 R8, R252, 0xe9, RZ ;  /* 0x000000e9fc087810 */ /* 0x002fc40007ffe0ff */
[----:B------:R1:W-:Y:S01]  /*56f0*/  STL [R1+0x137c], R0 ;  /* 0x00137c0001007387 */ /* 0x0003e20000100800 */
[----:B------:R-:W-:Y:S01]  /*5700*/  IMAD.MOV R4, RZ, RZ, -R4 ;  /* 0x000000ffff047224 */ /* 0x000fe200078e0a04 */
[----:B--2---:R-:W-:Y:S01]  /*5710*/  IADD3 R7, R252, 0xda, RZ ;  /* 0x000000dafc077810 */ /* 0x004fe20007ffe0ff */
[----:B------:R-:W-:Y:S01]  /*5720*/  IMAD R229, R27, R5, R229 ;  /* 0x000000051be57224 */ /* 0x000fe200078e02e5 */
[----:B------:R-:W2:Y:S01]  /*5730*/  S2R R10, SR_TID.X ;  /* 0x00000000000a7919 */ /* 0x000ea20000002100 */
[----:B------:R-:W-:Y:S01]  /*5740*/  IMAD.MOV R3, RZ, RZ, -R3 ;  /* 0x000000ffff037224 */ /* 0x000fe200078e0a03 */
[----:B------:R-:W-:Y:S01]  /*5750*/  IABS R239, R7 ;  /* 0x0000000700ef7213 */ /* 0x000fe20000000000 */
[C---:B------:R-:W-:Y:S01]  /*5760*/  IMAD.HI.U32 R5, R25.reuse, R234, RZ ;  /* 0x000000ea19057227 */ /* 0x040fe200078e00ff */
[----:B------:R-:W-:Y:S03]  /*5770*/  STL [R1+0x1370], R7 ;  /* 0x0013700701007387 */ /* 0x000fe60000100800 */
[----:B-1----:R-:W-:Y:S01]  /*5780*/  IMAD.HI.U32 R0, R25, R238, RZ ;  /* 0x000000ee19007227 */ /* 0x002fe200078e00ff */
[----:B------:R-:W-:-:S03]  /*5790*/  IADD3 R5, -R5, RZ, RZ ;  /* 0x000000ff05057210 */ /* 0x000fc60007ffe1ff */
[----:B------:R-:W-:Y:S02]  /*57a0*/  IMAD.MOV R0, RZ, RZ, -R0 ;  /* 0x000000ffff007224 */ /* 0x000fe400078e0a00 */
[----:B------:R-:W-:-:S04]  /*57b0*/  IMAD.HI.U32 R2, R25, R237, RZ ;  /* 0x000000ed19027227 */ /* 0x000fc800078e00ff */
[C---:B------:R-:W-:Y:S01]  /*57c0*/  IMAD R235, R27.reuse, R4, R235 ;  /* 0x000000041beb7224 */ /* 0x040fe200078e02eb */
[C---:B------:R-:W-:Y:S01]  /*57d0*/  IADD3 R4, R252.reuse, 0xdb, RZ ;  /* 0x000000dbfc047810 */ /* 0x040fe20007ffe0ff */
[C---:B------:R-:W-:Y:S01]  /*57e0*/  IMAD R236, R27.reuse, R3, R236 ;  /* 0x000000031bec7224 */ /* 0x040fe200078e02ec */
[C---:B------:R-:W-:Y:S01]  /*57f0*/  IADD3 R3, R252.reuse, 0xdc, RZ ;  /* 0x000000dcfc037810 */ /* 0x040fe20007ffe0ff */
[C---:B------:R-:W-:Y:S01]  /*5800*/  IMAD R238, R27.reuse, R0, R238 ;  /* 0x000000001bee7224 */ /* 0x040fe200078e02ee */
[C---:B------:R-:W-:Y:S01]  /*5810*/  IADD3 R0, R252.reuse, 0xdd, RZ ;  /* 0x000000ddfc007810 */ /* 0x040fe20007ffe0ff */
[----:B------:R-:W-:Y:S01]  /*5820*/  IMAD.MOV R2, RZ, RZ, -R2 ;  /* 0x000000ffff027224 */ /* 0x000fe200078e0a02 */
[----:B------:R-:W-:Y:S01]  /*5830*/  IABS R240, R4 ;  /* 0x0000000400f07213 */ /* 0x000fe20000000000 */
[----:B------:R1:W-:Y:S01]  /*5840*/  STL [R1+0x1364], R4 ;  /* 0x0013640401007387 */ /* 0x0003e20000100800 */
[C---:B------:R-:W-:Y:S01]  /*5850*/  IMAD R234, R27.reuse, R5, R234 ;  /* 0x000000051bea7224 */ /* 0x040fe200078e02ea */
[----:B------:R-:W-:Y:S01]  /*5860*/  IABS R242, R0 ;  /* 0x0000000000f27213 */ /* 0x000fe20000000000 */
[----:B------:R-:W-:Y:S01]  /*5870*/  IMAD R237, R27, R2, R237 ;  /* 0x000000021bed7224 */ /* 0x000fe200078e02ed */
[----:B------:R3:W-:Y:S01]  /*5880*/  STL [R1+0x1358], R3 ;  /* 0x0013580301007387 */ /* 0x0007e20000100800 */
[----:B------:R-:W-:-:S02]  /*5890*/  IADD3 R2, R252, 0xde, RZ ;  /* 0x000000defc027810 */ /* 0x000fc40007ffe0ff */
[----:B------:R-:W-:Y:S01]  /*58a0*/  IABS R241, R3 ;  /* 0x0000000300f17213 */ /* 0x000fe20000000000 */
[----:B------:R4:W-:Y:S01]  /*58b0*/  STL [R1+0x1350], R0 ;  /* 0x0013500001007387 */ /* 0x0009e20000100800 */
[----:B------:R-:W-:Y:S01]  /*58c0*/  IADD3 R5, R252, 0xdf, RZ ;  /* 0x000000dffc057810 */ /* 0x000fe20007ffe0ff */
[C---:B-1----:R-:W-:Y:S01]  /*58d0*/  IMAD.HI.U32 R4, R25.reuse, R240, RZ ;  /* 0x000000f019047227 */ /* 0x042fe200078e00ff */
[----:B------:R-:W-:Y:S01]  /*58e0*/  IABS R243, R2 ;  /* 0x0000000200f37213 */ /* 0x000fe20000000000 */
[----:B------:R1:W-:Y:S01]  /*58f0*/  STL [R1+0x134c], R2 ;  /* 0x00134c0201007387 */ /* 0x0003e20000100800 */
[----:B------:R-:W-:Y:S01]  /*5900*/  IABS R244, R5 ;  /* 0x0000000500f47213 */ /* 0x000fe20000000000 */
[----:B------:R-:W-:Y:S01]  /*5910*/  IMAD.MOV R4, RZ, RZ, -R4 ;  /* 0x000000ffff047224 */ /* 0x000fe200078e0a04 */
[----:B--2---:R-:W-:Y:S01]  /*5920*/  LOP3.LUT R11, R10, 0x7f, RZ, 0xc0, !PT ;  /* 0x0000007f0a0b7812 */ /* 0x004fe200078ec0ff */
[C---:B---3--:R-:W-:Y:S01]  /*5930*/  IMAD.HI.U32 R3, R25.reuse, R241, RZ ;  /* 0x000000f119037227 */ /* 0x048fe200078e00ff */
[----:B------:R2:W-:Y:S03]  /*5940*/  STL [R1+0x1344], R5 ;  /* 0x0013440501007387 */ /* 0x0005e60000100800 */
[----:B----4-:R-:W-:-:S04]  /*5950*/  IMAD.HI.U32 R0, R25, R239, RZ ;  /* 0x000000ef19007227 */ /* 0x010fc800078e00ff */
[----:B------:R-:W-:Y:S02]  /*5960*/  IMAD.MOV R0, RZ, RZ, -R0 ;  /* 0x000000ffff007224 */ /* 0x000fe400078e0a00 */
[----:B-1----:R-:W-:Y:S01]  /*5970*/  IMAD.HI.U32 R2, R25, R242, RZ ;  /* 0x000000f219027227 */ /* 0x002fe200078e00ff */
[----:B--2---:R-:W-:-:S03]  /*5980*/  IADD3 R5, R252, 0xe0, RZ ;  /* 0x000000e0fc057810 */ /* 0x004fc60007ffe0ff */
[C---:B------:R-:W-:Y:S01]  /*5990*/  IMAD R239, R27.reuse, R0, R239 ;  /* 0x000000001bef7224 */ /* 0x040fe200078e02ef */
[----:B------:R-:W-:Y:S01]  /*59a0*/  IABS R245, R5 ;  /* 0x0000000500f57213 */ /* 0x000fe20000000000 */
[----:B------:R-:W-:Y:S01]  /*59b0*/  IMAD R240, R27, R4, R240 ;  /* 0x000000041bf07224 */ /* 0x000fe200078e02f0 */
[----:B------:R-:W-:Y:S01]  /*59c0*/  IADD3 R4, R252, 0xe1, RZ ;  /* 0x000000e1fc047810 */ /* 0x000fe20007ffe0ff */
[----:B------:R-:W-:Y:S01]  /*59d0*/  IMAD.HI.U32 R0, R25, R243, RZ ;  /* 0x000000f319007227 */ /* 0x000fe200078e00ff */
[----:B------:R-:W-:Y:S02]  /*59e0*/  STL [R1+0x1334], R5 ;  /* 0x0013340501007387 */ /* 0x000fe40000100800 */
[----:B------:R-:W-:Y:S01]  /*59f0*/  IABS R246, R4 ;  /* 0x0000000400f67213 */ /* 0x000fe20000000000 */
[----:B------:R-:W-:Y:S01]  /*5a00*/  IMAD.MOV R3, RZ, RZ, -R3 ;  /* 0x000000ffff037224 */ /* 0x000fe200078e0a03 */
[----:B------:R1:W-:Y:S01]  /*5a10*/  STL [R1+0x1330], R4 ;  /* 0x0013300401007387 */ /* 0x0003e20000100800 */
[----:B------:R-:W-:-:S02]  /*5a20*/  IMAD.MOV R2, RZ, RZ, -R2 ;  /* 0x000000ffff027224 */ /* 0x000fc400078e0a02 */
[----:B------:R-:W-:Y:S02]  /*5a30*/  IMAD.MOV R0, RZ, RZ, -R0 ;  /* 0x000000ffff007224 */ /* 0x000fe400078e0a00 */
[C---:B------:R-:W-:Y:S01]  /*5a40*/  IMAD R241, R27.reuse, R3, R241 ;  /* 0x000000031bf17224 */ /* 0x040fe200078e02f1 */
[C---:B------:R-:W-:Y:S01]  /*5a50*/  IADD3 R3, R252.reuse, 0xe2, RZ ;  /* 0x000000e2fc037810 */ /* 0x040fe20007ffe0ff */
[C---:B------:R-:W-:Y:S01]  /*5a60*/  IMAD R242, R27.reuse, R2, R242 ;  /* 0x000000021bf27224 */ /* 0x040fe200078e02f2 */
[C---:B------:R-:W-:Y:S01]  /*5a70*/  IADD3 R2, R252.reuse, 0xe3, RZ ;  /* 0x000000e3fc027810 */ /* 0x040fe20007ffe0ff */
[----:B------:R-:W-:Y:S01]  /*5a80*/  IMAD R243, R27, R0, R243 ;  /* 0x000000001bf37224 */ /* 0x000fe200078e02f3 */
[----:B------:R-:W-:Y:S01]  /*5a90*/  IABS R247, R3 ;  /* 0x0000000300f77213 */ /* 0x000fe20000000000 */
[----:B-1----:R-:W-:Y:S01]  /*5aa0*/  IMAD.HI.U32 R4, R25, R245, RZ ;  /* 0x000000f519047227 */ /* 0x002fe200078e00ff */
[----:B------:R1:W-:Y:S01]  /*5ab0*/  STL [R1+0x132c], R3 ;  /* 0x00132c0301007387 */ /* 0x0003e20000100800 */
[----:B------:R-:W-:-:S02]  /*5ac0*/  IADD3 R5, R252, 0xe4, RZ ;  /* 0x000000e4fc057810 */ /* 0x000fc40007ffe0ff */
[C---:B------:R-:W-:Y:S01]  /*5ad0*/  IMAD.HI.U32 R0, R25.reuse, R244, RZ ;  /* 0x000000f419007227 */ /* 0x040fe200078e00ff */
[----:B------:R2:W-:Y:S01]  /*5ae0*/  STL [R1+0x1320], R2 ;  /* 0x0013200201007387 */ /* 0x0005e20000100800 */
[----:B------:R-:W-:Y:S02]  /*5af0*/  IABS R248, R2 ;  /* 0x0000000200f87213 */ /* 0x000fe40000000000 */
[----:B------:R-:W-:Y:S01]  /*5b00*/  IMAD.MOV R4, RZ, RZ, -R4 ;  /* 0x000000ffff047224 */ /* 0x000fe200078e0a04 */
[----:B------:R-:W-:Y:S01]  /*5b10*/  IABS R249, R5 ;  /* 0x0000000500f97213 */ /* 0x000fe20000000000 */
[----:B------:R-:W-:Y:S01]  /*5b20*/  IMAD.MOV R0, RZ, RZ, -R0 ;  /* 0x000000ffff007224 */ /* 0x000fe200078e0a00 */
[----:B------:R3:W-:Y:S01]  /*5b30*/  STL [R1+0x1310], R5 ;  /* 0x0013100501007387 */ /* 0x0007e20000100800 */
[----:B-1----:R-:W-:-:S04]  /*5b40*/  IMAD.HI.U32 R3, R25, R246, RZ ;  /* 0x000000f619037227 */ /* 0x002fc800078e00ff */
[----:B--2---:R-:W-:-:S04]  /*5b50*/  IMAD.HI.U32 R2, R25, R247, RZ ;  /* 0x000000f719027227 */ /* 0x004fc800078e00ff */
[C---:B------:R-:W-:Y:S01]  /*5b60*/  IMAD R245, R27.reuse, R4, R245 ;  /* 0x000000041bf57224 */ /* 0x040fe200078e02f5 */
[C---:B------:R-:W-:Y:S01]  /*5b70*/  IADD3 R4, R252.reuse, 0xe5, RZ ;  /* 0x000000e5fc047810 */ /* 0x040fe20007ffe0ff */
[----:B------:R-:W-:Y:S01]  /*5b80*/  IMAD R244, R27, R0, R244 ;  /* 0x000000001bf47224 */ /* 0x000fe200078e02f4 */
[C---:B---3--:R-:W-:Y:S01]  /*5b90*/  IADD3 R5, R252.reuse, 0xe6, RZ ;  /* 0x000000e6fc057810 */ /* 0x048fe20007ffe0ff */
[----:B------:R-:W-:Y:S01]  /*5ba0*/  IMAD.MOV R3, RZ, RZ, -R3 ;  /* 0x000000ffff037224 */ /* 0x000fe200078e0a03 */
[----:B------:R-:W-:Y:S01]  /*5bb0*/  IABS R250, R4 ;  /* 0x0000000400fa7213 */ /* 0x000fe20000000000 */
[----:B------:R-:W-:Y:S01]  /*5bc0*/  IMAD.HI.U32 R0, R25, R248, RZ ;  /* 0x000000f819007227 */ /* 0x000fe200078e00ff */
[----:B------:R1:W-:Y:S01]  /*5bd0*/  STL [R1+0x1308], R4 ;  /* 0x0013080401007387 */ /* 0x0003e20000100800 */
[----:B------:R-:W-:Y:S02]  /*5be0*/  IABS R251, R5 ;  /* 0x0000000500fb7213 */ /* 0x000fe40000000000 */
[----:B------:R-:W-:Y:S01]  /*5bf0*/  IMAD.MOV R2, RZ, RZ, -R2 ;  /* 0x000000ffff027224 */ /* 0x000fe200078e0a02 */
[----:B------:R-:W-:Y:S01]  /*5c00*/  STL [R1+0x12fc], R5 ;  /* 0x0012fc0501007387 */ /* 0x000fe20000100800 */
[----:B------:R-:W-:Y:S01]  /*5c10*/  IMAD R246, R27, R3, R246 ;  /* 0x000000031bf67224 */ /* 0x000fe200078e02f6 */
[----:B------:R-:W-:Y:S01]  /*5c20*/  IADD3 R3, R252, 0xe7, RZ ;  /* 0x000000e7fc037810 */ /* 0x000fe20007ffe0ff */
[----:B------:R-:W-:-:S02]  /*5c30*/  IMAD.MOV R0, RZ, RZ, -R0 ;  /* 0x000000ffff007224 */ /* 0x000fc400078e0a00 */
[----:B------:R-:W-:Y:S01]  /*5c40*/  IMAD R247, R27, R2, R247 ;  /* 0x000000021bf77224 */ /* 0x000fe200078e02f7 */
[----:B------:R-:W-:Y:S01]  /*5c50*/  IADD3 R2, R252, 0xe8, RZ ;  /* 0x000000e8fc027810 */ /* 0x000fe20007ffe0ff */
[----:B-1----:R-:W-:Y:S01]  /*5c60*/  IMAD.HI.U32 R4, R25, R249, RZ ;  /* 0x000000f919047227 */ /* 0x002fe200078e00ff */
[----:B------:R1:W-:Y:S03]  /*5c70*/  STL [R1+0x12f0], R3 ;  /* 0x0012f00301007387 */ /* 0x0003e60000100800 */
[----:B------:R-:W-:Y:S01]  /*5c80*/  IMAD R248, R27, R0, R248 ;  /* 0x000000001bf87224 */ /* 0x000fe200078e02f8 */
[----:B------:R-:W-:Y:S01]  /*5c90*/  IADD3 R4, -R4, RZ, RZ ;  /* 0x000000ff04047210 */ /* 0x000fe20007ffe1ff */
[----:B------:R2:W-:Y:S01]  /*5ca0*/  STL [R1+0x12e0], R2 ;  /* 0x0012e00201007387 */ /* 0x0005e20000100800 */
[----:B------:R-:W-:Y:S01]  /*5cb0*/  IABS R0, R3 ;  /* 0x0000000300007213 */ /* 0x000fe20000000000 */
[----:B------:R-:W-:-:S04]  /*5cc0*/  IMAD.HI.U32 R7, R25, R251, RZ ;  /* 0x000000fb19077227 */ /* 0x000fc800078e00ff */
[----:B-1----:R-:W-:Y:S01]  /*5cd0*/  IMAD.HI.U32 R3, R25, R250, RZ ;  /* 0x000000fa19037227 */ /* 0x002fe200078e00ff */
[----:B--2---:R-:W-:-:S03]  /*5ce0*/  IABS R2, R2 ;  /* 0x0000000200027213 */ /* 0x004fc60000000000 */
[----:B------:R-:W-:Y:S02]  /*5cf0*/  IMAD R249, R27, R4, R249 ;  /* 0x000000041bf97224 */ /* 0x000fe400078e02f9 */
[----:B------:R-:W-:Y:S02]  /*5d00*/  IMAD.MOV R3, RZ, RZ, -R3 ;  /* 0x000000ffff037224 */ /* 0x000fe400078e0a03 */
[C---:B------:R-:W-:Y:S01]  /*5d10*/  IMAD.HI.U32 R5, R25.reuse, R0, RZ ;  /* 0x0000000019057227 */ /* 0x040fe200078e00ff */
[----:B------:R-:W-:Y:S03]  /*5d20*/  STL [R1+0x17d0], R249 ;  /* 0x0017d0f901007387 */ /* 0x000fe60000100800 */
[----:B------:R-:W-:Y:S01]  /*5d30*/  IMAD.HI.U32 R4, R25, R2, RZ ;  /* 0x0000000219047227 */ /* 0x000fe200078e00ff */
[----:B------:R1:W-:Y:S03]  /*5d40*/  STL [R1+0x12d4], R8 ;  /* 0x0012d40801007387 */ /* 0x0003e60000100800 */
[----:B------:R-:W-:Y:S01]  /*5d50*/  IMAD R250, R27, R3, R250 ;  /* 0x000000031bfa7224 */ /* 0x000fe200078e02fa */
[----:B------:R-:W-:Y:S01]  /*5d60*/  IABS R3, R8 ;  /* 0x0000000800037213 */ /* 0x000fe20000000000 */
[----:B------:R-:W-:-:S02]  /*5d70*/  IMAD.MOV R5, RZ, RZ, -R5 ;  /* 0x000000ffff057224 */ /* 0x000fc400078e0a05 */
[----:B------:R-:W-:Y:S02]  /*5d80*/  IMAD.MOV R4, RZ, RZ, -R4 ;  /* 0x000000ffff047224 */ /* 0x000fe400078e0a04 */
[----:B------:R-:W-:Y:S01]  /*5d90*/  IMAD.MOV R7, RZ, RZ, -R7 ;  /* 0x000000ffff077224 */ /* 0x000fe200078e0a07 */
[C---:B-1----:R-:W-:Y:S01]  /*5da0*/  IADD3 R8, R252.reuse, 0xea, RZ ;  /* 0x000000eafc087810 */ /* 0x042fe20007ffe0ff */
[C---:B------:R-:W-:Y:S01]  /*5db0*/  IMAD R0, R27.reuse, R5, R0 ;  /* 0x000000051b007224 */ /* 0x040fe200078e0200 */
[----:B------:R-:W-:Y:S01]  /*5dc0*/  IADD3 R5, R252, 0xeb, RZ ;  /* 0x000000ebfc057810 */ /* 0x000fe20007ffe0ff */
[C---:B------:R-:W-:Y:S01]  /*5dd0*/  IMAD R2, R27.reuse, R4, R2 ;  /* 0x000000041b027224 */ /* 0x040fe200078e0202 */
[----:B------:R-:W-:Y:S01]  /*5de0*/  IABS R4, R8 ;  /* 0x0000000800047213 */ /* 0x000fe20000000000 */
[----:B------:R1:W-:Y:S01]  /*5df0*/  STL [R1+0x12d0], R8 ;  /* 0x0012d00801007387 */ /* 0x0003e20000100800 */
[----:B------:R-:W-:Y:S02]  /*5e00*/  IMAD R251, R27, R7, R251 ;  /* 0x000000071bfb7224 */ /* 0x000fe400078e02fb */
[----:B------:R-:W-:Y:S01]  /*5e10*/  IMAD R7, R6, 0x80, R11 ;  /* 0x0000008006077824 */ /* 0x000fe200078e020b */
[----:B------:R2:W-:Y:S01]  /*5e20*/  STL [R1+0x12cc], R5 ;  /* 0x0012cc0501007387 */ /* 0x0005e20000100800 */
[----:B------:R-:W-:-:S04]  /*5e30*/  IMAD.HI.U32 R10, R25, R3, RZ ;  /* 0x00000003190a7227 */ /* 0x000fc800078e00ff */
[----:B------:R-:W-:Y:S01]  /*5e40*/  IMAD.MOV R10, RZ, RZ, -R10 ;  /* 0x000000ffff0a7224 */ /* 0x000fe200078e0a0a */
[----:B-1----:R-:W-:-:S03]  /*5e50*/  IADD3 R8, R252, 0xec, RZ ;  /* 0x000000ecfc087810 */ /* 0x002fc60007ffe0ff */
[----:B------:R-:W-:Y:S01]  /*5e60*/  IMAD R3, R27, R10, R3 ;  /* 0x0000000a1b037224 */ /* 0x000fe200078e0203 */
[----:B------:R-:W-:Y:S01]  /*5e70*/  IABS R6, R8 ;  /* 0x0000000800067213 */ /* 0x000fe20000000000 */
[----:B------:R1:W-:Y:S01]  /*5e80*/  STL [R1+0x12c8], R8 ;  /* 0x0012c80801007387 */ /* 0x0003e20000100800 */
[----:B--2---:R-:W-:-:S03]  /*5e90*/  IABS R5, R5 ;  /* 0x0000000500057213 */ /* 0x004fc60000000000 */
[----:B------:R2:W-:Y:S01]  /*5ea0*/  STL [R1+0x1260], R7 ;  /* 0x0012600701007387 */ /* 0x0005e20000100800 */
[----:B------:R-:W-:-:S03]  /*5eb0*/  IMAD.HI.U32 R10, R25, R6, RZ ;  /* 0x00000006190a7227 */ /* 0x000fc600078e00ff */
[----:B------:R3:W-:Y:S01]  /*5ec0*/  STL [R1+0x12c4], R15 ;  /* 0x0012c40f01007387 */ /* 0x0007e20000100800 */
[----:B------:R-:W-:-:S04]  /*5ed0*/  IMAD.HI.U32 R11, R25, R5, RZ ;  /* 0x00000005190b7227 */ /* 0x000fc800078e00ff */
[----:B-1----:R-:W-:Y:S01]  /*5ee0*/  IMAD.HI.U32 R8, R25, R4, RZ ;  /* 0x0000000419087227 */ /* 0x002fe200078e00ff */
[----:B--2---:R-:W-:-:S03]  /*5ef0*/  IABS R7, R7 ;  /* 0x0000000700077213 */ /* 0x004fc60000000000 */
[----:B------:R-:W-:Y:S02]  /*5f00*/  IMAD.MOV R8, RZ, RZ, -R8 ;  /* 0x000000ffff087224 */ /* 0x000fe400078e0a08 */
[----:B------:R-:W-:-:S04]  /*5f10*/  IMAD.HI.U32 R9, R9, R7, RZ ;  /* 0x0000000709097227 */ /* 0x000fc800078e00ff */
[----:B------:R-:W-:Y:S02]  /*5f20*/  IMAD.MOV R9, RZ, RZ, -R9 ;  /* 0x000000ffff097224 */ /* 0x000fe400078e0a09 */
[C---:B------:R-:W-:Y:S01]  /*5f30*/  IMAD R4, R27.reuse, R8, R4 ;  /* 0x000000081b047224 */ /* 0x040fe200078e0204 */
[----:B------:R-:W-:Y:S01]  /*5f40*/  IABS R8, R15 ;  /* 0x0000000f00087213 */ /* 0x000fe20000000000 */
[----:B------:R-:W-:Y:S01]  /*5f50*/  IMAD R7, R12, R9, R7 ;  /* 0x000000090c077224 */ /* 0x000fe200078e0207 */
[----:B---3--:R-:W-:Y:S01]  /*5f60*/  IADD3 R15, R252, 0xee, RZ ;  /* 0x000000eefc0f7810 */ /* 0x008fe20007ffe0ff */
[----:B------:R-:W-:Y:S02]  /*5f70*/  IMAD.MOV R11, RZ, RZ, -R11 ;  /* 0x000000ffff0b7224 */ /* 0x000fe400078e0a0b */
[----:B------:R-:W-:Y:S01]  /*5f80*/  IMAD.MOV R10, RZ, RZ, -R10 ;  /* 0x000000ffff0a7224 */ /* 0x000fe200078e0a0a */
[----:B------:R-:W-:Y:S01]  /*5f90*/  ISETP.GT.U32.AND P0, PT, R12, R7, PT ;  /* 0x000000070c00720c */ /* 0x000fe20003f04070 */
[C---:B------:R-:W-:Y:S01]  /*5fa0*/  IMAD R5, R27.reuse, R11, R5 ;  /* 0x0000000b1b057224 */ /* 0x040fe200078e0205 */
[----:B------:R1:W-:Y:S01]  /*5fb0*/  STL [R1+0x12c0], R15 ;  /* 0x0012c00f01007387 */ /* 0x0003e20000100800 */
[----:B------:R-:W-:Y:S01]  /*5fc0*/  IMAD R6, R27, R10, R6 ;  /* 0x0000000a1b067224 */ /* 0x000fe200078e0206 */
[----:B------:R-:W-:-:S02]  /*5fd0*/  IABS R9, R15 ;  /* 0x0000000f00097213 */ /* 0x000fc40000000000 */
[C---:B------:R-:W-:Y:S01]  /*5fe0*/  IADD3 R11, R252.reuse, 0xf0, RZ ;  /* 0x000000f0fc0b7810 */ /* 0x040fe20007ffe0ff */
[----:B------:R2:W-:Y:S01]  /*5ff0*/  STL [R1+0x12bc], R21 ;  /* 0x0012bc1501007387 */ /* 0x0005e20000100800 */
[----:B------:R-:W-:Y:S01]  /*6000*/  IABS R10, R21 ;  /* 0x00000015000a7213 */ /* 0x000fe20000000000 */
[----:B------:R-:W-:Y:S02]  /*6010*/  IMAD.HI.U32 R23, R25, R9, RZ ;  /* 0x0000000919177227 */ /* 0x000fe400078e00ff */
[----:B------:R3:W-:Y:S02]  /*6020*/  STL [R1+0x12b8], R11 ;  /* 0x0012b80b01007387 */ /* 0x0007e40000100800 */
[----:B------:R-:W-:Y:S02]  /*6030*/  @!P0 IMAD.IADD R7, R7, 0x1, -R12 ;  /* 0x0000000107078824 */ /* 0x000fe400078e0a0c */
[----:B-1----:R-:W-:Y:S01]  /*6040*/  IMAD.HI.U32 R15, R25, R8, RZ ;  /* 0x00000008190f7227 */ /* 0x002fe200078e00ff */
[----:B--2---:R-:W-:-:S03]  /*6050*/  IADD3 R21, R252, 0xf1, RZ ;  /* 0x000000f1fc157810 */ /* 0x004fc60007ffe0ff */
[----:B------:R-:W-:Y:S01]  /*6060*/  IMAD.MOV R15, RZ, RZ, -R15 ;  /* 0x000000ffff0f7224 */ /* 0x000fe200078e0a0f */
[----:B------:R-:W-:Y:S01]  /*6070*/  ISETP.GT.U32.AND P0, PT, R12, R7, PT ;  /* 0x000000070c00720c */ /* 0x000fe20003f04070 */
[----:B------:R-:W-:Y:S01]  /*6080*/  IMAD.HI.U32 R22, R25, R10, RZ ;  /* 0x0000000a19167227 */ /* 0x000fe200078e00ff */
[----:B---3--:R-:W-:Y:S01]  /*6090*/  IABS R11, R11 ;  /* 0x0000000b000b7213 */ /* 0x008fe20000000000 */
[----:B------:R1:W-:Y:S02]  /*60a0*/  STL [R1+0x12b4], R21 ;  /* 0x0012b41501007387 */ /* 0x0003e40000100800 */
[C---:B------:R-:W-:Y:S01]  /*60b0*/  IMAD R8, R27.reuse, R15, R8 ;  /* 0x0000000f1b087224 */ /* 0x040fe200078e0208 */
[----:B------:R-:W-:Y:S01]  /*60c0*/  IABS R15, R21 ;  /* 0x00000015000f7213 */ /* 0x000fe20000000000 */
[----:B------:R-:W-:Y:S01]  /*60d0*/  IMAD.MOV R22, RZ, RZ, -R22 ;  /* 0x000000ffff167224 */ /* 0x000fe200078e0a16 */
[----:B------:R-:W-:Y:S01]  /*60e0*/  ISETP.GT.U32.AND P1, PT, R27, R13, PT ;  /* 0x0000000d1b00720c */ /* 0x000fe20003f24070 */
[----:B------:R-:W-:Y:S01]  /*60f0*/  IMAD.MOV R23, RZ, RZ, -R23 ;  /* 0x000000ffff177224 */ /* 0x000fe200078e0a17 */
[----:B------:R-:W2:Y:S01]  /*6100*/  LDL R249, [R1+0x12dc] ;  /* 0x0012dc0001f97983 */ /* 0x000ea20000100800 */
[----:B-1----:R-:W-:-:S03]  /*6110*/  IMAD.HI.U32 R21, R25, R11, RZ ;  /* 0x0000000b19157227 */ /* 0x002fc600078e00ff */
[----:B------:R-:W3:Y:S01]  /*6120*/  LDL R231, [R1+0x12d8] ;  /* 0x0012d80001e77983 */ /* 0x000ee20000100800 */
[----:B------:R-:W-:Y:S01]  /*6130*/  IMAD R10, R27, R22, R10 ;  /* 0x000000161b0a7224 */ /* 0x000fe200078e020a */
[----:B------:R-:W-:Y:S01]  /*6140*/  IADD3 R21, -R21, RZ, RZ ;  /* 0x000000ff15157210 */ /* 0x000fe20007ffe1ff */
[----:B------:R-:W-:-:S04]  /*6150*/  IMAD.HI.U32 R22, R25, R15, RZ ;  /* 0x0000000f19167227 */ /* 0x000fc800078e00ff */
[----:B------:R-:W-:Y:S02]  /*6160*/  @!P0 IMAD.IADD R7, R7, 0x1, -R12 ;  /* 0x0000000107078824 */ /* 0x000fe400078e0a0c */
[----:B------:R-:W-:Y:S02]  /*6170*/  IMAD.MOV R22, RZ, RZ, -R22 ;  /* 0x000000ffff167224 */ /* 0x000fe400078e0a16 */
[C---:B------:R-:W-:Y:S02]  /*6180*/  IMAD R9, R27.reuse, R23, R9 ;  /* 0x000000171b097224 */ /* 0x040fe400078e0209 */
[C---:B------:R-:W-:Y:S01]  /*6190*/  IMAD R11, R27.reuse, R21, R11 ;  /* 0x000000151b0b7224 */ /* 0x040fe200078e020b */
[----:B------:R-:W4:Y:S01]  /*61a0*/  LDL R23, [R1+0x1274] ;  /* 0x0012740001177983 */ /* 0x000f220000100800 */
[C---:B------:R-:W-:Y:S01]  /*61b0*/  IMAD R12, R27.reuse, R22, R15 ;  /* 0x000000161b0c7224 */ /* 0x040fe200078e020f */
[C---:B------:R-:W-:Y:S02]  /*61c0*/  ISETP.GT.U32.AND P5, PT, R27.reuse, R18, PT ;  /* 0x000000121b00720c */ /* 0x040fe40003fa4070 */
[----:B------:R-:W2:Y:S01]  /*61d0*/  LDL R21, [R1+0x1278] ;  /* 0x0012780001157983 */ /* 0x000ea20000100800 */
[----:B------:R-:W-:-:S02]  /*61e0*/  ISETP.GT.U32.AND P6, PT, R27, R20, PT ;  /* 0x000000141b00720c */ /* 0x000fc40003fc4070 */
[----:B------:R-:W-:Y:S01]  /*61f0*/  ISETP.GT.U32.AND P3, PT, R27, R26, PT ;  /* 0x0000001a1b00720c */ /* 0x000fe20003f64070 */
[----:B------:R1:W-:Y:S04]  /*6200*/  STL [R1+0x17c8], R7 ;  /* 0x0017c80701007387 */ /* 0x0003e80000100800 */
[----:B------:R-:W2:Y:S01]  /*6210*/  LDL R15, [R1+0x127c] ;  /* 0x00127c00010f7983 */ /* 0x000ea20000100800 */
[----:B------:R-:W-:-:S05]  /*6220*/  @!P1 IMAD.IADD R13, R13, 0x1, -R27 ;  /* 0x000000010d0d9824 */ /* 0x000fca00078e0a1b */
[----:B------:R-:W-:Y:S02]  /*6230*/  ISETP.GT.U32.AND P0, PT, R27, R13, PT ;  /* 0x0000000d1b00720c */ /* 0x000fe40003f04070 */
[----:B------:R-:W-:-:S05]  /*6240*/  IADD3 R22, R252, 0xf2, RZ ;  /* 0x000000f2fc167810 */ /* 0x000fca0007ffe0ff */
[----:B------:R-:W-:Y:S06]  /*6250*/  STL [R1+0x12b0], R22 ;  /* 0x0012b01601007387 */ /* 0x000fec0000100800 */
[----:B------:R-:W-:-:S04]  /*6260*/  @!P0 IMAD.IADD R13, R13, 0x1, -R27 ;  /* 0x000000010d0d8824 */ /* 0x000fc800078e0a1b */
[----:B-1----:R-:W-:Y:S02]  /*6270*/  IMAD.MOV.U32 R7, RZ, RZ, R13 ;  /* 0x000000ffff077224 */ /* 0x002fe400078e000d */
[----:B------:R-:W3:Y:S01]  /*6280*/  LDL R13, [R1+0x166c] ;  /* 0x00166c00010d7983 */ /* 0x000ee20000100800 */
[C---:B------:R-:W-:Y:S02]  /*6290*/  ISETP.GT.U32.AND P4, PT, R27.reuse, R16, PT ;  /* 0x000000101b00720c */ /* 0x040fe40003f84070 */
[----:B------:R-:W-:Y:S01]  /*62a0*/  ISETP.GT.U32.AND P2, PT, R27, R19, PT ;  /* 0x000000131b00720c */ /* 0x000fe20003f44070 */
[--C-:B------:R-:W-:Y:S02]  /*62b0*/  @!P5 IMAD.IADD R18, R18, 0x1, -R27.reuse ;  /* 0x000000011212d824 */ /* 0x100fe400078e0a1b */
[----:B------:R-:W-:-:S08]  /*62c0*/  @!P6 IMAD.IADD R20, R20, 0x1, -R27 ;  /* 0x000000011414e824 */ /* 0x000fd000078e0a1b */
[--C-:B------:R-:W-:Y:S02]  /*62d0*/  @!P4 IMAD.IADD R16, R16, 0x1, -R27.reuse ;  /* 0x000000011010c824 */ /* 0x100fe400078e0a1b */
[----:B------:R-:W-:-:S03]  /*62e0*/  @!P3 IMAD.IADD R26, R26, 0x1, -R27 ;  /* 0x000000011a1ab824 */ /* 0x000fc600078e0a1b */
[----:B------:R-:W-:Y:S01]  /*62f0*/  ISETP.GT.U32.AND P5, PT, R27, R16, PT ;  /* 0x000000101b00720c */ /* 0x000fe20003fa4070 */
[----:B------:R-:W-:Y:S01]  /*6300*/  @!P2 IMAD.IADD R19, R19, 0x1, -R27 ;  /* 0x000000011313a824 */ /* 0x000fe200078e0a1b */
[----:B------:R-:W-:Y:S02]  /*6310*/  ISETP.GE.AND P3, PT, R252, RZ, PT ;  /* 0x000000fffc00720c */ /* 0x000fe40003f66270 */
[C---:B------:R-:W-:Y:S02]  /*6320*/  ISETP.GT.U32.AND P2, PT, R27.reuse, R20, PT ;  /* 0x000000141b00720c */ /* 0x040fe40003f44070 */
[----:B------:R-:W-:-:S07]  /*6330*/  ISETP.GT.U32.AND P1, PT, R27, R17, PT ;  /* 0x000000111b00720c */ /* 0x000fce0003f24070 */
[----:B------:R-:W-:Y:S02]  /*6340*/  @!P5 IMAD.IADD R16, R16, 0x1, -R27 ;  /* 0x000000011010d824 */ /* 0x000fe400078e0a1b */
[----:B------:R-:W-:Y:S02]  /*6350*/  @!P3 IMAD.MOV R7, RZ, RZ, -R7 ;  /* 0x000000ffff07b224 */ /* 0x000fe400078e0a07 */
[--C-:B------:R-:W-:Y:S01]  /*6360*/  @!P2 IMAD.IADD R20, R20, 0x1, -R27.reuse ;  /* 0x000000011414a824 */ /* 0x100fe200078e0a1b */
[----:B------:R-:W-:Y:S02]  /*6370*/  ISETP.GT.U32.AND P0, PT, R27, R18, PT ;  /* 0x000000121b00720c */ /* 0x000fe40003f04070 */
[----:B------:R1:W-:Y:S01]  /*6380*/  STL [R1+0x17cc], R7 ;  /* 0x0017cc0701007387 */ /* 0x0003e20000100800 */
[----:B------:R-:W-:Y:S02]  /*6390*/  @!P1 IMAD.IADD R17, R17, 0x1, -R27 ;  /* 0x0000000111119824 */ /* 0x000fe400078e0a1b */
[----:B-1----:R-:W-:Y:S01]  /*63a0*/  IMAD.MOV.U32 R7, RZ, RZ, R20 ;  /* 0x000000ffff077224 */ /* 0x002fe200078e0014 */
[----:B------:R-:W-:-:S07]  /*63b0*/  ISETP.GT.U32.AND P2, PT, R27, R28, PT ;  /* 0x0000001c1b00720c */ /* 0x000fce0003f44070 */
[--C-:B------:R-:W-:Y:S01]  /*63c0*/  @!P0 IMAD.IADD R18, R18, 0x1, -R27.reuse ;  /* 0x0000000112128824 */ /* 0x100fe200078e0a1b */
[C---:B------:R-:W-:Y:S02]  /*63d0*/  ISETP.GT.U32.AND P1, PT, R27.reuse, R19, PT ;  /* 0x000000131b00720c */ /* 0x040fe40003f24070 */
[C---:B------:R-:W-:Y:S02]  /*63e0*/  ISETP.GT.U32.AND P4, PT, R27.reuse, R17, PT ;  /* 0x000000111b00720c */ /* 0x040fe40003f84070 */
[----:B------:R-:W-:Y:S01]  /*63f0*/  ISETP.GT.U32.AND P0, PT, R27, R30, PT ;  /* 0x0000001e1b00720c */ /* 0x000fe20003f04070 */
[----:B------:R-:W-:-:S08]  /*6400*/  @!P2 IMAD.IADD R28, R28, 0x1, -R27 ;  /* 0x000000011c1ca824 */ /* 0x000fd000078e0a1b */
[----:B------:R-:W-:Y:S02]  /*6410*/  @!P1 IADD3 R19, R19, -R27, RZ ;  /* 0x8000001b13139210 */ /* 0x000fe40007ffe0ff */
[----:B------:R-:W-:Y:S01]  /*6420*/  ISETP.GT.U32.AND P1, PT, R27, R29, PT ;  /* 0x0000001d1b00720c */ /* 0x000fe20003f24070 */
[--C-:B------:R-:W-:Y:S01]  /*6430*/  @!P4 IMAD.IADD R17, R17, 0x1, -R27.reuse ;  /* 0x000000011111c824 */ /* 0x100fe200078e0a1b */
[----:B------:R-:W-:Y:S01]  /*6440*/  ISETP.GT.U32.AND P4, PT, R27, R31, PT ;  /* 0x0000001f1b00720c */ /* 0x000fe20003f84070 */
[----:B------:R-:W-:-:S10]  /*6450*/  @!P0 IMAD.IADD R30, R30, 0x1, -R27 ;  /* 0x000000011e1e8824 */ /* 0x000fd400078e0a1b */
[--C-:B------:R-:W-:Y:S02]  /*6460*/  @!P1 IMAD.IADD R29, R29, 0x1, -R27.reuse ;  /* 0x000000011d1d9824 */ /* 0x100fe400078e0a1b */
[----:B------:R-:W-:Y:S01]  /*6470*/  @!P4 IMAD.IADD R31, R31, 0x1, -R27 ;  /* 0x000000011f1fc824 */ /* 0x000fe200078e0a1b */
[----:B--2---:R-:W-:-:S13]  /*6480*/  ISETP.GE.AND P5, PT, R15, RZ, PT ;  /* 0x000000ff0f00720c */ /* 0x004fda0003fa6270 */
[----:B------:R-:W-:-:S05]  /*6490*/  @!P5 IMAD.MOV R7, RZ, RZ, -R7 ;  /* 0x000000ffff07d224 */ /* 0x000fca00078e0a07 */
[----:B------:R1:W-:Y:S04]  /*64a0*/  STL [R1+0x1c], R7 ;  /* 0x00001c0701007387 */ /* 0x0003e80000100800 */
[----:B-1----:R-:W2:Y:S01]  /*64b0*/  LDL R7, [R1+0x12e8] ;  /* 0x0012e80001077983 */ /* 0x002ea20000100800 */
[----:B------:R-:W-:Y:S02]  /*64c0*/  ISETP.GE.AND P2, PT, R21, RZ, PT ;  /* 0x000000ff1500720c */ /* 0x000fe40003f46270 */
[----:B---3--:R-:W-:Y:S01]  /*64d0*/  ISETP.GE.AND P3, PT, R13, RZ, PT ;  /* 0x000000ff0d00720c */ /* 0x008fe20003f66270 */
[----:B------:R-:W3:Y:S01]  /*64e0*/  LDL R21, [R1+0x12ec] ;  /* 0x0012ec0001157983 */ /* 0x000ee20000100800 */
[----:B------:R-:W-:Y:S02]  /*64f0*/  IABS R13, R22 ;  /* 0x00000016000d7213 */ /* 0x000fe40000000000 */
[----:B------:R-:W-:Y:S01]  /*6500*/  ISETP.GE.AND P0, PT, R249, RZ, PT ;  /* 0x000000fff900720c */ /* 0x000fe20003f06270 */
[----:B------:R-:W3:Y:S04]  /*6510*/  LDL R22, [R1+0x12e4] ;  /* 0x0012e40001167983 */ /* 0x000ee80000100800 */
[----:B------:R-:W3:Y:S02]  /*6520*/  LDL R249, [R1+0x12f8] ;  /* 0x0012f80001f97983 */ /* 0x000ee40000100800 */
[----:B------:R-:W-:Y:S01]  /*6530*/  @!P2 IMAD.MOV R19, RZ, RZ, -R19 ;  /* 0x000000ffff13a224 */ /* 0x000fe200078e0a13 */
[----:B----4-:R-:W-:-:S02]  /*6540*/  ISETP.GE.AND P1, PT, R23, RZ, PT ;  /* 0x000000ff1700720c */ /* 0x010fc40003f26270 */
[----:B------:R-:W4:Y:S01]  /*6550*/  LDL R23, [R1+0x12f4] ;  /* 0x0012f40001177983 */ /* 0x000f220000100800 */
[----:B------:R-:W-:-:S03]  /*6560*/  ISETP.GE.AND P4, PT, R231, RZ, PT ;  /* 0x000000ffe700720c */ /* 0x000fc60003f86270 */
[----:B------:R-:W-:Y:S04]  /*6570*/  STL [R1+0x18], R19 ;  /* 0x0000181301007387 */ /* 0x000fe80000100800 */
[----:B------:R-:W4:Y:S01]  /*6580*/  LDL R231, [R1+0x1300] ;  /* 0x0013000001e77983 */ /* 0x000f220000100800 */
[----:B------:R-:W-:-:S13]  /*6590*/  ISETP.GT.U32.AND P6, PT, R27, R26, PT ;  /* 0x0000001a1b00720c */ /* 0x000fda0003fc4070 */
[----:B------:R-:W-:Y:S01]  /*65a0*/  @!P6 IMAD.IADD R26, R26, 0x1, -R27 ;  /* 0x000000011a1ae824 */ /* 0x000fe200078e0a1b */
[----:B------:R-:W-:-:S13]  /*65b0*/  ISETP.GT.U32.AND P6, PT, R27, R14, PT ;  /* 0x0000000e1b00720c */ /* 0x000fda0003fc4070 */
[----:B------:R-:W-:Y:S01]  /*65c0*/  @!P6 IMAD.IADD R14, R14, 0x1, -R27 ;  /* 0x000000010e0ee824 */ /* 0x000fe200078e0a1b */
[C---:B------:R-:W-:Y:S01]  /*65d0*/  ISETP.GT.U32.AND P6, PT, R27.reuse, R32, PT ;  /* 0x000000201b00720c */ /* 0x040fe20003fc4070 */
[----:B------:R-:W-:Y:S01]  /*65e0*/  @!P3 IMAD.MOV R26, RZ, RZ, -R26 ;  /* 0x000000ffff1ab224 */ /* 0x000fe200078e0a1a */
[C---:B------:R-:W-:Y:S02]  /*65f0*/  ISETP.GT.U32.AND P2, PT, R27.reuse, R29, PT ;  /* 0x0000001d1b00720c */ /* 0x040fe40003f44070 */
[----:B------:R-:W-:-:S09]  /*6600*/  ISETP.GT.U32.AND P3, PT, R27, R14, PT ;  /* 0x0000000e1b00720c */ /* 0x000fd20003f64070 */
[----:B------:R-:W-:-:S05]  /*6610*/  @!P6 IMAD.IADD R32, R32, 0x1, -R27 ;  /* 0x000000012020e824 */ /* 0x000fca00078e0a1b */
[C---:B------:R-:W-:Y:S01]  /*6620*/  ISETP.GT.U32.AND P6, PT, R27.reuse, R32, PT ;  /* 0x000000201b00720c */ /* 0x040fe20003fc4070 */
[----:B------:R-:W-:Y:S01]  /*6630*/  @!P4 IMAD.MOV R16, RZ, RZ, -R16 ;  /* 0x000000ffff10c224 */ /* 0x000fe200078e0a10 */
[C---:B------:R-:W-:Y:S01]  /*6640*/  ISETP.GT.U32.AND P4, PT, R27.reuse, R33, PT ;  /* 0x000000211b00720c */ /* 0x040fe20003f84070 */
[--C-:B------:R-:W-:Y:S01]  /*6650*/  @!P3 IMAD.IADD R14, R14, 0x1, -R27.reuse ;  /* 0x000000010e0eb824 */ /* 0x100fe200078e0a1b */
[----:B------:R-:W-:Y:S01]  /*6660*/  ISETP.GT.U32.AND P3, PT, R27, R34, PT ;  /* 0x000000221b00720c */ /* 0x000fe20003f64070 */
[----:B------:R-:W-:Y:S01]  /*6670*/  @!P2 IMAD.IADD R29, R29, 0x1, -R27 ;  /* 0x000000011d1da824 */ /* 0x000fe200078e0a1b */
[----:B------:R-:W-:Y:S02]  /*6680*/  @!P1 IADD3 R18, -R18, RZ, RZ ;  /* 0x000000ff12129210 */ /* 0x000fe40007ffe1ff */
[----:B------:R-:W-:-:S05]  /*6690*/  ISETP.GT.U32.AND P1, PT, R27, R30, PT ;  /* 0x0000001e1b00720c */ /* 0x000fca0003f24070 */
[----:B------:R-:W-:Y:S01]  /*66a0*/  @!P6 IMAD.IADD R32, R32, 0x1, -R27 ;  /* 0x000000012020e824 */ /* 0x000fe200078e0a1b */
[----:B------:R-:W-:Y:S01]  /*66b0*/  ISETP.GT.U32.AND P2, PT, R27, R36, PT ;  /* 0x000000241b00720c */ /* 0x000fe20003f44070 */
[----:B------:R-:W-:Y:S01]  /*66c0*/  @!P0 IMAD.MOV R17, RZ, RZ, -R17 ;  /* 0x000000ffff118224 */ /* 0x000fe200078e0a11 */
[----:B------:R-:W-:Y:S01]  /*66d0*/  STL [R1+0x14], R18 ;  /* 0x0000141201007387 */ /* 0x000fe20000100800 */
[--C-:B------:R-:W-:Y:S02]  /*66e0*/  @!P4 IMAD.IADD R33, R33, 0x1, -R27.reuse ;  /* 0x000000012121c824 */ /* 0x100fe400078e0a1b */
[--C-:B------:R-:W-:Y:S01]  /*66f0*/  @!P3 IMAD.IADD R34, R34, 0x1, -R27.reuse ;  /* 0x000000012222b824 */ /* 0x100fe200078e0a1b */
[----:B------:R-:W-:Y:S01]  /*6700*/  STL [R1+0x10], R17 ;  /* 0x0000101101007387 */ /* 0x000fe20000100800 */
[--C-:B------:R-:W-:Y:S01]  /*6710*/  @!P1 IMAD.IADD R30, R30, 0x1, -R27.reuse ;  /* 0x000000011e1e9824 */ /* 0x100fe200078e0a1b */
[----:B------:R-:W-:Y:S02]  /*6720*/  ISETP.GT.U32.AND P1, PT, R27, R37, PT ;  /* 0x000000251b00720c */ /* 0x000fe40003f24070 */
[----:B------:R-:W-:Y:S03]  /*6730*/  STL [R1+0xc], R16 ;  /* 0x00000c1001007387 */ /* 0x000fe60000100800 */
[--C-:B------:R-:W-:Y:S01]  /*6740*/  @!P2 IMAD.IADD R36, R36, 0x1, -R27.reuse ;  /* 0x000000012424a824 */ /* 0x100fe200078e0a1b */
[----:B------:R-:W4:Y:S07]  /*6750*/  LDL R20, [R1+0x1304] ;  /* 0x0013040001147983 */ /* 0x000f2e0000100800 */
[----:B------:R-:W-:Y:S01]  /*6760*/  @!P1 IMAD.IADD R37, R37, 0x1, -R27 ;  /* 0x0000000125259824 */ /* 0x000fe200078e0a1b */
[----:B--2---:R-:W-:Y:S01]  /*6770*/  ISETP.GE.AND P6, PT, R7, RZ, PT ;  /* 0x000000ff0700720c */ /* 0x004fe20003fc6270 */
[----:B------:R-:W-:Y:S01]  /*6780*/  IMAD.MOV.U32 R7, RZ, RZ, R14 ;  /* 0x000000ffff077224 */ /* 0x000fe200078e000e */
[----:B---3--:R-:W-:-:S02]  /*6790*/  ISETP.GE.AND P3, PT, R21, RZ, PT ;  /* 0x000000ff1500720c */ /* 0x008fc40003f66270 */
[----:B------:R-:W2:Y:S01]  /*67a0*/  LDL R21, [R1+0x1314] ;  /* 0x0013140001157983 */ /* 0x000ea20000100800 */
[----:B------:R-:W-:-:S03]  /*67b0*/  ISETP.GE.AND P4, PT, R22, RZ, PT ;  /* 0x000000ff1600720c */ /* 0x000fc60003f86270 */
[----:B------:R-:W3:Y:S05]  /*67c0*/  LDL R22, [R1+0x130c] ;  /* 0x00130c0001167983 */ /* 0x000eea0000100800 */
[----:B------:R-:W-:Y:S01]  /*67d0*/  @!P6 IMAD.MOV R7, RZ, RZ, -R7 ;  /* 0x000000ffff07e224 */ /* 0x000fe200078e0a07 */
[----:B------:R-:W-:-:S04]  /*67e0*/  ISETP.GE.AND P2, PT, R249, RZ, PT ;  /* 0x000000fff900720c */ /* 0x000fc80003f46270 */
[----:B------:R1:W-:Y:S04]  /*67f0*/  STL [R1+0x4], R7 ;  /* 0x0000040701007387 */ /* 0x0003e80000100800 */
[----:B------:R-:W2:Y:S01]  /*6800*/  LDL R249, [R1+0x131c] ;  /* 0x00131c0001f97983 */ /* 0x000ea20000100800 */
[----:B----4-:R-:W-:-:S03]  /*6810*/  ISETP.GE.AND P1, PT, R231, RZ, PT ;  /* 0x000000ffe700720c */ /* 0x010fc60003f26270 */
[----:B------:R-:W4:Y:S01]  /*6820*/  LDL R231, [R1+0x1324] ;  /* 0x0013240001e77983 */ /* 0x000f220000100800 */
[----:B------:R-:W-:-:S13]  /*6830*/  ISETP.GT.U32.AND P5, PT, R27, R28, PT ;  /* 0x0000001c1b00720c */ /* 0x000fda0003fa4070 */
[----:B------:R-:W-:Y:S01]  /*6840*/  @!P5 IMAD.IADD R28, R28, 0x1, -R27 ;  /* 0x000000011c1cd824 */ /* 0x000fe200078e0a1b */
[----:B------:R-:W-:-:S13]  /*6850*/  ISETP.GT.U32.AND P5, PT, R27, R35, PT ;  /* 0x000000231b00720c */ /* 0x000fda0003fa4070 */
[----:B------:R-:W-:Y:S01]  /*6860*/  @!P5 IMAD.IADD R35, R35, 0x1, -R27 ;  /* 0x000000012323d824 */ /* 0x000fe200078e0a1b */
[----:B------:R-:W-:Y:S02]  /*6870*/  ISETP.GE.AND P5, PT, R23, RZ, PT ;  /* 0x000000ff1700720c */ /* 0x000fe40003fa6270 */
[----:B------:R-:W3:Y:S01]  /*6880*/  LDL R23, [R1+0x1318] ;  /* 0x0013180001177983 */ /* 0x000ee20000100800 */
[----:B------:R-:W-:Y:S01]  /*6890*/  @!P3 IMAD.MOV R29, RZ, RZ, -R29 ;  /* 0x000000ffff1db224 */ /* 0x000fe200078e0a1d */
[C---:B------:R-:W-:Y:S02]  /*68a0*/  ISETP.GT.U32.AND P3, PT, R27.reuse, R35, PT ;  /* 0x000000231b00720c */ /* 0x040fe40003f64070 */
[C---:B------:R-:W-:Y:S02]  /*68b0*/  ISETP.GT.U32.AND P0, PT, R27.reuse, R31, PT ;  /* 0x0000001f1b00720c */ /* 0x040fe40003f04070 */
[----:B------:R-:W-:Y:S01]  /*68c0*/  ISETP.GT.U32.AND P6, PT, R27, R36, PT ;  /* 0x000000241b00720c */ /* 0x000fe20003fc4070 */
[----:B------:R-:W-:-:S08]  /*68d0*/  @!P4 IMAD.MOV R28, RZ, RZ, -R28 ;  /* 0x000000ffff1cc224 */ /* 0x000fd000078e0a1c */
[--C-:B------:R-:W-:Y:S01]  /*68e0*/  @!P3 IMAD.IADD R35, R35, 0x1, -R27.reuse ;  /* 0x000000012323b824 */ /* 0x100fe200078e0a1b */
[----:B------:R-:W-:Y:S01]  /*68f0*/  ISETP.GT.U32.AND P3, PT, R27, R42, PT ;  /* 0x0000002a1b00720c */ /* 0x000fe20003f64070 */
[----:B------:R-:W-:Y:S02]  /*6900*/  @!P0 IMAD.IADD R31, R31, 0x1, -R27 ;  /* 0x000000011f1f8824 */ /* 0x000fe400078e0a1b */
[----:B------:R-:W-:Y:S01]  /*6910*/  @!P5 IMAD.MOV R30, RZ, RZ, -R30 ;  /* 0x000000ffff1ed224 */ /* 0x000fe200078e0a1e */
[----:B-1----:R-:W-:Y:S01]  /*6920*/  IADD3 R7, R252, 0xf3, RZ ;  /* 0x000000f3fc077810 */ /* 0x002fe20007ffe0ff */
[----:B------:R-:W-:Y:S01]  /*6930*/  @!P2 IMAD.MOV R31, RZ, RZ, -R31 ;  /* 0x000000ffff1fa224 */ /* 0x000fe200078e0a1f */
[----:B------:R-:W-:Y:S01]  /*6940*/  STL [R1+0x17b8], R28 ;  /* 0x0017b81c01007387 */ /* 0x000fe20000100800 */
[----:B------:R-:W-:-:S03]  /*6950*/  @!P6 IMAD.IADD R36, R36, 0x1, -R27 ;  /* 0x000000012424e824 */ /* 0x000fc600078e0a1b */
[----:B------:R-:W-:Y:S01]  /*6960*/  STL [R1+0x17bc], R29 ;  /* 0x0017bc1d01007387 */ /* 0x000fe20000100800 */
[----:B------:R-:W-:Y:S02]  /*6970*/  ISETP.GT.U32.AND P6, PT, R27, R43, PT ;  /* 0x0000002b1b00720c */ /* 0x000fe40003fc4070 */
[--C-:B------:R-:W-:Y:S01]  /*6980*/  @!P3 IMAD.IADD R42, R42, 0x1, -R27.reuse ;  /* 0x000000012a2ab824 */ /* 0x100fe200078e0a1b */
[----:B------:R-:W-:Y:S04]  /*6990*/  STL [R1+0x17c0], R30 ;  /* 0x0017c01e01007387 */ /* 0x000fe80000100800 */
[----:B------:R-:W-:Y:S04]  /*69a0*/  STL [R1+0x17c4], R31 ;  /* 0x0017c41f01007387 */ /* 0x000fe80000100800 */
[----:B------:R1:W-:Y:S02]  /*69b0*/  STL [R1+0x12ac], R7 ;  /* 0x0012ac0701007387 */ /* 0x0003e40000100800 */
[----:B------:R-:W-:Y:S01]  /*69c0*/  @!P6 IMAD.IADD R43, R43, 0x1, -R27 ;  /* 0x000000012b2be824 */ /* 0x000fe200078e0a1b */
[----:B------:R-:W-:-:S02]  /*69d0*/  ISETP.GT.U32.AND P0, PT, R27, R38, PT ;  /* 0x000000261b00720c */ /* 0x000fc40003f04070 */
[----:B--2---:R-:W-:Y:S02]  /*69e0*/  ISETP.GE.AND P3, PT, R249, RZ, PT ;  /* 0x000000fff900720c */ /* 0x004fe40003f66270 */
[----:B------:R-:W2:Y:S01]  /*69f0*/  LDL R249, [R1+0x1348] ;  /* 0x0013480001f97983 */ /* 0x000ea20000100800 */
[----:B----4-:R-:W-:-:S03]  /*6a00*/  ISETP.GE.AND P6, PT, R231, RZ, PT ;  /* 0x000000ffe700720c */ /* 0x010fc60003fc6270 */
[----:B------:R-:W4:Y:S05]  /*6a10*/  LDL R231, [R1+0x1354] ;  /* 0x0013540001e77983 */ /* 0x000f2a0000100800 */
[----:B------:R-:W-:Y:S02]  /*6a20*/  @!P0 IADD3 R38, R38, -R27, RZ ;  /* 0x8000001b26268210 */ /* 0x000fe40007ffe0ff */
[C---:B------:R-:W-:Y:S02]  /*6a30*/  ISETP.GT.U32.AND P0, PT, R27.reuse, R33, PT ;  /* 0x000000211b00720c */ /* 0x040fe40003f04070 */
[C---:B------:R-:W-:Y:S01]  /*6a40*/  ISETP.GT.U32.AND P4, PT, R27.reuse, R34, PT ;  /* 0x000000221b00720c */ /* 0x040fe20003f84070 */
[----:B------:R-:W-:Y:S01]  /*6a50*/  @!P1 IMAD.MOV R32, RZ, RZ, -R32 ;  /* 0x000000ffff209224 */ /* 0x000fe200078e0a20 */
[----:B------:R-:W-:-:S09]  /*6a60*/  ISETP.GT.U32.AND P1, PT, R27, R39, PT ;  /* 0x000000271b00720c */ /* 0x000fd20003f24070 */
[--C-:B------:R-:W-:Y:S01]  /*6a70*/  @!P0 IMAD.IADD R33, R33, 0x1, -R27.reuse ;  /* 0x0000000121218824 */ /* 0x100fe200078e0a1b */
[C---:B------:R-:W-:Y:S01]  /*6a80*/  ISETP.GT.U32.AND P0, PT, R27.reuse, R40, PT ;  /* 0x000000281b00720c */ /* 0x040fe20003f04070 */
[--C-:B------:R-:W-:Y:S01]  /*6a90*/  @!P4 IMAD.IADD R34, R34, 0x1, -R27.reuse ;  /* 0x000000012222c824 */ /* 0x100fe200078e0a1b */
[----:B------:R-:W-:Y:S01]  /*6aa0*/  ISETP.GT.U32.AND P4, PT, R27, R41, PT ;  /* 0x000000291b00720c */ /* 0x000fe20003f84070 */
[--C-:B------:R-:W-:Y:S01]  /*6ab0*/  @!P1 IMAD.IADD R39, R39, 0x1, -R27.reuse ;  /* 0x0000000127279824 */ /* 0x100fe200078e0a1b */
[----:B---3--:R-:W-:Y:S02]  /*6ac0*/  ISETP.GE.AND P1, PT, R22, RZ, PT ;  /* 0x000000ff1600720c */ /* 0x008fe40003f26270 */
[----:B------:R-:W3:Y:S07]  /*6ad0*/  LDL R22, [R1+0x1338] ;  /* 0x0013380001167983 */ /* 0x000eee0000100800 */
[----:B------:R-:W-:Y:S01]  /*6ae0*/  @!P0 IMAD.IADD R40, R40, 0x1, -R27 ;  /* 0x0000000128288824 */ /* 0x000fe200078e0a1b */
[----:B------:R-:W-:-:S02]  /*6af0*/  ISETP.GE.AND P0, PT, R21, RZ, PT ;  /* 0x000000ff1500720c */ /* 0x000fc40003f06270 */
[----:B------:R-:W-:Y:S01]  /*6b00*/  @!P4 IADD3 R41, R41, -R27, RZ ;  /* 0x8000001b2929c210 */ /* 0x000fe20007ffe0ff */
[----:B------:R-:W3:Y:S01]  /*6b10*/  LDL R21, [R1+0x133c] ;  /* 0x00133c0001157983 */ /* 0x000ee20000100800 */
[----:B------:R-:W-:-:S03]  /*6b20*/  ISETP.GE.AND P4, PT, R23, RZ, PT ;  /* 0x000000ff1700720c */ /* 0x000fc60003f86270 */
[----:B------:R-:W3:Y:S01]  /*6b30*/  LDL R23, [R1+0x1340] ;  /* 0x0013400001177983 */ /* 0x000ee20000100800 */
[----:B------:R-:W-:-:S09]  /*6b40*/  ISETP.GT.U32.AND P2, PT, R27, R37, PT ;  /* 0x000000251b00720c */ /* 0x000fd20003f44070 */
[----:B------:R-:W-:Y:S01]  /*6b50*/  @!P4 IMAD.MOV R36, RZ, RZ, -R36 ;  /* 0x000000ffff24c224 */ /* 0x000fe200078e0a24 */
[----:B------:R-:W-:-:S03]  /*6b60*/  ISETP.GT.U32.AND P4, PT, R27, R42, PT ;  /* 0x0000002a1b00720c */ /* 0x000fc60003f84070 */
[----:B------:R-:W-:-:S04]  /*6b70*/  @!P2 IMAD.IADD R37, R37, 0x1, -R27 ;  /* 0x000000012525a824 */ /* 0x000fc800078e0a1b */
[----:B------:R-:W-:Y:S01]  /*6b80*/  @!P3 IMAD.MOV R37, RZ, RZ, -R37 ;  /* 0x000000ffff25b224 */ /* 0x000fe200078e0a25 */
[----:B------:R-:W-:-:S05]  /*6b90*/  ISETP.GT.U32.AND P3, PT, R27, R43, PT ;  /* 0x0000002b1b00720c */ /* 0x000fca0003f64070 */
[----:B------:R-:W-:Y:S01]  /*6ba0*/  @!P4 IMAD.IADD R42, R42, 0x1, -R27 ;  /* 0x000000012a2ac824 */ /* 0x000fe200078e0a1b */
[----:B------:R-:W-:-:S07]  /*6bb0*/  ISETP.GT.U32.AND P4, PT, R27, R48, PT ;  /* 0x000000301b00720c */ /* 0x000fce0003f84070 */
[----:B------:R-:W-:Y:S01]  /*6bc0*/  @!P3 IMAD.IADD R43, R43, 0x1, -R27 ;  /* 0x000000012b2bb824 */ /* 0x000fe200078e0a1b */
[----:B------:R-:W-:-:S05]  /*6bd0*/  ISETP.GT.U32.AND P3, PT, R27, R49, PT ;  /* 0x000000311b00720c */ /* 0x000fca0003f64070 */
[----:B------:R-:W-:-:S08]  /*6be0*/  @!P4 IMAD.IADD R48, R48, 0x1, -R27 ;  /* 0x000000013030c824 */ /* 0x000fd000078e0a1b */
[----:B------:R-:W-:Y:S01]  /*6bf0*/  @!P3 IMAD.IADD R49, R49, 0x1, -R27 ;  /* 0x000000013131b824 */ /* 0x000fe200078e0a1b */
[----:B------:R-:W-:Y:S02]  /*6c00*/  ISETP.GT.U32.AND P5, PT, R27, R38, PT ;  /* 0x000000261b00720c */ /* 0x000fe40003fa4070 */
[----:B--2---:R-:W-:Y:S02]  /*6c10*/  ISETP.GE.AND P4, PT, R249, RZ, PT ;  /* 0x000000fff900720c */ /* 0x004fe40003f86270 */
[----:B------:R-:W2:Y:S01]  /*6c20*/  LDL R249, [R1+0x1374] ;  /* 0x0013740001f97983 */ /* 0x000ea20000100800 */
[----:B----4-:R-:W-:-:S03]  /*6c30*/  ISETP.GE.AND P3, PT, R231, RZ, PT ;  /* 0x000000ffe700720c */ /* 0x010fc60003f66270 */
[----:B------:R-:W4:Y:S05]  /*6c40*/  LDL R231, [R1+0x1378] ;  /* 0x0013780001e77983 */ /* 0x000f2a0000100800 */
[----:B------:R-:W-:Y:S01]  /*6c50*/  @!P5 IMAD.IADD R38, R38, 0x1, -R27 ;  /* 0x000000012626d824 */ /* 0x000fe200078e0a1b */
[----:B------:R-:W-:Y:S02]  /*6c60*/  ISETP.GE.AND P5, PT, R20, RZ, PT ;  /* 0x000000ff1400720c */ /* 0x000fe40003fa6270 */
[----:B------:R-:W4:Y:S01]  /*6c70*/  LDL R20, [R1+0x1328] ;  /* 0x0013280001147983 */ /* 0x000f220000100800 */
[C---:B------:R-:W-:Y:S01]  /*6c80*/  ISETP.GT.U32.AND P2, PT, R27.reuse, R44, PT ;  /* 0x0000002c1b00720c */ /* 0x040fe20003f44070 */
[----:B------:R-:W-:Y:S01]  /*6c90*/  @!P1 IMAD.MOV R34, RZ, RZ, -R34 ;  /* 0x000000ffff229224 */ /* 0x000fe200078e0a22 */
[C---:B------:R-:W-:Y:S01]  /*6ca0*/  ISETP.GT.U32.AND P1, PT, R27.reuse, R40, PT ;  /* 0x000000281b00720c */ /* 0x040fe20003f24070 */
[----:B------:R-:W-:Y:S01]  /*6cb0*/  @!P0 IMAD.MOV R35, RZ, RZ, -R35 ;  /* 0x000000ffff238224 */ /* 0x000fe200078e0a23 */
[----:B------:R-:W-:-:S09]  /*6cc0*/  ISETP.GT.U32.AND P0, PT, R27, R41, PT ;  /* 0x000000291b00720c */ /* 0x000fd20003f04070 */
[----:B------:R-:W-:Y:S02]  /*6cd0*/  @!P2 IMAD.IADD R44, R44, 0x1, -R27 ;  /* 0x000000012c2ca824 */ /* 0x000fe400078e0a1b */
[----:B------:R-:W-:Y:S02]  /*6ce0*/  @!P5 IMAD.MOV R33, RZ, RZ, -R33 ;  /* 0x000000ffff21d224 */ /* 0x000fe400078e0a21 */
[--C-:B------:R-:W-:Y:S01]  /*6cf0*/  @!P1 IMAD.IADD R40, R40, 0x1, -R27.reuse ;  /* 0x0000000128289824 */ /* 0x100fe200078e0a1b */
[----:B------:R-:W-:Y:S01]  /*6d00*/  ISETP.GT.U32.AND P5, PT, R27, R44, PT ;  /* 0x0000002c1b00720c */ /* 0x000fe20003fa4070 */
[----:B------:R-:W-:Y:S01]  /*6d10*/  @!P0 IMAD.IADD R41, R41, 0x1, -R27 ;  /* 0x0000000129298824 */ /* 0x000fe200078e0a1b */
[C---:B------:R-:W-:Y:S02]  /*6d20*/  ISETP.GT.U32.AND P1, PT, R27.reuse, R46, PT ;  /* 0x0000002e1b00720c */ /* 0x040fe40003f24070 */
[----:B------:R-:W-:-:S09]  /*6d30*/  ISETP.GT.U32.AND P0, PT, R27, R47, PT ;  /* 0x0000002f1b00720c */ /* 0x000fd20003f04070 */
[----:B------:R-:W-:Y:S02]  /*6d40*/  @!P5 IADD3 R44, R44, -R27, RZ ;  /* 0x8000001b2c2cd210 */ /* 0x000fe40007ffe0ff */
[--C-:B------:R-:W-:Y:S01]  /*6d50*/  @!P1 IMAD.IADD R46, R46, 0x1, -R27.reuse ;  /* 0x000000012e2e9824 */ /* 0x100fe200078e0a1b */
[----:B---3--:R-:W-:Y:S01]  /*6d60*/  ISETP.GE.AND P5, PT, R22, RZ, PT ;  /* 0x000000ff1600720c */ /* 0x008fe20003fa6270 */
[----:B------:R-:W-:Y:S01]  /*6d70*/  @!P0 IMAD.IADD R47, R47, 0x1, -R27 ;  /* 0x000000012f2f8824 */ /* 0x000fe200078e0a1b */
[----:B------:R-:W-:Y:S01]  /*6d80*/  ISETP.GE.AND P1, PT, R21, RZ, PT ;  /* 0x000000ff1500720c */ /* 0x000fe20003f26270 */
[----:B------:R-:W3:Y:S01]  /*6d90*/  LDL R22, [R1+0x1360] ;  /* 0x0013600001167983 */ /* 0x000ee20000100800 */
[----:B------:R-:W-:-:S03]  /*6da0*/  ISETP.GE.AND P0, PT, R23, RZ, PT ;  /* 0x000000ff1700720c */ /* 0x000fc60003f06270 */
[----:B------:R-:W3:Y:S04]  /*6db0*/  LDL R21, [R1+0x1368] ;  /* 0x0013680001157983 */ /* 0x000ee80000100800 */
[----:B------:R-:W3:Y:S01]  /*6dc0*/  LDL R23, [R1+0x136c] ;  /* 0x00136c0001177983 */ /* 0x000ee20000100800 */
[----:B------:R-:W-:-:S03]  /*6dd0*/  IABS R14, R7 ;  /* 0x00000007000e7213 */ /* 0x000fc60000000000 */
[----:B------:R-:W-:Y:S01]  /*6de0*/  @!P1 IMAD.MOV R41, RZ, RZ, -R41 ;  /* 0x000000ffff299224 */ /* 0x000fe200078e0a29 */
[C---:B------:R-:W-:Y:S01]  /*6df0*/  ISETP.GT.U32.AND P1, PT, R27.reuse, R47, PT ;  /* 0x0000002f1b00720c */ /* 0x040fe20003f24070 */
[----:B-1----:R-:W3:Y:S01]  /*6e00*/  LDL R7, [R1+0x135c] ;  /* 0x00135c0001077983 */ /* 0x002ee20000100800 */
[----:B------:R-:W-:Y:S01]  /*6e10*/  @!P0 IMAD.MOV R42, RZ, RZ, -R42 ;  /* 0x000000ffff2a8224 */ /* 0x000fe200078e0a2a */
[----:B------:R-:W-:-:S10]  /*6e20*/  ISETP.GT.U32.AND P0, PT, R27, R48, PT ;  /* 0x000000301b00720c */ /* 0x000fd40003f04070 */
[--C-:B------:R-:W-:Y:S01]  /*6e30*/  @!P1 IMAD.IADD R47, R47, 0x1, -R27.reuse ;  /* 0x000000012f2f9824 */ /* 0x100fe200078e0a1b */
[C---:B------:R-:W-:Y:S02]  /*6e40*/  ISETP.GT.U32.AND P1, PT, R27.reuse, R54, PT ;  /* 0x000000361b00720c */ /* 0x040fe40003f24070 */
[----:B------:R-:W-:Y:S01]  /*6e50*/  @!P0 IMAD.IADD R48, R48, 0x1, -R27 ;  /* 0x0000000130308824 */ /* 0x000fe200078e0a1b */
[----:B------:R-:W-:-:S10]  /*6e60*/  ISETP.GT.U32.AND P0, PT, R27, R55, PT ;  /* 0x000000371b00720c */ /* 0x000fd40003f04070 */
[----:B------:R-:W-:-:S03]  /*6e70*/  @!P1 IMAD.IADD R54, R54, 0x1, -R27 ;  /* 0x0000000136369824 */ /* 0x000fc600078e0a1b */
[----:B------:R-:W-:Y:S01]  /*6e80*/  @!P0 IMAD.IADD R55, R55, 0x1, -R27 ;  /* 0x0000000137378824 */ /* 0x000fe200078e0a1b */
[----:B------:R-:W-:Y:S02]  /*6e90*/  ISETP.GT.U32.AND P2, PT, R27, R39, PT ;  /* 0x000000271b00720c */ /* 0x000fe40003f44070 */
[----:B--2---:R-:W-:Y:S02]  /*6ea0*/  ISETP.GE.AND P1, PT, R249, RZ, PT ;  /* 0x000000fff900720c */ /* 0x004fe40003f26270 */
[----:B------:R-:W2:Y:S01]  /*6eb0*/  LDL R249, [R1+0x13a0] ;  /* 0x0013a00001f97983 */ /* 0x000ea20000100800 */
[----:B----4-:R-:W-:-:S03]  /*6ec0*/  ISETP.GE.AND P0, PT, R231, RZ, PT ;  /* 0x000000ffe700720c */ /* 0x010fc60003f06270 */
[----:B------:R-:W4:Y:S01]  /*6ed0*/  LDL R231, [R1+0x13a4] ;  /* 0x0013a40001e77983 */ /* 0x000f220000100800 */
[----:B------:R-:W-:Y:S01]  /*6ee0*/  @!P6 IMAD.MOV R38, RZ, RZ, -R38 ;  /* 0x000000ffff26e224 */ /* 0x000fe200078e0a26 */
[----:B------:R-:W-:-:S03]  /*6ef0*/  ISETP.GT.U32.AND P6, PT, R27, R45, PT ;  /* 0x0000002d1b00720c */ /* 0x000fc60003fc4070 */
[--C-:B------:R-:W-:Y:S01]  /*6f00*/  @!P2 IMAD.IADD R39, R39, 0x1, -R27.reuse ;  /* 0x000000012727a824 */ /* 0x100fe200078e0a1b */
[----:B------:R-:W-:Y:S01]  /*6f10*/  ISETP.GE.AND P2, PT, R20, RZ, PT ;  /* 0x000000ff1400720c */ /* 0x000fe20003f46270 */
[----:B------:R-:W-:Y:S01]  /*6f20*/  @!P5 IMAD.MOV R40, RZ, RZ, -R40 ;  /* 0x000000ffff28d224 */ /* 0x000fe200078e0a28 */
[----:B------:R-:W-:Y:S01]  /*6f30*/  ISETP.GT.U32.AND P5, PT, R27, R46, PT ;  /* 0x0000002e1b00720c */ /* 0x000fe20003fa4070 */
[----:B------:R-:W-:Y:S01]  /*6f40*/  @!P3 IMAD.MOV R44, RZ, RZ, -R44 ;  /* 0x000000ffff2cb224 */ /* 0x000fe200078e0a2c */
[----:B------:R-:W4:Y:S05]  /*6f50*/  LDL R20, [R1+0x1380] ;  /* 0x0013800001147983 */ /* 0x000f2a0000100800 */
[----:B------:R-:W-:-:S04]  /*6f60*/  @!P6 IMAD.IADD R45, R45, 0x1, -R27 ;  /* 0x000000012d2de824 */ /* 0x000fc800078e0a1b */
[----:B------:R-:W-:Y:S01]  /*6f70*/  @!P2 IMAD.MOV R39, RZ, RZ, -R39 ;  /* 0x000000ffff27a224 */ /* 0x000fe200078e0a27 */
[C---:B------:R-:W-:Y:S02]  /*6f80*/  ISETP.GT.U32.AND P2, PT, R27.reuse, R45, PT ;  /* 0x0000002d1b00720c */ /* 0x040fe40003f44070 */
[C---:B------:R-:W-:Y:S02]  /*6f90*/  ISETP.GT.U32.AND P6, PT, R27.reuse, R50, PT ;  /* 0x000000321b00720c */ /* 0x040fe40003fc4070 */
[----:B------:R-:W-:Y:S02]  /*6fa0*/  @!P5 IADD3 R46, R46, -R27, RZ ;  /* 0x8000001b2e2ed210 */ /* 0x000fe40007ffe0ff */
[C---:B------:R-:W-:Y:S02]  /*6fb0*/  ISETP.GT.U32.AND P3, PT, R27.reuse, R51, PT ;  /* 0x000000331b00720c */ /* 0x040fe40003f64070 */
[----:B------:R-:W-:-:S05]  /*6fc0*/  ISETP.GT.U32.AND P5, PT, R27, R53, PT ;  /* 0x000000351b00720c */ /* 0x000fca0003fa4070 */
[--C-:B------:R-:W-:Y:S01]  /*6fd0*/  @!P2 IMAD.IADD R45, R45, 0x1, -R27.reuse ;  /* 0x000000012d2da824 */ /* 0x100fe200078e0a1b */
[----:B------:R-:W-:Y:S01]  /*6fe0*/  ISETP.GT.U32.AND P2, PT, R27, R52, PT ;  /* 0x000000341b00720c */ /* 0x000fe20003f44070 */
[----:B------:R-:W-:-:S04]  /*6ff0*/  @!P6 IMAD.IADD R50, R50, 0x1, -R27 ;  /* 0x000000013232e824 */ /* 0x000fc800078e0a1b */
[--C-:B------:R-:W-:Y:S01]  /*7000*/  @!P3 IMAD.IADD R51, R51, 0x1, -R27.reuse ;  /* 0x000000013333b824 */ /* 0x100fe200078e0a1b */
[----:B------:R-:W-:Y:S01]  /*7010*/  ISETP.GT.U32.AND P6, PT, R27, R50, PT ;  /* 0x000000321b00720c */ /* 0x000fe20003fc4070 */
[--C-:B------:R-:W-:Y:S01]  /*7020*/  @!P5 IMAD.IADD R53, R53, 0x1, -R27.reuse ;  /* 0x000000013535d824 */ /* 0x100fe200078e0a1b */
[----:B---3--:R-:W-:Y:S02]  /*7030*/  ISETP.GE.AND P3, PT, R22, RZ, PT ;  /* 0x000000ff1600720c */ /* 0x008fe40003f66270 */
[----:B------:R-:W3:Y:S03]  /*7040*/  LDL R22, [R1+0x1384] ;  /* 0x0013840001167983 */ /* 0x000ee60000100800 */
[--C-:B------:R-:W-:Y:S01]  /*7050*/  @!P2 IMAD.IADD R52, R52, 0x1, -R27.reuse ;  /* 0x000000013434a824 */ /* 0x100fe200078e0a1b */
[----:B------:R-:W-:Y:S02]  /*7060*/  ISETP.GE.AND P2, PT, R21, RZ, PT ;  /* 0x000000ff1500720c */ /* 0x000fe40003f46270 */
[----:B------:R-:W-:Y:S01]  /*7070*/  ISETP.GE.AND P5, PT, R23, RZ, PT ;  /* 0x000000ff1700720c */ /* 0x000fe20003fa6270 */
[----:B------:R-:W3:Y:S04]  /*7080*/  LDL R21, [R1+0x138c] ;  /* 0x00138c0001157983 */ /* 0x000ee80000100800 */
[----:B------:R-:W3:Y:S01]  /*7090*/  LDL R23, [R1+0x139c] ;  /* 0x00139c0001177983 */ /* 0x000ee20000100800 */
[----:B------:R-:W-:Y:S01]  /*70a0*/  @!P6 IMAD.IADD R50, R50, 0x1, -R27 ;  /* 0x000000013232e824 */ /* 0x000fe200078e0a1b */
[----:B------:R-:W-:-:S04]  /*70b0*/  ISETP.GE.AND P6, PT, R7, RZ, PT ;  /* 0x000000ff0700720c */ /* 0x000fc80003fc6270 */
[----:B------:R-:W-:Y:S01]  /*70c0*/  @!P2 IMAD.MOV R47, RZ, RZ, -R47 ;  /* 0x000000ffff2fa224 */ /* 0x000fe200078e0a2f */
[----:B------:R-:W-:-:S08]  /*70d0*/  ISETP.GT.U32.AND P2, PT, R27, R53, PT ;  /* 0x000000351b00720c */ /* 0x000fd00003f44070 */
[----:B------:R-:W-:Y:S01]  /*70e0*/  @!P6 IMAD.MOV R45, RZ, RZ, -R45 ;  /* 0x000000ffff2de224 */ /* 0x000fe200078e0a2d */
[----:B------:R-:W-:-:S04]  /*70f0*/  ISETP.GT.U32.AND P6, PT, R27, R54, PT ;  /* 0x000000361b00720c */ /* 0x000fc80003fc4070 */
[----:B------:R-:W-:Y:S01]  /*7100*/  @!P2 IMAD.IADD R53, R53, 0x1, -R27 ;  /* 0x000000013535a824 */ /* 0x000fe200078e0a1b */
[----:B------:R-:W-:Y:S02]  /*7110*/  ISETP.GT.U32.AND P2, PT, R27, R60, PT ;  /* 0x0000003c1b00720c */ /* 0x000fe40003f44070 */
[----:B------:R-:W-:-:S05]  /*7120*/  IADD3 R7, R252, 0xf4, RZ ;  /* 0x000000f4fc077810 */ /* 0x000fca0007ffe0ff */
[----:B------:R1:W-:Y:S01]  /*7130*/  STL [R1+0x12a8], R7 ;  /* 0x0012a80701007387 */ /* 0x0003e20000100800 */
[----:B------:R-:W-:Y:S01]  /*7140*/  @!P6 IMAD.IADD R54, R54, 0x1, -R27 ;  /* 0x000000013636e824 */ /* 0x000fe200078e0a1b */
[----:B------:R-:W-:-:S04]  /*7150*/  ISETP.GT.U32.AND P6, PT, R27, R61, PT ;  /* 0x0000003d1b00720c */ /* 0x000fc80003fc4070 */
[----:B------:R-:W-:-:S09]  /*7160*/  @!P2 IMAD.IADD R60, R60, 0x1, -R27 ;  /* 0x000000013c3ca824 */ /* 0x000fd200078e0a1b */
[----:B------:R-:W-:Y:S01]  /*7170*/  @!P6 IMAD.IADD R61, R61, 0x1, -R27 ;  /* 0x000000013d3de824 */ /* 0x000fe200078e0a1b */
[----:B--2---:R-:W-:Y:S02]  /*7180*/  ISETP.GE.AND P2, PT, R249, RZ, PT ;  /* 0x000000fff900720c */ /* 0x004fe40003f46270 */
[----:B------:R-:W2:Y:S01]  /*7190*/  LDL R249, [R1+0x13cc] ;  /* 0x0013cc0001f97983 */ /* 0x000ea20000100800 */
[----:B----4-:R-:W-:-:S03]  /*71a0*/  ISETP.GE.AND P6, PT, R231, RZ, PT ;  /* 0x000000ffe700720c */ /* 0x010fc60003fc6270 */
[----:B------:R-:W4:Y:S01]  /*71b0*/  LDL R231, [R1+0x13d0] ;  /* 0x0013d00001e77983 */ /* 0x000f220000100800 */
[----:B------:R-:W-:Y:S01]  /*71c0*/  @!P4 IMAD.MOV R43, RZ, RZ, -R43 ;  /* 0x000000ffff2bc224 */ /* 0x000fe200078e0a2b */
[----:B------:R-:W-:-:S13]  /*71d0*/  ISETP.GT.U32.AND P4, PT, R27, R49, PT ;  /* 0x000000311b00720c */ /* 0x000fda0003f84070 */
[----:B------:R-:W-:Y:S01]  /*71e0*/  @!P4 IMAD.IADD R49, R49, 0x1, -R27 ;  /* 0x000000013131c824 */ /* 0x000fe200078e0a1b */
[C---:B------:R-:W-:Y:S01]  /*71f0*/  ISETP.GT.U32.AND P4, PT, R27.reuse, R56, PT ;  /* 0x000000381b00720c */ /* 0x040fe20003f84070 */
[----:B------:R-:W-:Y:S01]  /*7200*/  @!P3 IMAD.MOV R46, RZ, RZ, -R46 ;  /* 0x000000ffff2eb224 */ /* 0x000fe200078e0a2e */
[----:B------:R-:W-:-:S11]  /*7210*/  ISETP.GT.U32.AND P3, PT, R27, R52, PT ;  /* 0x000000341b00720c */ /* 0x000fd60003f64070 */
[--C-:B------:R-:W-:Y:S01]  /*7220*/  @!P4 IMAD.IADD R56, R56, 0x1, -R27.reuse ;  /* 0x000000013838c824 */ /* 0x100fe200078e0a1b */
[C---:B------:R-:W-:Y:S01]  /*7230*/  ISETP.GT.U32.AND P4, PT, R27.reuse, R51, PT ;  /* 0x000000331b00720c */ /* 0x040fe20003f84070 */
[----:B------:R-:W-:Y:S01]  /*7240*/  @!P0 IMAD.MOV R50, RZ, RZ, -R50 ;  /* 0x000000ffff328224 */ /* 0x000fe200078e0a32 */
[C---:B------:R-:W-:Y:S01]  /*7250*/  ISETP.GT.U32.AND P0, PT, R27.reuse, R57, PT ;  /* 0x000000391b00720c */ /* 0x040fe20003f04070 */
[----:B------:R-:W-:Y:S01]  /*7260*/  @!P3 IMAD.IADD R52, R52, 0x1, -R27 ;  /* 0x000000013434b824 */ /* 0x000fe200078e0a1b */
[----:B------:R-:W-:-:S09]  /*7270*/  ISETP.GT.U32.AND P3, PT, R27, R59, PT ;  /* 0x0000003b1b00720c */ /* 0x000fd20003f64070 */
[--C-:B------:R-:W-:Y:S01]  /*7280*/  @!P4 IMAD.IADD R51, R51, 0x1, -R27.reuse ;  /* 0x000000013333c824 */ /* 0x100fe200078e0a1b */
[----:B------:R-:W-:Y:S01]  /*7290*/  ISETP.GT.U32.AND P4, PT, R27, R58, PT ;  /* 0x0000003a1b00720c */ /* 0x000fe20003f84070 */
[--C-:B------:R-:W-:Y:S01]  /*72a0*/  @!P0 IMAD.IADD R57, R57, 0x1, -R27.reuse ;  /* 0x0000000139398824 */ /* 0x100fe200078e0a1b */
[----:B---3--:R-:W-:Y:S01]  /*72b0*/  ISETP.GE.AND P0, PT, R22, RZ, PT ;  /* 0x000000ff1600720c */ /* 0x008fe20003f06270 */
[----:B------:R-:W-:Y:S01]  /*72c0*/  @!P3 IMAD.IADD R59, R59, 0x1, -R27 ;  /* 0x000000013b3bb824 */ /* 0x000fe200078e0a1b */
[----:B------:R-:W3:Y:S01]  /*72d0*/  LDL R22, [R1+0x13ac] ;  /* 0x0013ac0001167983 */ /* 0x000ee20000100800 */
[----:B------:R-:W-:-:S03]  /*72e0*/  ISETP.GE.AND P3, PT, R23, RZ, PT ;  /* 0x000000ff1700720c */ /* 0x000fc60003f66270 */
[----:B------:R-:W3:Y:S05]  /*72f0*/  LDL R23, [R1+0x13c8] ;  /* 0x0013c80001177983 */ /* 0x000eea0000100800 */
[----:B------:R-:W-:Y:S01]  /*7300*/  @!P4 IMAD.IADD R58, R58, 0x1, -R27 ;  /* 0x000000013a3ac824 */ /* 0x000fe200078e0a1b */
[----:B------:R-:W-:Y:S02]  /*7310*/  ISETP.GE.AND P4, PT, R21, RZ, PT ;  /* 0x000000ff1500720c */ /* 0x000fe40003f86270 */
[----:B------:R-:W3:Y:S01]  /*7320*/  LDL R21, [R1+0x13c4] ;  /* 0x0013c40001157983 */ /* 0x000ee20000100800 */
[----:B------:R-:W-:Y:S02]  /*7330*/  @!P1 IADD3 R49, -R49, RZ, RZ ;  /* 0x000000ff31319210 */ /* 0x000fe40007ffe1ff */
[C---:B------:R-:W-:Y:S01]  /*7340*/  ISETP.GT.U32.AND P1, PT, R27.reuse, R55, PT ;  /* 0x000000371b00720c */ /* 0x040fe20003f24070 */
[----:B------:R-:W-:Y:S01]  /*7350*/  @!P3 IMAD.MOV R54, RZ, RZ, -R54 ;  /* 0x000000ffff36b224 */ /* 0x000fe200078e0a36 */
[----:B------:R-:W-:-:S11]  /*7360*/  ISETP.GT.U32.AND P3, PT, R27, R60, PT ;  /* 0x0000003c1b00720c */ /* 0x000fd60003f64070 */
[----:B------:R-:W-:-:S04]  /*7370*/  @!P1 IMAD.IADD R55, R55, 0x1, -R27 ;  /* 0x0000000137379824 */ /* 0x000fc800078e0a1b */
[----:B------:R-:W-:Y:S01]  /*7380*/  @!P2 IMAD.MOV R55, RZ, RZ, -R55 ;  /* 0x000000ffff37a224 */ /* 0x000fe200078e0a37 */
[C---:B------:R-:W-:Y:S01]  /*7390*/  ISETP.GT.U32.AND P2, PT, R27.reuse, R61, PT ;  /* 0x0000003d1b00720c */ /* 0x040fe20003f44070 */
[----:B------:R-:W-:Y:S01]  /*73a0*/  @!P3 IMAD.IADD R60, R60, 0x1, -R27 ;  /* 0x000000013c3cb824 */ /* 0x000fe200078e0a1b */
[----:B------:R-:W-:-:S11]  /*73b0*/  ISETP.GT.U32.AND P3, PT, R27, R66, PT ;  /* 0x000000421b00720c */ /* 0x000fd60003f64070 */
[--C-:B------:R-:W-:Y:S01]  /*73c0*/  @!P2 IMAD.IADD R61, R61, 0x1, -R27.reuse ;  /* 0x000000013d3da824 */ /* 0x100fe200078e0a1b */
[----:B------:R-:W-:Y:S01]  /*73d0*/  ISETP.GT.U32.AND P2, PT, R27, R67, PT ;  /* 0x000000431b00720c */ /* 0x000fe20003f44070 */
[----:B------:R-:W-:-:S12]  /*73e0*/  @!P3 IMAD.IADD R66, R66, 0x1, -R27 ;  /* 0x000000014242b824 */ /* 0x000fd800078e0a1b */
[----:B------:R-:W-:Y:S02]  /*73f0*/  @!P2 IADD3 R67, R67, -R27, RZ ;  /* 0x8000001b4343a210 */ /* 0x000fe40007ffe0ff */
[----:B--2---:R-:W-:Y:S02]  /*7400*/  ISETP.GE.AND P3, PT, R249, RZ, PT ;  /* 0x000000fff900720c */ /* 0x004fe40003f66270 */
[----:B------:R-:W2:Y:S01]  /*7410*/  LDL R249, [R1+0x13ec] ;  /* 0x0013ec0001f97983 */ /* 0x000ea20000100800 */
[----:B----4-:R-:W-:-:S03]  /*7420*/  ISETP.GE.AND P2, PT, R231, RZ, PT ;  /* 0x000000ffe700720c */ /* 0x010fc60003f46270 */
[----:B------:R-:W4:Y:S01]  /*7430*/  LDL R231, [R1+0x13f0] ;  /* 0x0013f00001e77983 */ /* 0x000f220000100800 */
[----:B------:R-:W-:Y:S01]  /*7440*/  @!P5 IMAD.MOV R48, RZ, RZ, -R48 ;  /* 0x000000ffff30d224 */ /* 0x000fe200078e0a30 */
[C---:B------:R-:W-:Y:S02]  /*7450*/  ISETP.GT.U32.AND P5, PT, R27.reuse, R56, PT ;  /* 0x000000381b00720c */ /* 0x040fe40003fa4070 */
[----:B------:R-:W-:-:S11]  /*7460*/  ISETP.GT.U32.AND P1, PT, R27, R62, PT ;  /* 0x0000003e1b00720c */ /* 0x000fd60003f24070 */
[----:B------:R-:W-:Y:S01]  /*7470*/  @!P5 IMAD.IADD R56, R56, 0x1, -R27 ;  /* 0x000000013838d824 */ /* 0x000fe200078e0a1b */
[----:B------:R-:W-:Y:S02]  /*7480*/  ISETP.GE.AND P5, PT, R20, RZ, PT ;  /* 0x000000ff1400720c */ /* 0x000fe40003fa6270 */
[----:B------:R-:W4:Y:S01]  /*7490*/  LDL R20, [R1+0x13a8] ;  /* 0x0013a80001147983 */ /* 0x000f220000100800 */
[----:B------:R-:W-:Y:S01]  /*74a0*/  @!P0 IADD3 R52, -R52, RZ, RZ ;  /* 0x000000ff34348210 */ /* 0x000fe20007ffe1ff */
[----:B------:R-:W-:Y:S01]  /*74b0*/  @!P4 IMAD.MOV R53, RZ, RZ, -R53 ;  /* 0x000000ffff35c224 */ /* 0x000fe200078e0a35 */
[C---:B------:R-:W-:Y:S02]  /*74c0*/  ISETP.GT.U32.AND P0, PT, R27.reuse, R58, PT ;  /* 0x0000003a1b00720c */ /* 0x040fe40003f04070 */
[----:B------:R-:W-:Y:S01]  /*74d0*/  ISETP.GT.U32.AND P4, PT, R27, R59, PT ;  /* 0x0000003b1b00720c */ /* 0x000fe20003f84070 */
[----:B------:R-:W-:-:S05]  /*74e0*/  @!P1 IMAD.IADD R62, R62, 0x1, -R27 ;  /* 0x000000013e3e9824 */ /* 0x000fca00078e0a1b */
[----:B------:R-:W-:Y:S01]  /*74f0*/  @!P5 IMAD.MOV R51, RZ, RZ, -R51 ;  /* 0x000000ffff33d224 */ /* 0x000fe200078e0a33 */
[----:B------:R-:W-:-:S04]  /*7500*/  ISETP.GT.U32.AND P5, PT, R27, R62, PT ;  /* 0x0000003e1b00720c */ /* 0x000fc80003fa4070 */
[--C-:B------:R-:W-:Y:S01]  /*7510*/  @!P0 IMAD.IADD R58, R58, 0x1, -R27.reuse ;  /* 0x000000013a3a8824 */ /* 0x100fe200078e0a1b */
[----:B------:R-:W-:Y:S01]  /*7520*/  ISETP.GT.U32.AND P0, PT, R27, R64, PT ;  /* 0x000000401b00720c */ /* 0x000fe20003f04070 */
[----:B------:R-:W-:Y:S01]  /*7530*/  @!P4 IMAD.IADD R59, R59, 0x1, -R27 ;  /* 0x000000013b3bc824 */ /* 0x000fe200078e0a1b */
[----:B------:R-:W-:Y:S01]  /*7540*/  ISETP.GT.U32.AND P4, PT, R27, R65, PT ;  /* 0x000000411b00720c */ /* 0x000fe20003f84070 */
[----:B------:R-:W-:-:S04]  /*7550*/  IMAD.HI.U32 R15, R25, R13, RZ ;  /* 0x0000000d190f7227 */ /* 0x000fc800078e00ff */
[----:B------:R-:W-:Y:S02]  /*7560*/  IMAD.MOV R15, RZ, RZ, -R15 ;  /* 0x000000ffff0f7224 */ /* 0x000fe400078e0a0f */
[----:B------:R-:W-:Y:S01]  /*7570*/  @!P5 IMAD.IADD R62, R62, 0x1, -R27 ;  /* 0x000000013e3ed824 */ /* 0x000fe200078e0a1b */
[----:B---3--:R-:W-:-:S03]  /*7580*/  ISETP.GE.AND P5, PT, R22, RZ, PT ;  /* 0x000000ff1600720c */ /* 0x008fc60003fa6270 */
[--C-:B------:R-:W-:Y:S01]  /*7590*/  @!P0 IMAD.IADD R64, R64, 0x1, -R27.reuse ;  /* 0x0000000140408824 */ /* 0x100fe200078e0a1b */
[----:B------:R-:W3:Y:S01]  /*75a0*/  LDL R22, [R1+0x13e0] ;  /* 0x0013e00001167983 */ /* 0x000ee20000100800 */
[----:B------:R-:W-:Y:S01]  /*75b0*/  @!P4 IMAD.IADD R65, R65, 0x1, -R27 ;  /* 0x000000014141c824 */ /* 0x000fe200078e0a1b */
[----:B------:R-:W-:Y:S02]  /*75c0*/  ISETP.GE.AND P4, PT, R23, RZ, PT ;  /* 0x000000ff1700720c */ /* 0x000fe40003f86270 */
[----:B------:R-:W3:Y:S01]  /*75d0*/  LDL R23, [R1+0x13e8] ;  /* 0x0013e80001177983 */ /* 0x000ee20000100800 */
[----:B------:R-:W-:-:S03]  /*75e0*/  ISETP.GE.AND P0, PT, R21, RZ, PT ;  /* 0x000000ff1500720c */ /* 0x000fc60003f06270 */
[----:B------:R-:W3:Y:S01]  /*75f0*/  LDL R21, [R1+0x13e4] ;  /* 0x0013e40001157983 */ /* 0x000ee20000100800 */
[----:B------:R-:W-:Y:S02]  /*7600*/  IMAD R13, R27, R15, R13 ;  /* 0x0000000f1b0d7224 */ /* 0x000fe400078e020d */
[----:B------:R-:W-:-:S04]  /*7610*/  IMAD.HI.U32 R15, R25, R14, RZ ;  /* 0x0000000e190f7227 */ /* 0x000fc800078e00ff */
[----:B------:R-:W-:-:S04]  /*7620*/  IMAD.MOV R15, RZ, RZ, -R15 ;  /* 0x000000ffff0f7224 */ /* 0x000fc800078e0a0f */
[C---:B------:R-:W-:Y:S01]  /*7630*/  IMAD R14, R27.reuse, R15, R14 ;  /* 0x0000000f1b0e7224 */ /* 0x040fe200078e020e */
[----:B------:R-:W-:Y:S01]  /*7640*/  IABS R15, R7 ;  /* 0x00000007000f7213 */ /* 0x000fe20000000000 */
        /* <DEDUP_REMOVED lines=11> */
[----:B--2---:R-:W-:Y:S02]  /*7700*/  ISETP.GE.AND P0, PT, R249, RZ, PT ;  /* 0x000000fff900720c */ /* 0x004fe40003f06270 */
[----:B------:R-:W2:Y:S01]  /*7710*/  LDL R249, [R1+0x140c] ;  /* 0x00140c0001f97983 */ /* 0x000ea20000100800 */
[----:B----4-:R-:W-:-:S03]  /*7720*/  ISETP.GE.AND P4, PT, R231, RZ, PT ;  /* 0x000000ffe700720c */ /* 0x010fc60003f86270 */
[----:B------:R-:W4:Y:S01]  /*7730*/  LDL R231, [R1+0x141c] ;  /* 0x00141c0001e77983 */ /* 0x000f220000100800 */
[C---:B------:R-:W-:Y:S01]  /*7740*/  ISETP.GT.U32.AND P1, PT, R27.reuse, R57, PT ;  /* 0x000000391b00720c */ /* 0x040fe20003f24070 */
[----:B------:R-:W-:Y:S01]  /*7750*/  @!P6 IMAD.MOV R56, RZ, RZ, -R56 ;  /* 0x000000ffff38e224 */ /* 0x000fe200078e0a38 */
[----:B------:R-:W-:-:S11]  /*7760*/  ISETP.GT.U32.AND P6, PT, R27, R63, PT ;  /* 0x0000003f1b00720c */ /* 0x000fd60003fc4070 */
[--C-:B------:R-:W-:Y:S01]  /*7770*/  @!P1 IMAD.IADD R57, R57, 0x1, -R27.reuse ;  /* 0x0000000139399824 */ /* 0x100fe200078e0a1b */
[----:B------:R-:W-:Y:S01]  /*7780*/  ISETP.GE.AND P1, PT, R20, RZ, PT ;  /* 0x000000ff1400720c */ /* 0x000fe20003f26270 */
[----:B------:R-:W-:Y:S02]  /*7790*/  @!P6 IMAD.IADD R63, R63, 0x1, -R27 ;  /* 0x000000013f3fe824 */ /* 0x000fe400078e0a1b */
[----:B------:R-:W-:Y:S01]  /*77a0*/  @!P5 IMAD.MOV R58, RZ, RZ, -R58 ;  /* 0x000000ffff3ad224 */ /* 0x000fe200078e0a3a */
[C---:B------:R-:W-:Y:S01]  /*77b0*/  ISETP.GT.U32.AND P5, PT, R27.reuse, R64, PT ;  /* 0x000000401b00720c */ /* 0x040fe20003fa4070 */
[----:B------:R-:W-:Y:S01]  /*77c0*/  @!P2 IMAD.MOV R62, RZ, RZ, -R62 ;  /* 0x000000ffff3ea224 */ /* 0x000fe200078e0a3e */
[----:B------:R-:W4:Y:S07]  /*77d0*/  LDL R20, [R1+0x13f8] ;  /* 0x0013f80001147983 */ /* 0x000f2e0000100800 */
[----:B------:R-:W-:Y:S01]  /*77e0*/  @!P1 IMAD.MOV R57, RZ, RZ, -R57 ;  /* 0x000000ffff399224 */ /* 0x000fe200078e0a39 */
[----:B------:R-:W-:-:S02]  /*77f0*/  ISETP.GT.U32.AND P1, PT, R27, R63, PT ;  /* 0x0000003f1b00720c */ /* 0x000fc40003f24070 */
[C---:B------:R-:W-:Y:S01]  /*7800*/  ISETP.GT.U32.AND P6, PT, R27.reuse, R68, PT ;  /* 0x000000441b00720c */ /* 0x040fe20003fc4070 */
[----:B------:R-:W-:Y:S01]  /*7810*/  @!P5 IMAD.IADD R64, R64, 0x1, -R27 ;  /* 0x000000014040d824 */ /* 0x000fe200078e0a1b */
[C---:B------:R-:W-:Y:S02]  /*7820*/  ISETP.GT.U32.AND P2, PT, R27.reuse, R69, PT ;  /* 0x000000451b00720c */ /* 0x040fe40003f44070 */
[----:B------:R-:W-:-:S07]  /*7830*/  ISETP.GT.U32.AND P5, PT, R27, R71, PT ;  /* 0x000000471b00720c */ /* 0x000fce0003fa4070 */
[--C-:B------:R-:W-:Y:S01]  /*7840*/  @!P1 IMAD.IADD R63, R63, 0x1, -R27.reuse ;  /* 0x000000013f3f9824 */ /* 0x100fe200078e0a1b */
[----:B------:R-:W-:Y:S01]  /*7850*/  ISETP.GT.U32.AND P1, PT, R27, R70, PT ;  /* 0x000000461b00720c */ /* 0x000fe20003f24070 */
[--C-:B------:R-:W-:Y:S02]  /*7860*/  @!P6 IMAD.IADD R68, R68, 0x1, -R27.reuse ;  /* 0x000000014444e824 */ /* 0x100fe400078e0a1b */
[----:B------:R-:W-:Y:S02]  /*7870*/  @!P2 IADD3 R69, R69, -R27, RZ ;  /* 0x8000001b4545a210 */ /* 0x000fe40007ffe0ff */
[--C-:B------:R-:W-:Y:S01]  /*7880*/  @!P5 IMAD.IADD R71, R71, 0x1, -R27.reuse ;  /* 0x000000014747d824 */ /* 0x100fe200078e0a1b */
[----:B------:R-:W-:Y:S02]  /*7890*/  ISETP.GT.U32.AND P6, PT, R27, R68, PT ;  /* 0x000000441b00720c */ /* 0x000fe40003fc4070 */
[----:B---3--:R-:W-:Y:S02]  /*78a0*/  ISETP.GE.AND P2, PT, R22, RZ, PT ;  /* 0x000000ff1600720c */ /* 0x008fe40003f46270 */
[----:B------:R-:W-:Y:S01]  /*78b0*/  ISETP.GE.AND P5, PT, R23, RZ, PT ;  /* 0x000000ff1700720c */ /* 0x000fe20003fa6270 */
[----:B------:R-:W3:Y:S02]  /*78c0*/  LDL R22, [R1+0x13fc] ;  /* 0x0013fc0001167983 */ /* 0x000ee40000100800 */
[--C-:B------:R-:W-:Y:S01]  /*78d0*/  @!P1 IMAD.IADD R70, R70, 0x1, -R27.reuse ;  /* 0x0000000146469824 */ /* 0x100fe200078e0a1b */
[----:B------:R-:W-:Y:S01]  /*78e0*/  ISETP.GE.AND P1, PT, R21, RZ, PT ;  /* 0x000000ff1500720c */ /* 0x000fe20003f26270 */
[----:B------:R-:W3:Y:S04]  /*78f0*/  LDL R23, [R1+0x1404] ;  /* 0x0014040001177983 */ /* 0x000ee80000100800 */
[----:B------:R-:W3:Y:S01]  /*7900*/  LDL R21, [R1+0x1400] ;  /* 0x0014000001157983 */ /* 0x000ee20000100800 */
[----:B------:R-:W-:-:S07]  /*7910*/  @!P6 IMAD.IADD R68, R68, 0x1, -R27 ;  /* 0x000000014444e824 */ /* 0x000fce00078e0a1b */
[----:B------:R-:W-:Y:S01]  /*7920*/  @!P1 IMAD.MOV R65, RZ, RZ, -R65 ;  /* 0x000000ffff419224 */ /* 0x000fe200078e0a41 */
[----:B------:R-:W-:Y:S02]  /*7930*/  ISETP.GT.U32.AND P1, PT, R27, R71, PT ;  /* 0x000000471b00720c */ /* 0x000fe40003f24070 */
[----:B------:R-:W-:-:S11]  /*7940*/  ISETP.GE.AND P6, PT, R7, RZ, PT ;  /* 0x000000ff0700720c */ /* 0x000fd60003fc6270 */
[----:B------:R-:W-:Y:S01]  /*7950*/  @!P1 IMAD.IADD R71, R71, 0x1, -R27 ;  /* 0x0000000147479824 */ /* 0x000fe200078e0a1b */
[C---:B------:R-:W-:Y:S01]  /*7960*/  ISETP.GT.U32.AND P1, PT, R27.reuse, R78, PT ;  /* 0x0000004e1b00720c */ /* 0x040fe20003f24070 */
[----:B------:R-:W-:Y:S01]  /*7970*/  @!P6 IMAD.MOV R63, RZ, RZ, -R63 ;  /* 0x000000ffff3fe224 */ /* 0x000fe200078e0a3f */
[----:B------:R-:W-:Y:S02]  /*7980*/  ISETP.GT.U32.AND P6, PT, R27, R72, PT ;  /* 0x000000481b00720c */ /* 0x000fe40003fc4070 */
[----:B------:R-:W-:-:S05]  /*7990*/  IADD3 R7, R252, 0xf5, RZ ;  /* 0x000000f5fc077810 */ /* 0x000fca0007ffe0ff */
[----:B------:R1:W-:Y:S04]  /*79a0*/  STL [R1+0x12a4], R7 ;  /* 0x0012a40701007387 */ /* 0x0003e80000100800 */
[----:B------:R-:W-:Y:S02]  /*79b0*/  @!P1 IMAD.IADD R78, R78, 0x1, -R27 ;  /* 0x000000014e4e9824 */ /* 0x000fe400078e0a1b */
[----:B------:R-:W-:Y:S02]  /*79c0*/  @!P6 IADD3 R72, R72, -R27, RZ ;  /* 0x8000001b4848e210 */ /* 0x000fe40007ffe0ff */
[----:B------:R-:W-:-:S13]  /*79d0*/  ISETP.GT.U32.AND P6, PT, R27, R79, PT ;  /* 0x0000004f1b00720c */ /* 0x000fda0003fc4070 */
        /* <DEDUP_REMOVED lines=19> */
[--C-:B------:R-:W-:Y:S02]  /*7b10*/  @!P4 IMAD.IADD R75, R75, 0x1, -R27.reuse ;  /* 0x000000014b4bc824 */ /* 0x100fe400078e0a1b */
[--C-:B------:R-:W-:Y:S01]  /*7b20*/  @!P2 IMAD.IADD R77, R77, 0x1, -R27.reuse ;  /* 0x000000014d4da824 */ /* 0x100fe200078e0a1b */
[----:B---3--:R-:W-:Y:S02]  /*7b30*/  ISETP.GE.AND P4, PT, R22, RZ, PT ;  /* 0x000000ff1600720c */ /* 0x008fe40003f86270 */
[----:B------:R-:W3:Y:S07]  /*7b40*/  LDL R22, [R1+0x1428] ;  /* 0x0014280001167983 */ /* 0x000eee0000100800 */
[----:B------:R-:W-:Y:S01]  /*7b50*/  @!P3 IMAD.IADD R76, R76, 0x1, -R27 ;  /* 0x000000014c4cb824 */ /* 0x000fe200078e0a1b */
[----:B------:R-:W-:-:S02]  /*7b60*/  ISETP.GE.AND P2, PT, R23, RZ, PT ;  /* 0x000000ff1700720c */ /* 0x000fc40003f46270 */
[----:B------:R-:W3:Y:S01]  /*7b70*/  LDL R23, [R1+0x1430] ;  /* 0x0014300001177983 */ /* 0x000ee20000100800 */
[----:B------:R-:W-:-:S03]  /*7b80*/  ISETP.GE.AND P3, PT, R21, RZ, PT ;  /* 0x000000ff1500720c */ /* 0x000fc60003f66270 */
[----:B------:R-:W3:Y:S01]  /*7b90*/  LDL R21, [R1+0x142c] ;  /* 0x00142c0001157983 */ /* 0x000ee20000100800 */
[----:B------:R-:W-:Y:S01]  /*7ba0*/  @!P0 IMAD.MOV R67, RZ, RZ, -R67 ;  /* 0x000000ffff438224 */ /* 0x000fe200078e0a43 */
[----:B------:R-:W-:-:S05]  /*7bb0*/  ISETP.GT.U32.AND P0, PT, R27, R73, PT ;  /* 0x000000491b00720c */ /* 0x000fca0003f04070 */
[----:B------:R-:W-:Y:S01]  /*7bc0*/  @!P2 IMAD.MOV R72, RZ, RZ, -R72 ;  /* 0x000000ffff48a224 */ /* 0x000fe200078e0a48 */
[----:B------:R-:W-:-:S07]  /*7bd0*/  ISETP.GT.U32.AND P2, PT, R27, R78, PT ;  /* 0x0000004e1b00720c */ /* 0x000fce0003f44070 */
        /* <DEDUP_REMOVED lines=8> */
[----:B------:R-:W-:Y:S01]  /*7c60*/  @!P1 IMAD.IADD R85, R85, 0x1, -R27 ;  /* 0x0000000155559824 */ /* 0x000fe200078e0a1b */
        /* <DEDUP_REMOVED lines=10> */
[----:B------:R-:W-:Y:S01]  /*7d10*/  @!P4 IMAD.MOV R70, RZ, RZ, -R70 ;  /* 0x000000ffff46c224 */ /* 0x000fe200078e0a46 */
[C---:B------:R-:W-:Y:S01]  /*7d20*/  ISETP.GT.U32.AND P4, PT, R27.reuse, R76, PT ;  /* 0x0000004c1b00720c */ /* 0x040fe20003f84070 */
[----:B------:R-:W-:Y:S01]  /*7d30*/  @!P3 IMAD.MOV R71, RZ, RZ, -R71 ;  /* 0x000000ffff47b224 */ /* 0x000fe200078e0a47 */
[----:B------:R-:W-:Y:S01]  /*7d40*/  ISETP.GT.U32.AND P3, PT, R27, R77, PT ;  /* 0x0000004d1b00720c */ /* 0x000fe20003f64070 */
[----:B------:R-:W-:-:S06]  /*7d50*/  @!P0 IMAD.IADD R80, R80, 0x1, -R27 ;  /* 0x0000000150508824 */ /* 0x000fcc00078e0a1b */
[----:B------:R-:W-:Y:S01]  /*7d60*/  @!P5 IMAD.MOV R69, RZ, RZ, -R69 ;  /* 0x000000ffff45d224 */ /* 0x000fe200078e0a45 */
[----:B------:R-:W-:-:S03]  /*7d70*/  ISETP.GT.U32.AND P5, PT, R27, R80, PT ;  /* 0x000000501b00720c */ /* 0x000fc60003fa4070 */
[--C-:B------:R-:W-:Y:S01]  /*7d80*/  @!P4 IMAD.IADD R76, R76, 0x1, -R27.reuse ;  /* 0x000000014c4cc824 */ /* 0x100fe200078e0a1b */
[----:B------:R-:W-:Y:S01]  /*7d90*/  ISETP.GT.U32.AND P4, PT, R27, R82, PT ;  /* 0x000000521b00720c */ /* 0x000fe20003f84070 */
[----:B------:R-:W-:Y:S01]  /*7da0*/  @!P3 IMAD.IADD R77, R77, 0x1, -R27 ;  /* 0x000000014d4db824 */ /* 0x000fe200078e0a1b */
[----:B------:R-:W-:Y:S01]  /*7db0*/  ISETP.GT.U32.AND P3, PT, R27, R83, PT ;  /* 0x000000531b00720c */ /* 0x000fe20003f64070 */
[----:B------:R-:W-:-:S06]  /*7dc0*/  IMAD.HI.U32 R16, R25, R15, RZ ;  /* 0x0000000f19107227 */ /* 0x000fcc00078e00ff */
[----:B------:R-:W-:-:S04]  /*7dd0*/  @!P5 IMAD.IADD R80, R80, 0x1, -R27 ;  /* 0x000000015050d824 */ /* 0x000fc800078e0a1b */
[--C-:B------:R-:W-:Y:S02]  /*7de0*/  @!P4 IMAD.IADD R82, R82, 0x1, -R27.reuse ;  /* 0x000000015252c824 */ /* 0x100fe400078e0a1b */
[----:B------:R-:W-:Y:S01]  /*7df0*/  @!P3 IMAD.IADD R83, R83, 0x1, -R27 ;  /* 0x000000015353b824 */ /* 0x000fe200078e0a1b */
[----:B---3--:R-:W-:Y:S02]  /*7e00*/  ISETP.GE.AND P5, PT, R22, RZ, PT ;  /* 0x000000ff1600720c */ /* 0x008fe40003fa6270 */
[----:B------:R-:W3:Y:S01]  /*7e10*/  LDL R22, [R1+0x1454] ;  /* 0x0014540001167983 */ /* 0x000ee20000100800 */
[----:B------:R-:W-:-:S03]  /*7e20*/  ISETP.GE.AND P3, PT, R23, RZ, PT ;  /* 0x000000ff1700720c */ /* 0x000fc60003f66270 */
[----:B------:R-:W3:Y:S01]  /*7e30*/  LDL R23, [R1+0x146c] ;  /* 0x00146c0001177983 */ /* 0x000ee20000100800 */
[----:B------:R-:W-:-:S03]  /*7e40*/  ISETP.GE.AND P4, PT, R21, RZ, PT ;  /* 0x000000ff1500720c */ /* 0x000fc60003f86270 */
[----:B------:R-:W3:Y:S01]  /*7e50*/  LDL R21, [R1+0x145c] ;  /* 0x00145c0001157983 */ /* 0x000ee20000100800 */
[----:B------:R-:W-:-:S04]  /*7e60*/  IMAD.MOV R16, RZ, RZ, -R16 ;  /* 0x000000ffff107224 */ /* 0x000fc800078e0a10 */
[----:B------:R-:W-:Y:S01]  /*7e70*/  IMAD R15, R27, R16, R15 ;  /* 0x000000101b0f7224 */ /* 0x000fe200078e020f */
[----:B------:R-:W-:Y:S02]  /*7e80*/  IABS R16, R7 ;  /* 0x0000000700107213 */ /* 0x000fe40000000000 */
[----:B-1----:R-:W3:Y:S02]  /*7e90*/  LDL R7, [R1+0x1450] ;  /* 0x0014500001077983 */ /* 0x002ee40000100800 */
[----:B------:R-:W-:Y:S02]  /*7ea0*/  @!P4 IADD3 R77, -R77, RZ, RZ ;  /* 0x000000ff4d4dc210 */ /* 0x000fe40007ffe1ff */
[C---:B------:R-:W-:Y:S01]  /*7eb0*/  ISETP.GT.U32.AND P4, PT, R27.reuse, R83, PT ;  /* 0x000000531b00720c */ /* 0x040fe20003f84070 */
[----:B------:R-:W-:Y:S01]  /*7ec0*/  @!P3 IMAD.MOV R78, RZ, RZ, -R78 ;  /* 0x000000ffff4eb224 */ /* 0x000fe200078e0a4e */
[----:B------:R-:W-:-:S11]  /*7ed0*/  ISETP.GT.U32.AND P3, PT, R27, R84, PT ;  /* 0x000000541b00720c */ /* 0x000fd60003f64070 */
[--C-:B------:R-:W-:Y:S01]  /*7ee0*/  @!P4 IMAD.IADD R83, R83, 0x1, -R27.reuse ;  /* 0x000000015353c824 */ /* 0x100fe200078e0a1b */
[C---:B------:R-:W-:Y:S01]  /*7ef0*/  ISETP.GT.U32.AND P4, PT, R27.reuse, R90, PT ;  /* 0x0000005a1b00720c */ /* 0x040fe20003f84070 */
[----:B------:R-:W-:Y:S01]  /*7f00*/  @!P3 IMAD.IADD R84, R84, 0x1, -R27 ;  /* 0x000000015454b824 */ /* 0x000fe200078e0a1b */
[----:B------:R-:W-:-:S11]  /*7f10*/  ISETP.GT.U32.AND P3, PT, R27, R91, PT ;  /* 0x0000005b1b00720c */ /* 0x000fd60003f64070 */
[--C-:B------:R-:W-:Y:S02]  /*7f20*/  @!P4 IMAD.IADD R90, R90, 0x1, -R27.reuse ;  /* 0x000000015a5ac824 */ /* 0x100fe400078e0a1b */
        /* <DEDUP_REMOVED lines=8> */
[----:B------:R-:W-:Y:S02]  /*7fb0*/  @!P0 IADD3 R75, R75, -R27, RZ ;  /* 0x8000001b4b4b8210 */ /* 0x000fe40007ffe0ff */
        /* <DEDUP_REMOVED lines=15> */
[--C-:B------:R-:W-:Y:S02]  /*80b0*/  @!P1 IMAD.IADD R87, R87, 0x1, -R27.reuse ;  /* 0x0000000157579824 */ /* 0x100fe400078e0a1b */
[--C-:B------:R-:W-:Y:S01]  /*80c0*/  @!P5 IMAD.IADD R89, R89, 0x1, -R27.reuse ;  /* 0x000000015959d824 */ /* 0x100fe200078e0a1b */
[----:B------:R-:W-:Y:S02]  /*80d0*/  ISETP.GT.U32.AND P6, PT, R27, R86, PT ;  /* 0x000000561b00720c */ /* 0x000fe40003fc4070 */
[----:B---3--:R-:W-:Y:S02]  /*80e0*/  ISETP.GE.AND P1, PT, R22, RZ, PT ;  /* 0x000000ff1600720c */ /* 0x008fe40003f26270 */
[----:B------:R-:W3:Y:S03]  /*80f0*/  LDL R22, [R1+0x1480] ;  /* 0x0014800001167983 */ /* 0x000ee60000100800 */
[----:B------:R-:W-:Y:S01]  /*8100*/  @!P0 IMAD.IADD R88, R88, 0x1, -R27 ;  /* 0x0000000158588824 */ /* 0x000fe200078e0a1b */
[----:B------:R-:W-:-:S02]  /*8110*/  ISETP.GE.AND P5, PT, R23, RZ, PT ;  /* 0x000000ff1700720c */ /* 0x000fc40003fa6270 */
[----:B------:R-:W3:Y:S01]  /*8120*/  LDL R23, [R1+0x1490] ;  /* 0x0014900001177983 */ /* 0x000ee20000100800 */
[----:B------:R-:W-:-:S03]  /*8130*/  ISETP.GE.AND P0, PT, R21, RZ, PT ;  /* 0x000000ff1500720c */ /* 0x000fc60003f06270 */
[----:B------:R-:W3:Y:S01]  /*8140*/  LDL R21, [R1+0x148c] ;  /* 0x00148c0001157983 */ /* 0x000ee20000100800 */
[----:B------:R-:W-:Y:S01]  /*8150*/  @!P6 IMAD.IADD R86, R86, 0x1, -R27 ;  /* 0x000000015656e824 */ /* 0x000fe200078e0a1b */
[----:B------:R-:W-:-:S08]  /*8160*/  ISETP.GE.AND P6, PT, R7, RZ, PT ;  /* 0x000000ff0700720c */ /* 0x000fd00003fc6270 */
[----:B------:R-:W-:Y:S01]  /*8170*/  @!P0 IMAD.MOV R83, RZ, RZ, -R83 ;  /* 0x000000ffff538224 */ /* 0x000fe200078e0a53 */
[----:B------:R-:W-:-:S04]  /*8180*/  ISETP.GT.U32.AND P0, PT, R27, R89, PT ;  /* 0x000000591b00720c */ /* 0x000fc80003f04070 */
[----:B------:R-:W-:Y:S01]  /*8190*/  @!P6 IMAD.MOV R81, RZ, RZ, -R81 ;  /* 0x000000ffff51e224 */ /* 0x000fe200078e0a51 */
[----:B------:R-:W-:-:S08]  /*81a0*/  ISETP.GT.U32.AND P6, PT, R27, R90, PT ;  /* 0x0000005a1b00720c */ /* 0x000fd00003fc4070 */
[--C-:B------:R-:W-:Y:S01]  /*81b0*/  @!P0 IMAD.IADD R89, R89, 0x1, -R27.reuse ;  /* 0x0000000159598824 */ /* 0x100fe200078e0a1b */
[----:B------:R-:W-:Y:S02]  /*81c0*/  ISETP.GT.U32.AND P0, PT, R27, R96, PT ;  /* 0x000000601b00720c */ /* 0x000fe40003f04070 */
[----:B------:R-:W-:Y:S02]  /*81d0*/  IADD3 R7, R252, 0xf6, RZ ;  /* 0x000000f6fc077810 */ /* 0x000fe40007ffe0ff */
[----:B------:R-:W-:-:S03]  /*81e0*/  @!P6 IMAD.IADD R90, R90, 0x1, -R27 ;  /* 0x000000015a5ae824 */ /* 0x000fc600078e0a1b */
[----:B------:R1:W-:Y:S01]  /*81f0*/  STL [R1+0x12a0], R7 ;  /* 0x0012a00701007387 */ /* 0x0003e20000100800 */
[----:B------:R-:W-:-:S05]  /*8200*/  ISETP.GT.U32.AND P6, PT, R27, R97, PT ;  /* 0x000000611b00720c */ /* 0x000fca0003fc4070 */
[----:B------:R-:W-:-:S08]  /*8210*/  @!P0 IMAD.IADD R96, R96, 0x1, -R27 ;  /* 0x0000000160608824 */ /* 0x000fd000078e0a1b */
        /* <DEDUP_REMOVED lines=11> */
[----:B------:R-:W-:Y:S02]  /*82d0*/  @!P2 IADD3 R92, R92, -R27, RZ ;  /* 0x8000001b5c5ca210 */ /* 0x000fe40007ffe0ff */
        /* <DEDUP_REMOVED lines=8> */
[----:B------:R-:W-:Y:S02]  /*8360*/  @!P1 IADD3 R95, R95, -R27, RZ ;  /* 0x8000001b5f5f9210 */ /* 0x000fe40007ffe0ff */
[----:B---3--:R-:W-:Y:S02]  /*8370*/  ISETP.GE.AND P3, PT, R22, RZ, PT ;  /* 0x000000ff1600720c */ /* 0x008fe40003f66270 */
[----:B------:R-:W3:Y:S06]  /*8380*/  LDL R22, [R1+0x14b4] ;  /* 0x0014b40001167983 */ /* 0x000eec0000100800 */
        /* <DEDUP_REMOVED lines=40> */
[----:B------:R-:W-:-:S04]  /*8610*/  @!P5 IADD3 R98, R98, -R27, RZ ;  /* 0x8000001b6262d210 */ /* 0x000fc80007ffe0ff */
        /* <DEDUP_REMOVED lines=9> */
[C---:B------:R-:W-:Y:S01]  /*86b0*/  IMAD R16, R27.reuse, R17, R16 ;  /* 0x000000111b107224 */ /* 0x040fe200078e0210 */
[----:B------:R-:W-:Y:S02]  /*86c0*/  IABS R17, R7 ;  /* 0x0000000700117213 */ /* 0x000fe40000000000 */
[----:B-1----:R-:W3:Y:S02]  /*86d0*/  LDL R7, [R1+0x14dc] ;  /* 0x0014dc0001077983 */ /* 0x002ee40000100800 */
[----:B------:R-:W-:Y:S01]  /*86e0*/  @!P3 IMAD.MOV R95, RZ, RZ, -R95 ;  /* 0x000000ffff5fb224 */ /* 0x000fe200078e0a5f */
        /* <DEDUP_REMOVED lines=37> */
[----:B------:R-:W-:Y:S01]  /*8940*/  @!P4 IMAD.IADD R106, R106, 0x1, -R27 ;  /* 0x000000016a6ac824 */ /* 0x000fe200078e0a1b */
[----:B------:R-:W-:Y:S02]  /*8950*/  ISETP.GE.AND P5, PT, R23, RZ, PT ;  /* 0x000000ff1700720c */ /* 0x000fe40003fa6270 */
        /* <DEDUP_REMOVED lines=44> */
[----:B------:R-:W-:Y:S02]  /*8c20*/  @!P3 IADD3 R103, -R103, RZ, RZ ;  /* 0x000000ff6767b210 */ /* 0x000fe40007ffe1ff */
[----:B------:R-:W-:-:S04]  /*8c30*/  ISETP.GT.U32.AND P3, PT, R27, R109, PT ;  /* 0x0000006d1b00720c */ /* 0x000fc80003f64070 */
[----:B------:R-:W-:Y:S01]  /*8c40*/  @!P0 IMAD.MOV R108, RZ, RZ, -R108 ;  /* 0x000000ffff6c8224 */ /* 0x000fe200078e0a6c */
[----:B------:R-:W-:-:S08]  /*8c50*/  ISETP.GT.U32.AND P0, PT, R27, R114, PT ;  /* 0x000000721b00720c */ /* 0x000fd00003f04070 */
        /* <DEDUP_REMOVED lines=29> */
[----:B------:R-:W-:-:S06]  /*8e30*/  ISETP.GT.U32.AND P1, PT, R27, R119, PT ;  /* 0x000000771b00720c */ /* 0x000fcc0003f24070 */
[----:B------:R-:W-:-:S05]  /*8e40*/  @!P5 IMAD.IADD R116, R116, 0x1, -R27 ;  /* 0x000000017474d824 */ /* 0x000fca00078e0a1b */
        /* <DEDUP_REMOVED lines=56> */
[----:B------:R-:W-:-:S09]  /*91d0*/  @!P6 IMAD.IADD R122, R122, 0x1, -R27 ;  /* 0x000000017a7ae824 */ /* 0x000fd200078e0a1b */
[----:B------:R-:W-:Y:S01]  /*91e0*/  @!P3 IMAD.MOV R119, RZ, RZ, -R119 ;  /* 0x000000ffff77b224 */ /* 0x000fe200078e0a77 */
[----:B------:R-:W-:Y:S02]  /*91f0*/  ISETP.GE.AND P6, PT, R7, RZ, PT ;  /* 0x000000ff0700720c */ /* 0x000fe40003fc6270 */
[----:B------:R-:W-:-:S11]  /*9200*/  ISETP.GT.U32.AND P3, PT, R27, R125, PT ;  /* 0x0000007d1b00720c */ /* 0x000fd60003f64070 */
[----:B------:R-:W-:Y:S01]  /*9210*/  @!P6 IMAD.MOV R117, RZ, RZ, -R117 ;  /* 0x000000ffff75e224 */ /* 0x000fe200078e0a75 */
[----:B------:R-:W-:Y:S01]  /*9220*/  ISETP.GT.U32.AND P6, PT, R27, R126, PT ;  /* 0x0000007e1b00720c */ /* 0x000fe20003fc4070 */
[----:B------:R-:W-:Y:S01]  /*9230*/  @!P3 IMAD.IADD R125, R125, 0x1, -R27 ;  /* 0x000000017d7db824 */ /* 0x000fe200078e0a1b */
[----:B------:R-:W-:Y:S02]  /*9240*/  ISETP.GT.U32.AND P3, PT, R27, R132, PT ;  /* 0x000000841b00720c */ /* 0x000fe40003f64070 */
[----:B------:R-:W-:-:S05]  /*9250*/  IADD3 R7, R252, 0xf8, RZ ;  /* 0x000000f8fc077810 */ /* 0x000fca0007ffe0ff */
[----:B------:R1:W-:Y:S04]  /*9260*/  STL [R1+0x1298], R7 ;  /* 0x0012980701007387 */ /* 0x0003e80000100800 */
[----:B------:R-:W-:Y:S01]  /*9270*/  @!P6 IADD3 R126, R126, -R27, RZ ;  /* 0x8000001b7e7ee210 */ /* 0x000fe20007ffe0ff */
[----:B------:R-:W-:Y:S01]  /*9280*/  @!P0 IMAD.MOV R115, RZ, RZ, -R115 ;  /* 0x000000ffff738224 */ /* 0x000fe200078e0a73 */
[----:B------:R-:W-:Y:S01]  /*9290*/  ISETP.GT.U32.AND P6, PT, R27, R133, PT ;  /* 0x000000851b00720c */ /* 0x000fe20003fc4070 */
[--C-:B------:R-:W-:Y:S01]  /*92a0*/  @!P3 IMAD.IADD R132, R132, 0x1, -R27.reuse ;  /* 0x000000018484b824 */ /* 0x100fe200078e0a1b */
[----:B------:R-:W3:Y:S11]  /*92b0*/  LDL R28, [R1+0x1660] ;  /* 0x00166000011c7983 */ /* 0x000ef60000100800 */
[----:B------:R-:W-:Y:S01]  /*92c0*/  @!P6 IMAD.IADD R133, R133, 0x1, -R27 ;  /* 0x000000018585e824 */ /* 0x000fe200078e0a1b */
[----:B--2---:R-:W-:-:S02]  /*92d0*/  ISETP.GE.AND P3, PT, R249, RZ, PT ;  /* 0x000000fff900720c */ /* 0x004fc40003f66270 */
[----:B------:R-:W2:Y:S01]  /*92e0*/  LDL R249, [R1+0x15d0] ;  /* 0x0015d00001f97983 */ /* 0x000ea20000100800 */
[----:B----4-:R-:W-:-:S03]  /*92f0*/  ISETP.GE.AND P6, PT, R231, RZ, PT ;  /* 0x000000ffe700720c */ /* 0x010fc60003fc6270 */
[----:B------:R-:W4:Y:S01]  /*9300*/  LDL R231, [R1+0x1600] ;  /* 0x0016000001e77983 */ /* 0x000f220000100800 */
        /* <DEDUP_REMOVED lines=91> */
[----:B------:R-:W-:-:S09]  /*98c0*/  ISETP.GT.U32.AND P5, PT, R27, R136, PT ;  /* 0x000000881b00720c */ /* 0x000fd20003fa4070 */
[----:B------:R-:W-:Y:S01]  /*98d0*/  @!P2 IMAD.MOV R129, RZ, RZ, -R129 ;  /* 0x000000ffff81a224 */ /* 0x000fe200078e0a81 */
[C---:B------:R-:W-:Y:S02]  /*98e0*/  ISETP.GT.U32.AND P2, PT, R27.reuse, R135, PT ;  /* 0x000000871b00720c */ /* 0x040fe40003f44070 */
[C---:B------:R-:W-:Y:S01]  /*98f0*/  ISETP.GT.U32.AND P6, PT, R27.reuse, R140, PT ;  /* 0x0000008c1b00720c */ /* 0x040fe20003fc4070 */
[----:B------:R-:W-:Y:S01]  /*9900*/  @!P3 IMAD.MOV R134, RZ, RZ, -R134 ;  /* 0x000000ffff86b224 */ /* 0x000fe200078e0a86 */
[C---:B------:R-:W-:Y:S01]  /*9910*/  ISETP.GT.U32.AND P3, PT, R27.reuse, R141, PT ;  /* 0x0000008d1b00720c */ /* 0x040fe20003f64070 */
[----:B------:R-:W-:Y:S01]  /*9920*/  @!P5 IMAD.IADD R136, R136, 0x1, -R27 ;  /* 0x000000018888d824 */ /* 0x000fe200078e0a1b */
        /* <DEDUP_REMOVED lines=42> */
[----:B------:R-:W-:Y:S01]  /*9bd0*/  @!P0 IMAD.MOV R140, RZ, RZ, -R140 ;  /* 0x000000ffff8c8224 */ /* 0x000fe200078e0a8c */
[C---:B------:R-:W-:Y:S01]  /*9be0*/  ISETP.GT.U32.AND P0, PT, R27.reuse, R147, PT ;  /* 0x000000931b00720c */ /* 0x040fe20003f04070 */
[----:B------:R-:W-:Y:S01]  /*9bf0*/  @!P3 IMAD.IADD R142, R142, 0x1, -R27 ;  /* 0x000000018e8eb824 */ /* 0x000fe200078e0a1b */
[----:B------:R-:W-:-:S07]  /*9c00*/  ISETP.GT.U32.AND P3, PT, R27, R149, PT ;  /* 0x000000951b00720c */ /* 0x000fce0003f64070 */
[--C-:B------:R-:W-:Y:S01]  /*9c10*/  @!P4 IMAD.IADD R141, R141, 0x1, -R27.reuse ;  /* 0x000000018d8dc824 */ /* 0x100fe200078e0a1b */
[----:B------:R-:W-:Y:S01]  /*9c20*/  ISETP.GT.U32.AND P4, PT, R27, R148, PT ;  /* 0x000000941b00720c */ /* 0x000fe20003f84070 */
[--C-:B------:R-:W-:Y:S01]  /*9c30*/  @!P5 IMAD.IADD R146, R146, 0x1, -R27.reuse ;  /* 0x000000019292d824 */ /* 0x100fe200078e0a1b */
[----:B------:R-:W-:Y:S01]  /*9c40*/  ISETP.GE.AND P5, PT, R28, RZ, PT ;  /* 0x000000ff1c00720c */ /* 0x000fe20003fa6270 */
[--C-:B------:R-:W-:Y:S01]  /*9c50*/  @!P0 IMAD.IADD R147, R147, 0x1, -R27.reuse ;  /* 0x0000000193938824 */ /* 0x100fe200078e0a1b */
[----:B------:R-:W4:Y:S01]  /*9c60*/  LDL R28, [R1+0x1654] ;  /* 0x00165400011c7983 */ /* 0x000f220000100800 */
[----:B------:R-:W-:Y:S02]  /*9c70*/  @!P3 IADD3 R149, R149, -R27, RZ ;  /* 0x8000001b9595b210 */ /* 0x000fe40007ffe0ff */
[----:B---3--:R-:W-:Y:S02]  /*9c80*/  ISETP.GE.AND P0, PT, R22, RZ, PT ;  /* 0x000000ff1600720c */ /* 0x008fe40003f06270 */
[----:B------:R-:W3:Y:S04]  /*9c90*/  LDL R22, [R1+0x165c] ;  /* 0x00165c0001167983 */ /* 0x000ee80000100800 */
        /* <DEDUP_REMOVED lines=13> */
[----:B------:R-:W-:Y:S01]  /*9d70*/  ISETP.GT.U32.AND P3, PT, R27, R156, PT ;  /* 0x0000009c1b00720c */ /* 0x000fe20003f64070 */
[----:B------:R-:W-:-:S04]  /*9d80*/  IMAD.HI.U32 R20, R25, R19, RZ ;  /* 0x0000001319147227 */ /* 0x000fc800078e00ff */
[----:B------:R-:W-:-:S04]  /*9d90*/  IMAD.MOV R20, RZ, RZ, -R20 ;  /* 0x000000ffff147224 */ /* 0x000fc800078e0a14 */
[----:B------:R-:W-:Y:S01]  /*9da0*/  IMAD R19, R27, R20, R19 ;  /* 0x000000141b137224 */ /* 0x000fe200078e0213 */
[----:B------:R-:W-:Y:S01]  /*9db0*/  IABS R20, R7 ;  /* 0x0000000700147213 */ /* 0x000fe20000000000 */
[--C-:B------:R-:W-:Y:S01]  /*9dc0*/  @!P2 IMAD.IADD R151, R151, 0x1, -R27.reuse ;  /* 0x000000019797a824 */ /* 0x100fe200078e0a1b */
[----:B------:R-:W-:Y:S01]  /*9dd0*/  ISETP.GT.U32.AND P2, PT, R27, R157, PT ;  /* 0x0000009d1b00720c */ /* 0x000fe20003f44070 */
[--C-:B------:R-:W-:Y:S01]  /*9de0*/  @!P3 IMAD.IADD R156, R156, 0x1, -R27.reuse ;  /* 0x000000019c9cb824 */ /* 0x100fe200078e0a1b */
[----:B-1----:R-:W3:Y:S11]  /*9df0*/  LDL R7, [R1+0x1614] ;  /* 0x0016140001077983 */ /* 0x002ef60000100800 */
[----:B------:R-:W-:Y:S01]  /*9e00*/  @!P2 IMAD.IADD R157, R157, 0x1, -R27 ;  /* 0x000000019d9da824 */ /* 0x000fe200078e0a1b */
[----:B--2---:R-:W-:-:S02]  /*9e10*/  ISETP.GE.AND P3, PT, R249, RZ, PT ;  /* 0x000000fff900720c */ /* 0x004fc40003f66270 */
[----:B------:R-:W2:Y:S01]  /*9e20*/  LDL R249, [R1+0x1628] ;  /* 0x0016280001f97983 */ /* 0x000ea20000100800 */
[----:B----4-:R-:W-:-:S03]  /*9e30*/  ISETP.GE.AND P2, PT, R231, RZ, PT ;  /* 0x000000ffe700720c */ /* 0x010fc60003f46270 */
[----:B------:R-:W4:Y:S01]  /*9e40*/  LDL R231, [R1+0x162c] ;  /* 0x00162c0001e77983 */ /* 0x000f220000100800 */
[C---:B------:R-:W-:Y:S01]  /*9e50*/  ISETP.GT.U32.AND P1, PT, R27.reuse, R152, PT ;  /* 0x000000981b00720c */ /* 0x040fe20003f24070 */
[----:B------:R-:W-:Y:S01]  /*9e60*/  @!P0 IMAD.MOV R142, RZ, RZ, -R142 ;  /* 0x000000ffff8e8224 */ /* 0x000fe200078e0a8e */
[C---:B------:R-:W-:Y:S01]  /*9e70*/  ISETP.GT.U32.AND P0, PT, R27.reuse, R148, PT ;  /* 0x000000941b00720c */ /* 0x040fe20003f04070 */
[----:B------:R-:W-:Y:S01]  /*9e80*/  @!P4 IMAD.MOV R143, RZ, RZ, -R143 ;  /* 0x000000ffff8fc224 */ /* 0x000fe200078e0a8f */
[----:B------:R-:W-:Y:S01]  /*9e90*/  ISETP.GT.U32.AND P4, PT, R27, R149, PT ;  /* 0x000000951b00720c */ /* 0x000fe20003f84070 */
[----:B------:R-:W-:-:S08]  /*9ea0*/  @!P5 IMAD.MOV R141, RZ, RZ, -R141 ;  /* 0x000000ffff8dd224 */ /* 0x000fd000078e0a8d */
[--C-:B------:R-:W-:Y:S01]  /*9eb0*/  @!P1 IMAD.IADD R152, R152, 0x1, -R27.reuse ;  /* 0x0000000198989824 */ /* 0x100fe200078e0a1b */
[C---:B------:R-:W-:Y:S01]  /*9ec0*/  ISETP.GT.U32.AND P1, PT, R27.reuse, R147, PT ;  /* 0x000000931b00720c */ /* 0x040fe20003f24070 */
[--C-:B------:R-:W-:Y:S01]  /*9ed0*/  @!P0 IMAD.IADD R148, R148, 0x1, -R27.reuse ;  /* 0x0000000194948824 */ /* 0x100fe200078e0a1b */
[----:B------:R-:W-:Y:S01]  /*9ee0*/  ISETP.GT.U32.AND P0, PT, R27, R154, PT ;  /* 0x0000009a1b00720c */ /* 0x000fe20003f04070 */
[----:B------:R-:W-:Y:S01]  /*9ef0*/  @!P4 IMAD.IADD R149, R149, 0x1, -R27 ;  /* 0x000000019595c824 */ /* 0x000fe200078e0a1b */
[C---:B------:R-:W-:Y:S02]  /*9f00*/  ISETP.GT.U32.AND P5, PT, R27.reuse, R152, PT ;  /* 0x000000981b00720c */ /* 0x040fe40003fa4070 */
[----:B------:R-:W-:-:S07]  /*9f10*/  ISETP.GT.U32.AND P4, PT, R27, R155, PT ;  /* 0x0000009b1b00720c */ /* 0x000fce0003f84070 */
[--C-:B------:R-:W-:Y:S02]  /*9f20*/  @!P1 IMAD.IADD R147, R147, 0x1, -R27.reuse ;  /* 0x0000000193939824 */ /* 0x100fe400078e0a1b */
[--C-:B------:R-:W-:Y:S02]  /*9f30*/  @!P0 IMAD.IADD R154, R154, 0x1, -R27.reuse ;  /* 0x000000019a9a8824 */ /* 0x100fe400078e0a1b */
[----:B------:R-:W-:Y:S02]  /*9f40*/  @!P5 IADD3 R152, R152, -R27, RZ ;  /* 0x8000001b9898d210 */ /* 0x000fe40007ffe0ff */
[----:B------:R-:W-:Y:S01]  /*9f50*/  @!P4 IMAD.IADD R155, R155, 0x1, -R27 ;  /* 0x000000019b9bc824 */ /* 0x000fe200078e0a1b */
[----:B------:R-:W-:Y:S02]  /*9f60*/  ISETP.GE.AND P1, PT, R28, RZ, PT ;  /* 0x000000ff1c00720c */ /* 0x000fe40003f26270 */
[----:B------:R-:W4:Y:S01]  /*9f70*/  LDL R28, [R1+0x1640] ;  /* 0x00164000011c7983 */ /* 0x000f220000100800 */
[----:B---3--:R-:W-:-:S03]  /*9f80*/  ISETP.GE.AND P5, PT, R22, RZ, PT ;  /* 0x000000ff1600720c */ /* 0x008fc60003fa6270 */
[----:B------:R-:W3:Y:S01]  /*9f90*/  LDL R22, [R1+0x161c] ;  /* 0x00161c0001167983 */ /* 0x000ee20000100800 */
[----:B------:R-:W-:-:S03]  /*9fa0*/  ISETP.GE.AND P4, PT, R23, RZ, PT ;  /* 0x000000ff1700720c */ /* 0x000fc60003f86270 */
[----:B------:R-:W3:Y:S01]  /*9fb0*/  LDL R23, [R1+0x1624] ;  /* 0x0016240001177983 */ /* 0x000ee20000100800 */
[----:B------:R-:W-:-:S13]  /*9fc0*/  ISETP.GE.AND P0, PT, R21, RZ, PT ;  /* 0x000000ff1500720c */ /* 0x000fda0003f06270 */
[----:B------:R-:W-:Y:S01]  /*9fd0*/  @!P0 IMAD.MOV R149, RZ, RZ, -R149 ;  /* 0x000000ffff958224 */ /* 0x000fe200078e0a95 */
[C---:B------:R-:W-:Y:S01]  /*9fe0*/  ISETP.GT.U32.AND P0, PT, R27.reuse, R155, PT ;  /* 0x0000009b1b00720c */ /* 0x040fe20003f04070 */
[----:B------:R-:W-:Y:S01]  /*9ff0*/  @!P4 IMAD.MOV R150, RZ, RZ, -R150 ;  /* 0x000000ffff96c224 */ /* 0x000fe200078e0a96 */
        /* <DEDUP_REMOVED lines=8> */
[----:B------:R-:W-:Y:S02]  /*a080*/  ISETP.GE.AND P2, PT, R7, RZ, PT ;  /* 0x000000ff0700720c */ /* 0x000fe40003f46270 */
[----:B------:R-:W3:Y:S07]  /*a090*/  LDL R7, [R1+0x15f8] ;  /* 0x0015f80001077983 */ /* 0x000eee0000100800 */
[----:B------:R-:W-:-:S02]  /*a0a0*/  @!P0 IMAD.IADD R162, R162, 0x1, -R27 ;  /* 0x00000001a2a28824 */ /* 0x000fc400078e0a1b */
[----:B------:R-:W-:Y:S01]  /*a0b0*/  @!P4 IMAD.IADD R163, R163, 0x1, -R27 ;  /* 0x00000001a3a3c824 */ /* 0x000fe200078e0a1b */
[----:B--2---:R-:W-:Y:S02]  /*a0c0*/  ISETP.GE.AND P0, PT, R249, RZ, PT ;  /* 0x000000fff900720c */ /* 0x004fe40003f06270 */
[----:B------:R-:W2:Y:S01]  /*a0d0*/  LDL R249, [R1+0x160c] ;  /* 0x00160c0001f97983 */ /* 0x000ea20000100800 */
[----:B----4-:R-:W-:-:S03]  /*a0e0*/  ISETP.GE.AND P4, PT, R231, RZ, PT ;  /* 0x000000ffe700720c */ /* 0x010fc60003f86270 */
[----:B------:R-:W4:Y:S01]  /*a0f0*/  LDL R231, [R1+0x15e0] ;  /* 0x0015e00001e77983 */ /* 0x000f220000100800 */
[----:B------:R-:W-:Y:S01]  /*a100*/  @!P6 IMAD.MOV R146, RZ, RZ, -R146 ;  /* 0x000000ffff92e224 */ /* 0x000fe200078e0a92 */
[C---:B------:R-:W-:Y:S01]  /*a110*/  ISETP.GT.U32.AND P6, PT, R27.reuse, R153, PT ;  /* 0x000000991b00720c */ /* 0x040fe20003fc4070 */
[----:B------:R-:W-:Y:S02]  /*a120*/  @!P1 IMAD.MOV R147, RZ, RZ, -R147 ;  /* 0x000000ffff939224 */ /* 0x000fe400078e0a93 */
[----:B------:R-:W-:Y:S01]  /*a130*/  @!P5 IMAD.MOV R148, RZ, RZ, -R148 ;  /* 0x000000ffff94d224 */ /* 0x000fe200078e0a94 */
[----:B------:R-:W-:-:S09]  /*a140*/  ISETP.GT.U32.AND P5, PT, R27, R154, PT ;  /* 0x0000009a1b00720c */ /* 0x000fd20003fa4070 */
[----:B------:R-:W-:Y:S01]  /*a150*/  @!P6 IMAD.IADD R153, R153, 0x1, -R27 ;  /* 0x000000019999e824 */ /* 0x000fe200078e0a1b */
[----:B------:R-:W-:-:S04]  /*a160*/  ISETP.GT.U32.AND P6, PT, R27, R158, PT ;  /* 0x0000009e1b00720c */ /* 0x000fc80003fc4070 */
[C---:B------:R-:W-:Y:S02]  /*a170*/  ISETP.GT.U32.AND P1, PT, R27.reuse, R153, PT ;  /* 0x000000991b00720c */ /* 0x040fe40003f24070 */
[----:B------:R-:W-:Y:S02]  /*a180*/  @!P5 IADD3 R154, R154, -R27, RZ ;  /* 0x8000001b9a9ad210 */ /* 0x000fe40007ffe0ff */
[----:B------:R-:W-:-:S05]  /*a190*/  ISETP.GT.U32.AND P5, PT, R27, R161, PT ;  /* 0x000000a11b00720c */ /* 0x000fca0003fa4070 */
[----:B------:R-:W-:-:S04]  /*a1a0*/  @!P6 IMAD.IADD R158, R158, 0x1, -R27 ;  /* 0x000000019e9ee824 */ /* 0x000fc800078e0a1b */
[--C-:B------:R-:W-:Y:S01]  /*a1b0*/  @!P1 IMAD.IADD R153, R153, 0x1, -R27.reuse ;  /* 0x0000000199999824 */ /* 0x100fe200078e0a1b */
[C---:B------:R-:W-:Y:S02]  /*a1c0*/  ISETP.GT.U32.AND P6, PT, R27.reuse, R158, PT ;  /* 0x0000009e1b00720c */ /* 0x040fe40003fc4070 */
[----:B------:R-:W-:Y:S01]  /*a1d0*/  ISETP.GT.U32.AND P1, PT, R27, R160, PT ;  /* 0x000000a01b00720c */ /* 0x000fe20003f24070 */
[----:B------:R-:W-:-:S10]  /*a1e0*/  @!P5 IMAD.IADD R161, R161, 0x1, -R27 ;  /* 0x00000001a1a1d824 */ /* 0x000fd400078e0a1b */
[--C-:B------:R-:W-:Y:S01]  /*a1f0*/  @!P6 IMAD.IADD R158, R158, 0x1, -R27.reuse ;  /* 0x000000019e9ee824 */ /* 0x100fe200078e0a1b */
[----:B------:R-:W-:Y:S01]  /*a200*/  ISETP.GE.AND P6, PT, R28, RZ, PT ;  /* 0x000000ff1c00720c */ /* 0x000fe20003fc6270 */
[----:B------:R-:W-:Y:S01]  /*a210*/  @!P1 IMAD.IADD R160, R160, 0x1, -R27 ;  /* 0x00000001a0a09824 */ /* 0x000fe200078e0a1b */
[----:B------:R-:W4:Y:S01]  /*a220*/  LDL R28, [R1+0x15f4] ;  /* 0x0015f400011c7983 */ /* 0x000f220000100800 */
[----:B---3--:R-:W-:-:S03]  /*a230*/  ISETP.GE.AND P1, PT, R22, RZ, PT ;  /* 0x000000ff1600720c */ /* 0x008fc60003f26270 */
[----:B------:R-:W3:Y:S01]  /*a240*/  LDL R22, [R1+0x15fc] ;  /* 0x0015fc0001167983 */ /* 0x000ee20000100800 */
[----:B------:R-:W-:-:S03]  /*a250*/  ISETP.GE.AND P5, PT, R23, RZ, PT ;  /* 0x000000ff1700720c */ /* 0x000fc60003fa6270 */
[----:B------:R-:W3:Y:S06]  /*a260*/  LDL R23, [R1+0x1604] ;  /* 0x0016040001177983 */ /* 0x000eec0000100800 */
[----:B------:R-:W-:Y:S01]  /*a270*/  @!P1 IMAD.MOV R155, RZ, RZ, -R155 ;  /* 0x000000ffff9b9224 */ /* 0x000fe200078e0a9b */
[C---:B------:R-:W-:Y:S01]  /*a280*/  ISETP.GT.U32.AND P1, PT, R27.reuse, R161, PT ;  /* 0x000000a11b00720c */ /* 0x040fe20003f24070 */
[----:B------:R-:W-:Y:S01]  /*a290*/  @!P6 IMAD.MOV R153, RZ, RZ, -R153 ;  /* 0x000000ffff99e224 */ /* 0x000fe200078e0a99 */
[C---:B------:R-:W-:Y:S01]  /*a2a0*/  ISETP.GT.U32.AND P6, PT, R27.reuse, R162, PT ;  /* 0x000000a21b00720c */ /* 0x040fe20003fc4070 */
[----:B------:R-:W-:Y:S01]  /*a2b0*/  @!P4 IMAD.MOV R158, RZ, RZ, -R158 ;  /* 0x000000ffff9ec224 */ /* 0x000fe200078e0a9e */
[----:B------:R-:W-:Y:S01]  /*a2c0*/  ISETP.GT.U32.AND P4, PT, R27, R165, PT ;  /* 0x000000a51b00720c */ /* 0x000fe20003f84070 */
[----:B------:R-:W-:-:S08]  /*a2d0*/  IMAD.HI.U32 R21, R25, R20, RZ ;  /* 0x0000001419157227 */ /* 0x000fd000078e00ff */
[----:B------:R-:W-:Y:S01]  /*a2e0*/  @!P1 IMAD.IADD R161, R161, 0x1, -R27 ;  /* 0x00000001a1a19824 */ /* 0x000fe200078e0a1b */
[----:B------:R-:W-:Y:S01]  /*a2f0*/  ISETP.GT.U32.AND P1, PT, R27, R168, PT ;  /* 0x000000a81b00720c */ /* 0x000fe20003f24070 */
[----:B------:R-:W-:-:S04]  /*a300*/  IMAD.MOV R21, RZ, RZ, -R21 ;  /* 0x000000ffff157224 */ /* 0x000fc800078e0a15 */
[C---:B------:R-:W-:Y:S01]  /*a310*/  IMAD R20, R27.reuse, R21, R20 ;  /* 0x000000151b147224 */ /* 0x040fe200078e0214 */
[----:B------:R-:W-:Y:S01]  /*a320*/  IADD3 R21, R252, 0xfa, RZ ;  /* 0x000000fafc157810 */ /* 0x000fe20007ffe0ff */
[--C-:B------:R-:W-:Y:S01]  /*a330*/  @!P6 IMAD.IADD R162, R162, 0x1, -R27.reuse ;  /* 0x00000001a2a2e824 */ /* 0x100fe200078e0a1b */
[----:B------:R-:W-:Y:S01]  /*a340*/  ISETP.GT.U32.AND P6, PT, R27, R169, PT ;  /* 0x000000a91b00720c */ /* 0x000fe20003fc4070 */
[--C-:B------:R-:W-:Y:S02]  /*a350*/  @!P4 IMAD.IADD R165, R165, 0x1, -R27.reuse ;  /* 0x00000001a5a5c824 */ /* 0x100fe400078e0a1b */
[----:B------:R1:W-:Y:S02]  /*a360*/  STL [R1+0x1290], R21 ;  /* 0x0012901501007387 */ /* 0x0003e40000100800 */
[----:B------:R-:W-:Y:S02]  /*a370*/  @!P1 IMAD.IADD R168, R168, 0x1, -R27 ;  /* 0x00000001a8a89824 */ /* 0x000fe400078e0a1b */
[----:B------:R-:W-:Y:S01]  /*a380*/  @!P3 IMAD.MOV R151, RZ, RZ, -R151 ;  /* 0x000000ffff97b224 */ /* 0x000fe200078e0a97 */
[----:B------:R-:W3:Y:S01]  /*a390*/  LDL R29, [R1+0x15d4] ;  /* 0x0015d400011d7983 */ /* 0x000ee20000100800 */
[----:B------:R-:W-:-:S03]  /*a3a0*/  ISETP.GE.AND P4, PT, R7, RZ, PT ;  /* 0x000000ff0700720c */ /* 0x000fc60003f86270 */
[----:B------:R-:W3:Y:S01]  /*a3b0*/  LDL R7, [R1+0x15e8] ;  /* 0x0015e80001077983 */ /* 0x000ee20000100800 */
[----:B------:R-:W-:Y:S01]  /*a3c0*/  @!P6 IMAD.IADD R169, R169, 0x1, -R27 ;  /* 0x00000001a9a9e824 */ /* 0x000fe200078e0a1b */
[----:B--2---:R-:W-:Y:S02]  /*a3d0*/  ISETP.GE.AND P1, PT, R249, RZ, PT ;  /* 0x000000fff900720c */ /* 0x004fe40003f26270 */
        /* <DEDUP_REMOVED lines=10> */
[----:B------:R-:W-:Y:S02]  /*a480*/  @!P5 IMAD.MOV R156, RZ, RZ, -R156 ;  /* 0x000000ffff9cd224 */ /* 0x000fe400078e0a9c */
[----:B------:R-:W-:Y:S01]  /*a490*/  @!P2 IMAD.IADD R160, R160, 0x1, -R27 ;  /* 0x00000001a0a0a824 */ /* 0x000fe200078e0a1b */
[C---:B------:R-:W-:Y:S02]  /*a4a0*/  ISETP.GT.U32.AND P5, PT, R27.reuse, R164, PT ;  /* 0x000000a41b00720c */ /* 0x040fe40003fa4070 */
[----:B------:R-:W-:-:S07]  /*a4b0*/  ISETP.GT.U32.AND P2, PT, R27, R167, PT ;  /* 0x000000a71b00720c */ /* 0x000fce0003f44070 */
[--C-:B------:R-:W-:Y:S01]  /*a4c0*/  @!P3 IMAD.IADD R159, R159, 0x1, -R27.reuse ;  /* 0x000000019f9fb824 */ /* 0x100fe200078e0a1b */
[----:B------:R-:W-:Y:S02]  /*a4d0*/  ISETP.GT.U32.AND P3, PT, R27, R166, PT ;  /* 0x000000a61b00720c */ /* 0x000fe40003f64070 */
[----:B------:R-:W-:Y:S02]  /*a4e0*/  @!P0 IADD3 R157, -R157, RZ, RZ ;  /* 0x000000ff9d9d8210 */ /* 0x000fe40007ffe1ff */
[----:B------:R-:W-:Y:S01]  /*a4f0*/  ISETP.GT.U32.AND P0, PT, R27, R163, PT ;  /* 0x000000a31b00720c */ /* 0x000fe20003f04070 */
[--C-:B------:R-:W-:Y:S01]  /*a500*/  @!P5 IMAD.IADD R164, R164, 0x1, -R27.reuse ;  /* 0x00000001a4a4d824 */ /* 0x100fe200078e0a1b */
[----:B------:R-:W-:Y:S01]  /*a510*/  ISETP.GE.AND P5, PT, R28, RZ, PT ;  /* 0x000000ff1c00720c */ /* 0x000fe20003fa6270 */
[--C-:B------:R-:W-:Y:S01]  /*a520*/  @!P2 IMAD.IADD R167, R167, 0x1, -R27.reuse ;  /* 0x00000001a7a7a824 */ /* 0x100fe200078e0a1b */
[----:B------:R-:W4:Y:S05]  /*a530*/  LDL R28, [R1+0x15e4] ;  /* 0x0015e400011c7983 */ /* 0x000f2a0000100800 */
[----:B------:R-:W-:Y:S01]  /*a540*/  @!P3 IMAD.IADD R166, R166, 0x1, -R27 ;  /* 0x00000001a6a6b824 */ /* 0x000fe200078e0a1b */
[----:B---3--:R-:W-:-:S02]  /*a550*/  ISETP.GE.AND P3, PT, R22, RZ, PT ;  /* 0x000000ff1600720c */ /* 0x008fc40003f66270 */
[----:B------:R-:W-:Y:S01]  /*a560*/  ISETP.GE.AND P2, PT, R23, RZ, PT ;  /* 0x000000ff1700720c */ /* 0x000fe20003f46270 */
[----:B------:R-:W3:Y:S01]  /*a570*/  LDL R22, [R1+0x15ec] ;  /* 0x0015ec0001167983 */ /* 0x000ee20000100800 */
[----:B------:R-:W-:Y:S01]  /*a580*/  @!P0 IMAD.IADD R163, R163, 0x1, -R27 ;  /* 0x00000001a3a38824 */ /* 0x000fe200078e0a1b */
[C---:B------:R-:W-:Y:S02]  /*a590*/  ISETP.GT.U32.AND P0, PT, R27.reuse, R170, PT ;  /* 0x000000aa1b00720c */ /* 0x040fe40003f04070 */
[----:B------:R-:W3:Y:S08]  /*a5a0*/  LDL R23, [R1+0x15f0] ;  /* 0x0015f00001177983 */ /* 0x000ef00000100800 */
[----:B------:R-:W-:Y:S01]  /*a5b0*/  @!P2 IMAD.MOV R162, RZ, RZ, -R162 ;  /* 0x000000ffffa2a224 */ /* 0x000fe200078e0aa2 */
[----:B------:R-:W-:-:S02]  /*a5c0*/  ISETP.GT.U32.AND P2, PT, R27, R168, PT ;  /* 0x000000a81b00720c */ /* 0x000fc40003f44070 */
[----:B------:R-:W-:Y:S02]  /*a5d0*/  @!P0 IMAD.IADD R170, R170, 0x1, -R27 ;  /* 0x00000001aaaa8824 */ /* 0x000fe400078e0a1b */
[----:B------:R-:W-:Y:S02]  /*a5e0*/  @!P5 IMAD.MOV R159, RZ, RZ, -R159 ;  /* 0x000000ffff9fd224 */ /* 0x000fe400078e0a9f */
[----:B------:R-:W-:Y:S01]  /*a5f0*/  @!P1 IMAD.MOV R163, RZ, RZ, -R163 ;  /* 0x000000ffffa39224 */ /* 0x000fe200078e0aa3 */
[C---:B------:R-:W-:Y:S02]  /*a600*/  ISETP.GT.U32.AND P1, PT, R27.reuse, R169, PT ;  /* 0x000000a91b00720c */ /* 0x040fe40003f24070 */
[----:B------:R-:W-:-:S04]  /*a610*/  ISETP.GT.U32.AND P5, PT, R27, R170, PT ;  /* 0x000000aa1b00720c */ /* 0x000fc80003fa4070 */
[----:B------:R-:W-:Y:S01]  /*a620*/  @!P2 IMAD.IADD R168, R168, 0x1, -R27 ;  /* 0x00000001a8a8a824 */ /* 0x000fe200078e0a1b */
[----:B------:R-:W-:-:S06]  /*a630*/  ISETP.GT.U32.AND P2, PT, R27, R174, PT ;  /* 0x000000ae1b00720c */ /* 0x000fcc0003f44070 */
[--C-:B------:R-:W-:Y:S01]  /*a640*/  @!P1 IMAD.IADD R169, R169, 0x1, -R27.reuse ;  /* 0x00000001a9a99824 */ /* 0x100fe200078e0a1b */
[----:B------:R-:W-:Y:S01]  /*a650*/  ISETP.GT.U32.AND P1, PT, R27, R175, PT ;  /* 0x000000af1b00720c */ /* 0x000fe20003f24070 */
[----:B------:R-:W-:Y:S01]  /*a660*/  @!P5 IMAD.IADD R170, R170, 0x1, -R27 ;  /* 0x00000001aaaad824 */ /* 0x000fe200078e0a1b */
[----:B------:R-:W-:-:S04]  /*a670*/  ISETP.GE.AND P5, PT, R7, RZ, PT ;  /* 0x000000ff0700720c */ /* 0x000fc80003fa6270 */
[----:B------:R-:W-:Y:S01]  /*a680*/  @!P2 IMAD.IADD R174, R174, 0x1, -R27 ;  /* 0x00000001aeaea824 */ /* 0x000fe200078e0a1b */
[----:B------:R-:W3:Y:S06]  /*a690*/  LDL R7, [R1+0x15dc] ;  /* 0x0015dc0001077983 */ /* 0x000eec0000100800 */
[----:B------:R-:W-:Y:S02]  /*a6a0*/  @!P1 IADD3 R175, R175, -R27, RZ ;  /* 0x8000001bafaf9210 */ /* 0x000fe40007ffe0ff */
[----:B--2---:R-:W-:Y:S02]  /*a6b0*/  ISETP.GE.AND P2, PT, R249, RZ, PT ;  /* 0x000000fff900720c */ /* 0x004fe40003f46270 */
[----:B------:R-:W2:Y:S01]  /*a6c0*/  LDL R249, [R1+0x15a8] ;  /* 0x0015a80001f97983 */ /* 0x000ea20000100800 */
[----:B----4-:R-:W-:-:S03]  /*a6d0*/  ISETP.GE.AND P1, PT, R231, RZ, PT ;  /* 0x000000ffe700720c */ /* 0x010fc60003f26270 */
[----:B------:R-:W4:Y:S01]  /*a6e0*/  LDL R231, [R1+0x15ac] ;  /* 0x0015ac0001e77983 */ /* 0x000f220000100800 */
[----:B------:R-:W-:Y:S02]  /*a6f0*/  @!P4 IADD3 R160, -R160, RZ, RZ ;  /* 0x000000ffa0a0c210 */ /* 0x000fe40007ffe1ff */
[C---:B------:R-:W-:Y:S01]  /*a700*/  ISETP.GT.U32.AND P4, PT, R27.reuse, R166, PT ;  /* 0x000000a61b00720c */ /* 0x040fe20003f84070 */
[----:B------:R-:W-:Y:S01]  /*a710*/  @!P3 IMAD.MOV R161, RZ, RZ, -R161 ;  /* 0x000000ffffa1b224 */ /* 0x000fe200078e0aa1 */
[C---:B------:R-:W-:Y:S02]  /*a720*/  ISETP.GT.U32.AND P3, PT, R27.reuse, R167, PT ;  /* 0x000000a71b00720c */ /* 0x040fe40003f64070 */
[----:B------:R-:W-:-:S09]  /*a730*/  ISETP.GT.U32.AND P0, PT, R27, R165, PT ;  /* 0x000000a51b00720c */ /* 0x000fd20003f04070 */
[--C-:B------:R-:W-:Y:S01]  /*a740*/  @!P4 IMAD.IADD R166, R166, 0x1, -R27.reuse ;  /* 0x00000001a6a6c824 */ /* 0x100fe200078e0a1b */
[C---:B------:R-:W-:Y:S01]  /*a750*/  ISETP.GT.U32.AND P4, PT, R27.reuse, R172, PT ;  /* 0x000000ac1b00720c */ /* 0x040fe20003f84070 */
[----:B------:R-:W-:Y:S01]  /*a760*/  @!P6 IMAD.MOV R164, RZ, RZ, -R164 ;  /* 0x000000ffffa4e224 */ /* 0x000fe200078e0aa4 */
[----:B------:R-:W-:Y:S01]  /*a770*/  ISETP.GT.U32.AND P6, PT, R27, R171, PT ;  /* 0x000000ab1b00720c */ /* 0x000fe20003fc4070 */
[--C-:B------:R-:W-:Y:S01]  /*a780*/  @!P3 IMAD.IADD R167, R167, 0x1, -R27.reuse ;  /* 0x00000001a7a7b824 */ /* 0x100fe200078e0a1b */
[----:B------:R-:W-:Y:S01]  /*a790*/  ISETP.GT.U32.AND P3, PT, R27, R173, PT ;  /* 0x000000ad1b00720c */ /* 0x000fe20003f64070 */
[----:B------:R-:W-:-:S08]  /*a7a0*/  @!P0 IMAD.IADD R165, R165, 0x1, -R27 ;  /* 0x00000001a5a58824 */ /* 0x000fd000078e0a1b */
[--C-:B------:R-:W-:Y:S02]  /*a7b0*/  @!P4 IMAD.IADD R172, R172, 0x1, -R27.reuse ;  /* 0x00000001acacc824 */ /* 0x100fe400078e0a1b */
[--C-:B------:R-:W-:Y:S01]  /*a7c0*/  @!P6 IMAD.IADD R171, R171, 0x1, -R27.reuse ;  /* 0x00000001ababe824 */ /* 0x100fe200078e0a1b */
[----:B------:R-:W-:Y:S01]  /*a7d0*/  ISETP.GT.U32.AND P6, PT, R27, R176, PT ;  /* 0x000000b01b00720c */ /* 0x000fe20003fc4070 */
[----:B------:R-:W-:Y:S01]  /*a7e0*/  @!P3 IMAD.IADD R173, R173, 0x1, -R27 ;  /* 0x00000001adadb824 */ /* 0x000fe200078e0a1b */
[----:B------:R-:W-:Y:S02]  /*a7f0*/  ISETP.GE.AND P0, PT, R28, RZ, PT ;  /* 0x000000ff1c00720c */ /* 0x000fe40003f06270 */
[----:B------:R-:W4:Y:S01]  /*a800*/  LDL R28, [R1+0x15d8] ;  /* 0x0015d800011c7983 */ /* 0x000f220000100800 */
[----:B---3--:R-:W-:-:S10]  /*a810*/  ISETP.GE.AND P4, PT, R22, RZ, PT ;  /* 0x000000ff1600720c */ /* 0x008fd40003f86270 */
[----:B------:R-:W-:Y:S01]  /*a820*/  @!P0 IMAD.MOV R165, RZ, RZ, -R165 ;  /* 0x000000ffffa58224 */ /* 0x000fe200078e0aa5 */
[----:B------:R-:W-:Y:S02]  /*a830*/  ISETP.GE.AND P3, PT, R23, RZ, PT ;  /* 0x000000ff1700720c */ /* 0x000fe40003f66270 */
[C---:B------:R-:W-:Y:S01]  /*a840*/  ISETP.GT.U32.AND P0, PT, R27.reuse, R171, PT ;  /* 0x000000ab1b00720c */ /* 0x040fe20003f04070 */
[----:B------:R-:W3:Y:S01]  /*a850*/  LDL R23, [R1+0x15a4] ;  /* 0x0015a40001177983 */ /* 0x000ee20000100800 */
[----:B------:R-:W-:Y:S01]  /*a860*/  @!P4 IMAD.MOV R167, RZ, RZ, -R167 ;  /* 0x000000ffffa7c224 */ /* 0x000fe200078e0aa7 */
[----:B------:R-:W-:Y:S01]  /*a870*/  ISETP.GT.U32.AND P4, PT, R27, R173, PT ;  /* 0x000000ad1b00720c */ /* 0x000fe20003f84070 */
[----:B------:R-:W-:-:S07]  /*a880*/  @!P6 IMAD.IADD R176, R176, 0x1, -R27 ;  /* 0x00000001b0b0e824 */ /* 0x000fce00078e0a1b */
[----:B------:R-:W-:Y:S01]  /*a890*/  @!P3 IMAD.MOV R168, RZ, RZ, -R168 ;  /* 0x000000ffffa8b224 */ /* 0x000fe200078e0aa8 */
[----:B------:R-:W-:Y:S01]  /*a8a0*/  ISETP.GT.U32.AND P3, PT, R27, R174, PT ;  /* 0x000000ae1b00720c */ /* 0x000fe20003f64070 */
[--C-:B------:R-:W-:Y:S01]  /*a8b0*/  @!P0 IMAD.IADD R171, R171, 0x1, -R27.reuse ;  /* 0x00000001abab8824 */ /* 0x100fe200078e0a1b */
[C---:B------:R-:W-:Y:S02]  /*a8c0*/  ISETP.GT.U32.AND P6, PT, R27.reuse, R176, PT ;  /* 0x000000b01b00720c */ /* 0x040fe40003fc4070 */
[----:B------:R-:W-:Y:S01]  /*a8d0*/  ISETP.GT.U32.AND P0, PT, R27, R178, PT ;  /* 0x000000b21b00720c */ /* 0x000fe20003f04070 */
[----:B------:R-:W-:Y:S01]  /*a8e0*/  @!P4 IMAD.IADD R173, R173, 0x1, -R27 ;  /* 0x00000001adadc824 */ /* 0x000fe200078e0a1b */
[----:B------:R-:W-:-:S07]  /*a8f0*/  ISETP.GT.U32.AND P4, PT, R27, R180, PT ;  /* 0x000000b41b00720c */ /* 0x000fce0003f84070 */
[--C-:B------:R-:W-:Y:S01]  /*a900*/  @!P3 IMAD.IADD R174, R174, 0x1, -R27.reuse ;  /* 0x00000001aeaeb824 */ /* 0x100fe200078e0a1b */
[----:B------:R-:W-:Y:S01]  /*a910*/  ISETP.GT.U32.AND P3, PT, R27, R181, PT ;  /* 0x000000b51b00720c */ /* 0x000fe20003f64070 */
[--C-:B------:R-:W-:Y:S01]  /*a920*/  @!P6 IMAD.IADD R176, R176, 0x1, -R27.reuse ;  /* 0x00000001b0b0e824 */ /* 0x100fe200078e0a1b */
[----:B------:R-:W-:Y:S01]  /*a930*/  ISETP.GE.AND P6, PT, R29, RZ, PT ;  /* 0x000000ff1d00720c */ /* 0x000fe20003fc6270 */
[--C-:B------:R-:W-:Y:S01]  /*a940*/  @!P0 IMAD.IADD R178, R178, 0x1, -R27.reuse ;  /* 0x00000001b2b28824 */ /* 0x100fe200078e0a1b */
[----:B------:R-:W3:Y:S01]  /*a950*/  LDL R29, [R1+0x15b4] ;  /* 0x0015b400011d7983 */ /* 0x000ee20000100800 */
[--C-:B------:R-:W-:Y:S01]  /*a960*/  @!P4 IMAD.IADD R180, R180, 0x1, -R27.reuse ;  /* 0x00000001b4b4c824 */ /* 0x100fe200078e0a1b */
[----:B------:R-:W-:Y:S02]  /*a970*/  ISETP.GE.AND P0, PT, R7, RZ, PT ;  /* 0x000000ff0700720c */ /* 0x000fe40003f06270 */
[----:B------:R-:W3:Y:S05]  /*a980*/  LDL R7, [R1+0x15a0] ;  /* 0x0015a00001077983 */ /* 0x000eea0000100800 */
[----:B------:R-:W-:Y:S01]  /*a990*/  @!P3 IMAD.IADD R181, R181, 0x1, -R27 ;  /* 0x00000001b5b5b824 */ /* 0x000fe200078e0a1b */
[----:B--2---:R-:W-:-:S02]  /*a9a0*/  ISETP.GE.AND P4, PT, R249, RZ, PT ;  /* 0x000000fff900720c */ /* 0x004fc40003f86270 */
[----:B------:R-:W2:Y:S01]  /*a9b0*/  LDL R249, [R1+0x1588] ;  /* 0x0015880001f97983 */ /* 0x000ea20000100800 */
[----:B----4-:R-:W-:-:S03]  /*a9c0*/  ISETP.GE.AND P3, PT, R231, RZ, PT ;  /* 0x000000ffe700720c */ /* 0x010fc60003f66270 */
[----:B------:R-:W4:Y:S01]  /*a9d0*/  LDL R231, [R1+0x1580] ;  /* 0x0015800001e77983 */ /* 0x000f220000100800 */
[----:B------:R-:W-:Y:S01]  /*a9e0*/  @!P5 IMAD.MOV R166, RZ, RZ, -R166 ;  /* 0x000000ffffa6d224 */ /* 0x000fe200078e0aa6 */
[C---:B------:R-:W-:Y:S01]  /*a9f0*/  ISETP.GT.U32.AND P5, PT, R27.reuse, R172, PT ;  /* 0x000000ac1b00720c */ /* 0x040fe20003fa4070 */
[----:B------:R-:W-:Y:S01]  /*aa00*/  @!P2 IMAD.MOV R169, RZ, RZ, -R169 ;  /* 0x000000ffffa9a224 */ /* 0x000fe200078e0aa9 */
[C---:B------:R-:W-:Y:S01]  /*aa10*/  ISETP.GT.U32.AND P2, PT, R27.reuse, R175, PT ;  /* 0x000000af1b00720c */ /* 0x040fe20003f44070 */
[----:B------:R-:W-:Y:S01]  /*aa20*/  @!P1 IMAD.MOV R170, RZ, RZ, -R170 ;  /* 0x000000ffffaa9224 */ /* 0x000fe200078e0aaa */
[----:B------:R-:W-:-:S09]  /*aa30*/  ISETP.GT.U32.AND P1, PT, R27, R177, PT ;  /* 0x000000b11b00720c */ /* 0x000fd20003f24070 */
[--C-:B------:R-:W-:Y:S01]  /*aa40*/  @!P5 IMAD.IADD R172, R172, 0x1, -R27.reuse ;  /* 0x00000001acacd824 */ /* 0x100fe200078e0a1b */
[----:B------:R-:W-:Y:S01]  /*aa50*/  ISETP.GT.U32.AND P5, PT, R27, R179, PT ;  /* 0x000000b31b00720c */ /* 0x000fe20003fa4070 */
[----:B------:R-:W-:Y:S01]  /*aa60*/  @!P2 IMAD.IADD R175, R175, 0x1, -R27 ;  /* 0x00000001afafa824 */ /* 0x000fe200078e0a1b */
[----:B------:R-:W-:Y:S02]  /*aa70*/  ISETP.GT.U32.AND P2, PT, R27, R182, PT ;  /* 0x000000b61b00720c */ /* 0x000fe40003f44070 */
[----:B------:R-:W-:Y:S01]  /*aa80*/  @!P1 IADD3 R177, R177, -R27, RZ ;  /* 0x8000001bb1b19210 */ /* 0x000fe20007ffe0ff */
[----:B------:R-:W-:-:S08]  /*aa90*/  @!P0 IMAD.MOV R173, RZ, RZ, -R173 ;  /* 0x000000ffffad8224 */ /* 0x000fd000078e0aad */
[--C-:B------:R-:W-:Y:S02]  /*aaa0*/  @!P5 IMAD.IADD R179, R179, 0x1, -R27.reuse ;  /* 0x00000001b3b3d824 */ /* 0x100fe400078e0a1b */
[----:B------:R-:W-:Y:S01]  /*aab0*/  @!P2 IMAD.IADD R182, R182, 0x1, -R27 ;  /* 0x00000001b6b6a824 */ /* 0x000fe200078e0a1b */
[C---:B------:R-:W-:Y:S02]  /*aac0*/  ISETP.GT.U32.AND P2, PT, R27.reuse, R177, PT ;  /* 0x000000b11b00720c */ /* 0x040fe40003f44070 */
[----:B------:R-:W-:Y:S02]  /*aad0*/  ISETP.GT.U32.AND P0, PT, R27, R179, PT ;  /* 0x000000b31b00720c */ /* 0x000fe40003f04070 */
[----:B------:R-:W-:Y:S02]  /*aae0*/  ISETP.GE.AND P1, PT, R28, RZ, PT ;  /* 0x000000ff1c00720c */ /* 0x000fe40003f26270 */
[----:B------:R-:W4:Y:S01]  /*aaf0*/  LDL R28, [R1+0x15bc] ;  /* 0x0015bc00011c7983 */ /* 0x000f220000100800 */
[----:B---3--:R-:W-:-:S03]  /*ab00*/  ISETP.GE.AND P5, PT, R23, RZ, PT ;  /* 0x000000ff1700720c */ /* 0x008fc60003fa6270 */
[----:B------:R-:W3:Y:S01]  /*ab10*/  LDL R23, [R1+0x1594] ;  /* 0x0015940001177983 */ /* 0x000ee20000100800 */
[----:B------:R-:W-:Y:S01]  /*ab20*/  @!P6 IMAD.MOV R171, RZ, RZ, -R171 ;  /* 0x000000ffffabe224 */ /* 0x000fe200078e0aab */
[----:B------:R-:W-:Y:S01]  /*ab30*/  ISETP.GT.U32.AND P6, PT, R27, R180, PT ;  /* 0x000000b41b00720c */ /* 0x000fe20003fc4070 */
[--C-:B------:R-:W-:Y:S01]  /*ab40*/  @!P2 IMAD.IADD R177, R177, 0x1, -R27.reuse ;  /* 0x00000001b1b1a824 */ /* 0x100fe200078e0a1b */
[----:B------:R-:W-:Y:S01]  /*ab50*/  ISETP.GT.U32.AND P2, PT, R27, R184, PT ;  /* 0x000000b81b00720c */ /* 0x000fe20003f44070 */
[----:B------:R-:W-:Y:S01]  /*ab60*/  @!P0 IMAD.IADD R179, R179, 0x1, -R27 ;  /* 0x00000001b3b38824 */ /* 0x000fe200078e0a1b */
[----:B------:R-:W-:-:S04]  /*ab70*/  ISETP.GT.U32.AND P0, PT, R27, R186, PT ;  /* 0x000000ba1b00720c */ /* 0x000fc80003f04070 */
[----:B------:R-:W-:Y:S01]  /*ab80*/  @!P5 IMAD.MOV R174, RZ, RZ, -R174 ;  /* 0x000000ffffaed224 */ /* 0x000fe200078e0aae */
[C---:B------:R-:W-:Y:S02]  /*ab90*/  ISETP.GT.U32.AND P5, PT, R27.reuse, R182, PT ;  /* 0x000000b61b00720c */ /* 0x040fe40003fa4070 */
[----:B------:R-:W-:Y:S02]  /*aba0*/  IADD3 R31, R252, 0xfb, RZ ;  /* 0x000000fbfc1f7810 */ /* 0x000fe40007ffe0ff */
[----:B------:R-:W-:Y:S02]  /*abb0*/  @!P6 IADD3 R180, R180, -R27, RZ ;  /* 0x8000001bb4b4e210 */ /* 0x000fe40007ffe0ff */
[--C-:B------:R-:W-:Y:S01]  /*abc0*/  @!P2 IMAD.IADD R184, R184, 0x1, -R27.reuse ;  /* 0x00000001b8b8a824 */ /* 0x100fe200078e0a1b */
[----:B------:R-:W-:Y:S01]  /*abd0*/  ISETP.GT.U32.AND P6, PT, R27, R187, PT ;  /* 0x000000bb1b00720c */ /* 0x000fe20003fc4070 */
[----:B------:R-:W-:Y:S01]  /*abe0*/  @!P0 IMAD.IADD R186, R186, 0x1, -R27 ;  /* 0x00000001baba8824 */ /* 0x000fe200078e0a1b */
[----:B------:R-:W-:Y:S01]  /*abf0*/  STL [R1+0x128c], R31 ;  /* 0x00128c1f01007387 */ /* 0x000fe20000100800 */
[----:B------:R-:W-:-:S03]  /*ac00*/  @!P1 IMAD.MOV R172, RZ, RZ, -R172 ;  /* 0x000000ffffac9224 */ /* 0x000fc600078e0aac */
[----:B------:R-:W-:Y:S01]  /*ac10*/  @!P5 IMAD.IADD R182, R182, 0x1, -R27 ;  /* 0x00000001b6b6d824 */ /* 0x000fe200078e0a1b */
[----:B------:R-:W3:Y:S01]  /*ac20*/  LDL R30, [R1+0x153c] ;  /* 0x00153c00011e7983 */ /* 0x000ee20000100800 */
[----:B------:R-:W-:-:S03]  /*ac30*/  ISETP.GE.AND P5, PT, R29, RZ, PT ;  /* 0x000000ff1d00720c */ /* 0x000fc60003fa6270 */
        /* <DEDUP_REMOVED lines=8> */
[----:B------:R-:W-:Y:S01]  /*acc0*/  @!P4 IMAD.MOV R175, RZ, RZ, -R175 ;  /* 0x000000ffffafc224 */ /* 0x000fe200078e0aaf */
[C---:B------:R-:W-:Y:S01]  /*acd0*/  ISETP.GT.U32.AND P1, PT, R27.reuse, R178, PT ;  /* 0x000000b21b00720c */ /* 0x040fe20003f24070 */
[----:B------:R-:W-:Y:S01]  /*ace0*/  @!P3 IMAD.MOV R176, RZ, RZ, -R176 ;  /* 0x000000ffffb0b224 */ /* 0x000fe200078e0ab0 */
[C---:B------:R-:W-:Y:S02]  /*acf0*/  ISETP.GT.U32.AND P4, PT, R27.reuse, R181, PT ;  /* 0x000000b51b00720c */ /* 0x040fe40003f84070 */
[----:B------:R-:W-:-:S09]  /*ad00*/  ISETP.GT.U32.AND P3, PT, R27, R183, PT ;  /* 0x000000b71b00720c */ /* 0x000fd20003f64070 */
[--C-:B------:R-:W-:Y:S01]  /*ad10*/  @!P1 IMAD.IADD R178, R178, 0x1, -R27.reuse ;  /* 0x00000001b2b29824 */ /* 0x100fe200078e0a1b */
[----:B------:R-:W-:Y:S01]  /*ad20*/  ISETP.GT.U32.AND P1, PT, R27, R185, PT ;  /* 0x000000b91b00720c */ /* 0x000fe20003f24070 */
[--C-:B------:R-:W-:Y:S01]  /*ad30*/  @!P4 IMAD.IADD R181, R181, 0x1, -R27.reuse ;  /* 0x00000001b5b5c824 */ /* 0x100fe200078e0a1b */
[----:B------:R-:W-:Y:S01]  /*ad40*/  ISETP.GT.U32.AND P4, PT, R27, R188, PT ;  /* 0x000000bc1b00720c */ /* 0x000fe20003f84070 */
[----:B------:R-:W-:Y:S02]  /*ad50*/  @!P3 IMAD.IADD R183, R183, 0x1, -R27 ;  /* 0x00000001b7b7b824 */ /* 0x000fe400078e0a1b */
[----:B------:R-:W-:Y:S01]  /*ad60*/  @!P2 IMAD.MOV R179, RZ, RZ, -R179 ;  /* 0x000000ffffb3a224 */ /* 0x000fe200078e0ab3 */
[----:B------:R-:W-:-:S07]  /*ad70*/  ISETP.GT.U32.AND P2, PT, R27, R186, PT ;  /* 0x000000ba1b00720c */ /* 0x000fce0003f44070 */
[--C-:B------:R-:W-:Y:S02]  /*ad80*/  @!P1 IMAD.IADD R185, R185, 0x1, -R27.reuse ;  /* 0x00000001b9b99824 */ /* 0x100fe400078e0a1b */
[----:B------:R-:W-:Y:S01]  /*ad90*/  @!P4 IMAD.IADD R188, R188, 0x1, -R27 ;  /* 0x00000001bcbcc824 */ /* 0x000fe200078e0a1b */
[----:B------:R-:W-:Y:S02]  /*ada0*/  ISETP.GT.U32.AND P4, PT, R27, R184, PT ;  /* 0x000000b81b00720c */ /* 0x000fe40003f84070 */
[----:B------:R-:W-:Y:S02]  /*adb0*/  ISETP.GE.AND P3, PT, R28, RZ, PT ;  /* 0x000000ff1c00720c */ /* 0x000fe40003f66270 */
[----:B------:R-:W4:Y:S01]  /*adc0*/  LDL R28, [R1+0x1564] ;  /* 0x00156400011c7983 */ /* 0x000f220000100800 */
[----:B---3--:R-:W-:-:S03]  /*add0*/  ISETP.GE.AND P1, PT, R23, RZ, PT ;  /* 0x000000ff1700720c */ /* 0x008fc60003f26270 */
[----:B------:R-:W3:Y:S01]  /*ade0*/  LDL R23, [R1+0x155c] ;  /* 0x00155c0001177983 */ /* 0x000ee20000100800 */
[----:B------:R-:W-:Y:S01]  /*adf0*/  @!P5 IMAD.MOV R177, RZ, RZ, -R177 ;  /* 0x000000ffffb1d224 */ /* 0x000fe200078e0ab1 */
[----:B------:R-:W-:-:S03]  /*ae00*/  ISETP.GT.U32.AND P5, PT, R27, R183, PT ;  /* 0x000000b71b00720c */ /* 0x000fc60003fa4070 */
[--C-:B------:R-:W-:Y:S01]  /*ae10*/  @!P4 IMAD.IADD R184, R184, 0x1, -R27.reuse ;  /* 0x00000001b8b8c824 */ /* 0x100fe200078e0a1b */
[C---:B------:R-:W-:Y:S01]  /*ae20*/  ISETP.GT.U32.AND P4, PT, R27.reuse, R190, PT ;  /* 0x000000be1b00720c */ /* 0x040fe20003f84070 */
[----:B------:R-:W-:Y:S01]  /*ae30*/  @!P2 IMAD.IADD R186, R186, 0x1, -R27 ;  /* 0x00000001babaa824 */ /* 0x000fe200078e0a1b */
[C---:B------:R-:W-:Y:S02]  /*ae40*/  ISETP.GT.U32.AND P2, PT, R27.reuse, R192, PT ;  /* 0x000000c01b00720c */ /* 0x040fe40003f44070 */
[----:B------:R-:W-:Y:S01]  /*ae50*/  @!P1 IMAD.MOV R180, RZ, RZ, -R180 ;  /* 0x000000ffffb49224 */ /* 0x000fe200078e0ab4 */
[----:B------:R-:W-:-:S04]  /*ae60*/  ISETP.GT.U32.AND P1, PT, R27, R187, PT ;  /* 0x000000bb1b00720c */ /* 0x000fc80003f24070 */
[----:B------:R-:W-:-:S04]  /*ae70*/  @!P5 IADD3 R183, R183, -R27, RZ ;  /* 0x8000001bb7b7d210 */ /* 0x000fc80007ffe0ff */
[--C-:B------:R-:W-:Y:S02]  /*ae80*/  @!P4 IMAD.IADD R190, R190, 0x1, -R27.reuse ;  /* 0x00000001bebec824 */ /* 0x100fe400078e0a1b */
[----:B------:R-:W-:-:S03]  /*ae90*/  @!P2 IMAD.IADD R192, R192, 0x1, -R27 ;  /* 0x00000001c0c0a824 */ /* 0x000fc600078e0a1b */
[----:B------:R-:W-:Y:S01]  /*aea0*/  @!P1 IMAD.IADD R187, R187, 0x1, -R27 ;  /* 0x00000001bbbb9824 */ /* 0x000fe200078e0a1b */
[----:B------:R-:W-:Y:S02]  /*aeb0*/  ISETP.GT.U32.AND P1, PT, R27, R193, PT ;  /* 0x000000c11b00720c */ /* 0x000fe40003f24070 */
[----:B------:R-:W-:Y:S02]  /*aec0*/  ISETP.GE.AND P5, PT, R29, RZ, PT ;  /* 0x000000ff1d00720c */ /* 0x000fe40003fa6270 */
[----:B------:R-:W3:Y:S01]  /*aed0*/  LDL R29, [R1+0x1538] ;  /* 0x00153800011d7983 */ /* 0x000ee20000100800 */
[----:B------:R-:W-:-:S03]  /*aee0*/  ISETP.GE.AND P4, PT, R7, RZ, PT ;  /* 0x000000ff0700720c */ /* 0x000fc60003f86270 */
[----:B------:R-:W3:Y:S05]  /*aef0*/  LDL R7, [R1+0x152c] ;  /* 0x00152c0001077983 */ /* 0x000eea0000100800 */
        /* <DEDUP_REMOVED lines=13> */
[--C-:B------:R-:W-:Y:S02]  /*afd0*/  @!P0 IMAD.IADD R188, R188, 0x1, -R27.reuse ;  /* 0x00000001bcbc8824 */ /* 0x100fe400078e0a1b */
[----:B------:R-:W-:Y:S01]  /*afe0*/  @!P6 IMAD.IADD R189, R189, 0x1, -R27 ;  /* 0x00000001bdbde824 */ /* 0x000fe200078e0a1b */
[----:B------:R-:W-:Y:S02]  /*aff0*/  ISETP.GT.U32.AND P6, PT, R27, R194, PT ;  /* 0x000000c21b00720c */ /* 0x000fe40003fc4070 */
[----:B------:R-:W-:-:S07]  /*b000*/  @!P4 IADD3 R185, -R185, RZ, RZ ;  /* 0x000000ffb9b9c210 */ /* 0x000fce0007ffe1ff */
[----:B------:R-:W-:-:S05]  /*b010*/  @!P3 IMAD.IADD R191, R191, 0x1, -R27 ;  /* 0x00000001bfbfb824 */ /* 0x000fca00078e0a1b */
[C---:B------:R-:W-:Y:S02]  /*b020*/  ISETP.GT.U32.AND P4, PT, R27.reuse, R191, PT ;  /* 0x000000bf1b00720c */ /* 0x040fe40003f84070 */
[----:B------:R-:W-:Y:S02]  /*b030*/  ISETP.GE.AND P0, PT, R28, RZ, PT ;  /* 0x000000ff1c00720c */ /* 0x000fe40003f06270 */
[----:B------:R-:W4:Y:S11]  /*b040*/  LDL R28, [R1+0x1534] ;  /* 0x00153400011c7983 */ /* 0x000f360000100800 */
[----:B------:R-:W-:Y:S01]  /*b050*/  @!P0 IMAD.MOV R184, RZ, RZ, -R184 ;  /* 0x000000ffffb88224 */ /* 0x000fe200078e0ab8 */
[----:B------:R-:W-:-:S02]  /*b060*/  ISETP.GT.U32.AND P0, PT, R27, R190, PT ;  /* 0x000000be1b00720c */ /* 0x000fc40003f04070 */
[----:B---3--:R-:W-:Y:S01]  /*b070*/  ISETP.GE.AND P3, PT, R23, RZ, PT ;  /* 0x000000ff1700720c */ /* 0x008fe20003f66270 */
[--C-:B------:R-:W-:Y:S02]  /*b080*/  @!P6 IMAD.IADD R194, R194, 0x1, -R27.reuse ;  /* 0x00000001c2c2e824 */ /* 0x100fe400078e0a1b */
[----:B------:R-:W-:Y:S01]  /*b090*/  @!P1 IMAD.MOV R188, RZ, RZ, -R188 ;  /* 0x000000ffffbc9224 */ /* 0x000fe200078e0abc */
[----:B------:R-:W-:Y:S01]  /*b0a0*/  ISETP.GT.U32.AND P1, PT, R27, R195, PT ;  /* 0x000000c31b00720c */ /* 0x000fe20003f24070 */
[----:B------:R-:W-:Y:S01]  /*b0b0*/  @!P4 IMAD.IADD R191, R191, 0x1, -R27 ;  /* 0x00000001bfbfc824 */ /* 0x000fe200078e0a1b */
[C---:B------:R-:W-:Y:S02]  /*b0c0*/  ISETP.GT.U32.AND P4, PT, R27.reuse, R198, PT ;  /* 0x000000c61b00720c */ /* 0x040fe40003f84070 */
[----:B------:R-:W-:-:S03]  /*b0d0*/  ISETP.GT.U32.AND P6, PT, R27, R194, PT ;  /* 0x000000c21b00720c */ /* 0x000fc60003fc4070 */
[----:B------:R-:W-:Y:S01]  /*b0e0*/  @!P0 IMAD.IADD R190, R190, 0x1, -R27 ;  /* 0x00000001bebe8824 */ /* 0x000fe200078e0a1b */
[C---:B------:R-:W-:Y:S01]  /*b0f0*/  ISETP.GT.U32.AND P0, PT, R27.reuse, R197, PT ;  /* 0x000000c51b00720c */ /* 0x040fe20003f04070 */
[----:B------:R-:W-:Y:S01]  /*b100*/  @!P3 IMAD.MOV R186, RZ, RZ, -R186 ;  /* 0x000000ffffbab224 */ /* 0x000fe200078e0aba */
[----:B------:R-:W-:-:S03]  /*b110*/  ISETP.GT.U32.AND P3, PT, R27, R192, PT ;  /* 0x000000c01b00720c */ /* 0x000fc60003f64070 */
[--C-:B------:R-:W-:Y:S02]  /*b120*/  @!P1 IMAD.IADD R195, R195, 0x1, -R27.reuse ;  /* 0x00000001c3c39824 */ /* 0x100fe400078e0a1b */
[--C-:B------:R-:W-:Y:S02]  /*b130*/  @!P4 IMAD.IADD R198, R198, 0x1, -R27.reuse ;  /* 0x00000001c6c6c824 */ /* 0x100fe400078e0a1b */
[--C-:B------:R-:W-:Y:S01]  /*b140*/  @!P6 IMAD.IADD R194, R194, 0x1, -R27.reuse ;  /* 0x00000001c2c2e824 */ /* 0x100fe200078e0a1b */
[----:B------:R-:W-:Y:S02]  /*b150*/  ISETP.GE.AND P6, PT, R30, RZ, PT ;  /* 0x000000ff1e00720c */ /* 0x000fe40003fc6270 */
[----:B------:R-:W3:Y:S01]  /*b160*/  LDL R30, [R1+0x14fc] ;  /* 0x0014fc00011e7983 */ /* 0x000ee20000100800 */
[--C-:B------:R-:W-:Y:S02]  /*b170*/  @!P0 IMAD.IADD R197, R197, 0x1, -R27.reuse ;  /* 0x00000001c5c58824 */ /* 0x100fe400078e0a1b */
[----:B------:R-:W-:Y:S01]  /*b180*/  @!P3 IMAD.IADD R192, R192, 0x1, -R27 ;  /* 0x00000001c0c0b824 */ /* 0x000fe200078e0a1b */
[----:B------:R-:W-:-:S02]  /*b190*/  ISETP.GT.U32.AND P3, PT, R27, R199, PT ;  /* 0x000000c71b00720c */ /* 0x000fc40003f64070 */
        /* <DEDUP_REMOVED lines=12> */
[----:B-1----:R-:W-:Y:S02]  /*b260*/  IABS R21, R21 ;  /* 0x0000001500157213 */ /* 0x002fe40000000000 */
[----:B------:R-:W-:-:S03]  /*b270*/  ISETP.GT.U32.AND P2, PT, R27, R193, PT ;  /* 0x000000c11b00720c */ /* 0x000fc60003f44070 */
[----:B------:R-:W-:-:S06]  /*b280*/  IMAD.HI.U32 R22, R25, R21, RZ ;  /* 0x0000001519167227 */ /* 0x000fcc00078e00ff */
[--C-:B------:R-:W-:Y:S01]  /*b290*/  @!P5 IMAD.IADD R189, R189, 0x1, -R27.reuse ;  /* 0x00000001bdbdd824 */ /* 0x100fe200078e0a1b */
[----:B------:R-:W-:Y:S01]  /*b2a0*/  ISETP.GT.U32.AND P5, PT, R27, R196, PT ;  /* 0x000000c41b00720c */ /* 0x000fe20003fa4070 */
[----:B------:R-:W-:Y:S02]  /*b2b0*/  IMAD.MOV R22, RZ, RZ, -R22 ;  /* 0x000000ffff167224 */ /* 0x000fe400078e0a16 */
[----:B------:R-:W-:Y:S01]  /*b2c0*/  @!P2 IMAD.IADD R193, R193, 0x1, -R27 ;  /* 0x00000001c1c1a824 */ /* 0x000fe200078e0a1b */
[C---:B------:R-:W-:Y:S01]  /*b2d0*/  ISETP.GT.U32.AND P2, PT, R27.reuse, R200, PT ;  /* 0x000000c81b00720c */ /* 0x040fe20003f44070 */
[----:B------:R-:W-:Y:S01]  /*b2e0*/  IMAD R21, R27, R22, R21 ;  /* 0x000000161b157224 */ /* 0x000fe200078e0215 */
[----:B------:R-:W-:-:S07]  /*b2f0*/  IABS R22, R31 ;  /* 0x0000001f00167213 */ /* 0x000fce0000000000 */
[----:B------:R-:W-:Y:S02]  /*b300*/  @!P5 IMAD.IADD R196, R196, 0x1, -R27 ;  /* 0x00000001c4c4d824 */ /* 0x000fe400078e0a1b */
[----:B------:R-:W-:-:S04]  /*b310*/  IMAD.HI.U32 R23, R25, R22, RZ ;  /* 0x0000001619177227 */ /* 0x000fc800078e00ff */
[----:B------:R-:W-:Y:S01]  /*b320*/  IMAD.MOV R23, RZ, RZ, -R23 ;  /* 0x000000ffff177224 */ /* 0x000fe200078e0a17 */
[----:B------:R-:W-:Y:S02]  /*b330*/  @!P2 IADD3 R200, R200, -R27, RZ ;  /* 0x8000001bc8c8a210 */ /* 0x000fe40007ffe0ff */
[----:B------:R-:W-:Y:S01]  /*b340*/  ISETP.GE.AND P5, PT, R28, RZ, PT ;  /* 0x000000ff1c00720c */ /* 0x000fe20003fa6270 */
[----:B------:R-:W-:Y:S01]  /*b350*/  @!P1 IMAD.MOV R190, RZ, RZ, -R190 ;  /* 0x000000ffffbe9224 */ /* 0x000fe200078e0abe */
[C---:B------:R-:W-:Y:S01]  /*b360*/  ISETP.GT.U32.AND P2, PT, R27.reuse, R195, PT ;  /* 0x000000c31b00720c */ /* 0x040fe20003f44070 */
[C---:B------:R-:W-:Y:S01]  /*b370*/  IMAD R22, R27.reuse, R23, R22 ;  /* 0x000000171b167224 */ /* 0x040fe200078e0216 */
[C---:B------:R-:W-:Y:S01]  /*b380*/  ISETP.GT.U32.AND P1, PT, R27.reuse, R196, PT ;  /* 0x000000c41b00720c */ /* 0x040fe20003f24070 */
[----:B------:R-:W4:Y:S08]  /*b390*/  LDL R23, [R1+0x1508] ;  /* 0x0015080001177983 */ /* 0x000f300000100800 */
[----:B------:R-:W-:Y:S01]  /*b3a0*/  @!P5 IMAD.MOV R191, RZ, RZ, -R191 ;  /* 0x000000ffffbfd224 */ /* 0x000fe200078e0abf */
[C---:B------:R-:W-:Y:S01]  /*b3b0*/  ISETP.GT.U32.AND P5, PT, R27.reuse, R197, PT ;  /* 0x000000c51b00720c */ /* 0x040fe20003fa4070 */
[----:B------:R-:W-:Y:S01]  /*b3c0*/  @!P0 IMAD.MOV R192, RZ, RZ, -R192 ;  /* 0x000000ffffc08224 */ /* 0x000fe200078e0ac0 */
[----:B------:R-:W-:Y:S01]  /*b3d0*/  ISETP.GT.U32.AND P0, PT, R27, R198, PT ;  /* 0x000000c61b00720c */ /* 0x000fe20003f04070 */
[--C-:B------:R-:W-:Y:S01]  /*b3e0*/  @!P2 IMAD.IADD R195, R195, 0x1, -R27.reuse ;  /* 0x00000001c3c3a824 */ /* 0x100fe200078e0a1b */
[C---:B------:R-:W-:Y:S01]  /*b3f0*/  ISETP.GT.U32.AND P2, PT, R27.reuse, R202, PT ;  /* 0x000000ca1b00720c */ /* 0x040fe20003f44070 */
[----:B------:R-:W-:Y:S01]  /*b400*/  @!P1 IMAD.IADD R196, R196, 0x1, -R27 ;  /* 0x00000001c4c49824 */ /* 0x000fe200078e0a1b */
[C---:B------:R-:W-:Y:S01]  /*b410*/  ISETP.GT.U32.AND P1, PT, R27.reuse, R203, PT ;  /* 0x000000cb1b00720c */ /* 0x040fe20003f24070 */
[----:B------:R-:W-:Y:S01]  /*b420*/  @!P3 IMAD.MOV R194, RZ, RZ, -R194 ;  /* 0x000000ffffc2b224 */ /* 0x000fe200078e0ac2 */
[----:B------:R-:W-:-:S05]  /*b430*/  ISETP.GT.U32.AND P3, PT, R27, R201, PT ;  /* 0x000000c91b00720c */ /* 0x000fca0003f64070 */
[--C-:B------:R-:W-:Y:S01]  /*b440*/  @!P5 IMAD.IADD R197, R197, 0x1, -R27.reuse ;  /* 0x00000001c5c5d824 */ /* 0x100fe200078e0a1b */
[C---:B------:R-:W-:Y:S02]  /*b450*/  ISETP.GT.U32.AND P5, PT, R27.reuse, R204, PT ;  /* 0x000000cc1b00720c */ /* 0x040fe40003fa4070 */
[----:B------:R-:W-:Y:S01]  /*b460*/  IADD3 R28, R252, 0xfc, RZ ;  /* 0x000000fcfc1c7810 */ /* 0x000fe20007ffe0ff */
[--C-:B------:R-:W-:Y:S01]  /*b470*/  @!P0 IMAD.IADD R198, R198, 0x1, -R27.reuse ;  /* 0x00000001c6c68824 */ /* 0x100fe200078e0a1b */
[----:B------:R-:W-:Y:S01]  /*b480*/  ISETP.GT.U32.AND P0, PT, R27, R205, PT ;  /* 0x000000cd1b00720c */ /* 0x000fe20003f04070 */
[--C-:B------:R-:W-:Y:S01]  /*b490*/  @!P2 IMAD.IADD R202, R202, 0x1, -R27.reuse ;  /* 0x00000001cacaa824 */ /* 0x100fe200078e0a1b */
[----:B------:R-:W-:Y:S01]  /*b4a0*/  @!P1 IADD3 R203, R203, -R27, RZ ;  /* 0x8000001bcbcb9210 */ /* 0x000fe20007ffe0ff */
[----:B------:R-:W-:Y:S01]  /*b4b0*/  STL [R1+0x1288], R28 ;  /* 0x0012881c01007387 */ /* 0x000fe20000100800 */
[----:B------:R-:W-:Y:S01]  /*b4c0*/  @!P3 IMAD.IADD R201, R201, 0x1, -R27 ;  /* 0x00000001c9c9b824 */ /* 0x000fe200078e0a1b */
[----:B---3--:R-:W-:-:S02]  /*b4d0*/  ISETP.GE.AND P3, PT, R30, RZ, PT ;  /* 0x000000ff1e00720c */ /* 0x008fc40003f66270 */
[----:B------:R-:W3:Y:S02]  /*b4e0*/  LDL R30, [R1+0x14d0] ;  /* 0x0014d000011e7983 */ /* 0x000ee40000100800 */
[----:B------:R-:W-:Y:S01]  /*b4f0*/  @!P5 IMAD.IADD R204, R204, 0x1, -R27 ;  /* 0x00000001ccccd824 */ /* 0x000fe200078e0a1b */
[----:B------:R-:W-:Y:S02]  /*b500*/  ISETP.GE.AND P2, PT, R29, RZ, PT ;  /* 0x000000ff1d00720c */ /* 0x000fe40003f46270 */
        /* <DEDUP_REMOVED lines=13> */
[C---:B------:R-:W-:Y:S01]  /*b5e0*/  ISETP.GT.U32.AND P2, PT, R27.reuse, R203, PT ;  /* 0x000000cb1b00720c */ /* 0x040fe20003f44070 */
[----:B------:R-:W-:Y:S01]  /*b5f0*/  @!P3 IMAD.MOV R196, RZ, RZ, -R196 ;  /* 0x000000ffffc4b224 */ /* 0x000fe200078e0ac4 */
[C---:B------:R-:W-:Y:S01]  /*b600*/  ISETP.GT.U32.AND P3, PT, R27.reuse, R202, PT ;  /* 0x000000ca1b00720c */ /* 0x040fe20003f64070 */
[----:B------:R-:W-:Y:S01]  /*b610*/  @!P1 IMAD.MOV R198, RZ, RZ, -R198 ;  /* 0x000000ffffc69224 */ /* 0x000fe200078e0ac6 */
[----:B------:R-:W-:-:S05]  /*b620*/  ISETP.GT.U32.AND P1, PT, R27, R204, PT ;  /* 0x000000cc1b00720c */ /* 0x000fca0003f24070 */
[--C-:B------:R-:W-:Y:S01]  /*b630*/  @!P4 IMAD.IADD R199, R199, 0x1, -R27.reuse ;  /* 0x00000001c7c7c824 */ /* 0x100fe200078e0a1b */
[----:B------:R-:W-:Y:S01]  /*b640*/  ISETP.GT.U32.AND P4, PT, R27, R206, PT ;  /* 0x000000ce1b00720c */ /* 0x000fe20003f84070 */
[--C-:B------:R-:W-:Y:S02]  /*b650*/  @!P6 IMAD.IADD R200, R200, 0x1, -R27.reuse ;  /* 0x00000001c8c8e824 */ /* 0x100fe400078e0a1b */
[----:B------:R-:W-:Y:S01]  /*b660*/  @!P2 IMAD.IADD R203, R203, 0x1, -R27 ;  /* 0x00000001cbcba824 */ /* 0x000fe200078e0a1b */
[C---:B------:R-:W-:Y:S01]  /*b670*/  ISETP.GT.U32.AND P2, PT, R27.reuse, R209, PT ;  /* 0x000000d11b00720c */ /* 0x040fe20003f44070 */
[----:B------:R-:W-:Y:S02]  /*b680*/  @!P5 IMAD.MOV R199, RZ, RZ, -R199 ;  /* 0x000000ffffc7d224 */ /* 0x000fe400078e0ac7 */
[--C-:B------:R-:W-:Y:S01]  /*b690*/  @!P3 IMAD.IADD R202, R202, 0x1, -R27.reuse ;  /* 0x00000001cacab824 */ /* 0x100fe200078e0a1b */
[----:B------:R-:W-:Y:S01]  /*b6a0*/  ISETP.GT.U32.AND P3, PT, R27, R208, PT ;  /* 0x000000d01b00720c */ /* 0x000fe20003f64070 */
[----:B------:R-:W-:-:S04]  /*b6b0*/  @!P1 IMAD.IADD R204, R204, 0x1, -R27 ;  /* 0x00000001cccc9824 */ /* 0x000fc800078e0a1b */
[--C-:B------:R-:W-:Y:S01]  /*b6c0*/  @!P4 IMAD.IADD R206, R206, 0x1, -R27.reuse ;  /* 0x00000001cecec824 */ /* 0x100fe200078e0a1b */
[C---:B------:R-:W-:Y:S02]  /*b6d0*/  ISETP.GT.U32.AND P1, PT, R27.reuse, R210, PT ;  /* 0x000000d21b00720c */ /* 0x040fe40003f24070 */
[C---:B------:R-:W-:Y:S02]  /*b6e0*/  ISETP.GT.U32.AND P4, PT, R27.reuse, R201, PT ;  /* 0x000000c91b00720c */ /* 0x040fe40003f84070 */
[----:B------:R-:W-:Y:S01]  /*b6f0*/  ISETP.GT.U32.AND P5, PT, R27, R206, PT ;  /* 0x000000ce1b00720c */ /* 0x000fe20003fa4070 */
[----:B------:R-:W-:Y:S01]  /*b700*/  @!P2 IMAD.IADD R209, R209, 0x1, -R27 ;  /* 0x00000001d1d1a824 */ /* 0x000fe200078e0a1b */
[----:B------:R-:W-:Y:S02]  /*b710*/  ISETP.GE.AND P6, PT, R23, RZ, PT ;  /* 0x000000ff1700720c */ /* 0x000fe40003fc6270 */
[----:B------:R-:W-:Y:S02]  /*b720*/  IABS R23, R28 ;  /* 0x0000001c00177213 */ /* 0x000fe40000000000 */
[----:B------:R-:W-:-:S03]  /*b730*/  ISETP.GE.AND P2, PT, R24, RZ, PT ;  /* 0x000000ff1800720c */ /* 0x000fc60003f46270 */
[----:B------:R-:W-:-:S06]  /*b740*/  IMAD.HI.U32 R24, R25, R23, RZ ;  /* 0x0000001719187227 */ /* 0x000fcc00078e00ff */
[----:B------:R-:W-:Y:S01]  /*b750*/  @!P6 IMAD.MOV R195, RZ, RZ, -R195 ;  /* 0x000000ffffc3e224 */ /* 0x000fe200078e0ac3 */
[----:B------:R-:W-:Y:S01]  /*b760*/  ISETP.GT.U32.AND P6, PT, R27, R205, PT ;  /* 0x000000cd1b00720c */ /* 0x000fe20003fc4070 */
[----:B------:R-:W-:Y:S01]  /*b770*/  IMAD.MOV R24, RZ, RZ, -R24 ;  /* 0x000000ffff187224 */ /* 0x000fe200078e0a18 */
[----:B------:R-:W-:Y:S01]  /*b780*/  @!P5 IADD3 R206, R206, -R27, RZ ;  /* 0x8000001bceced210 */ /* 0x000fe20007ffe0ff */
[--C-:B------:R-:W-:Y:S02]  /*b790*/  @!P3 IMAD.IADD R208, R208, 0x1, -R27.reuse ;  /* 0x00000001d0d0b824 */ /* 0x100fe400078e0a1b */
[--C-:B------:R-:W-:Y:S02]  /*b7a0*/  @!P1 IMAD.IADD R210, R210, 0x1, -R27.reuse ;  /* 0x00000001d2d29824 */ /* 0x100fe400078e0a1b */
[----:B------:R-:W-:Y:S02]  /*b7b0*/  @!P4 IMAD.IADD R201, R201, 0x1, -R27 ;  /* 0x00000001c9c9c824 */ /* 0x000fe400078e0a1b */
[----:B------:R-:W-:-:S02]  /*b7c0*/  IMAD R23, R27, R24, R23 ;  /* 0x000000181b177224 */ /* 0x000fc400078e0217 */
[----:B------:R-:W4:Y:S02]  /*b7d0*/  LDL R24, [R1+0x14a0] ;  /* 0x0014a00001187983 */ /* 0x000f240000100800 */
[----:B------:R-:W-:Y:S01]  /*b7e0*/  @!P6 IMAD.IADD R205, R205, 0x1, -R27 ;  /* 0x00000001cdcde824 */ /* 0x000fe200078e0a1b */
[----:B------:R-:W-:Y:S02]  /*b7f0*/  ISETP.GT.U32.AND P6, PT, R27, R211, PT ;  /* 0x000000d31b00720c */ /* 0x000fe40003fc4070 */
[----:B---3--:R-:W-:Y:S02]  /*b800*/  ISETP.GE.AND P4, PT, R30, RZ, PT ;  /* 0x000000ff1e00720c */ /* 0x008fe40003f86270 */
        /* <DEDUP_REMOVED lines=15> */
[C---:B------:R-:W-:Y:S01]  /*b900*/  ISETP.GT.U32.AND P4, PT, R27.reuse, R208, PT ;  /* 0x000000d01b00720c */ /* 0x040fe20003f84070 */
[----:B------:R-:W-:Y:S01]  /*b910*/  @!P3 IMAD.MOV R203, RZ, RZ, -R203 ;  /* 0x000000ffffcbb224 */ /* 0x000fe200078e0acb */
[----:B------:R-:W-:-:S09]  /*b920*/  ISETP.GT.U32.AND P3, PT, R27, R209, PT ;  /* 0x000000d11b00720c */ /* 0x000fd20003f64070 */
[----:B------:R-:W-:Y:S01]  /*b930*/  @!P0 IMAD.IADD R212, R212, 0x1, -R27 ;  /* 0x00000001d4d48824 */ /* 0x000fe200078e0a1b */
[C---:B------:R-:W-:Y:S01]  /*b940*/  ISETP.GT.U32.AND P0, PT, R27.reuse, R207, PT ;  /* 0x000000cf1b00720c */ /* 0x040fe20003f04070 */
[----:B------:R-:W-:Y:S01]  /*b950*/  @!P2 IMAD.MOV R204, RZ, RZ, -R204 ;  /* 0x000000ffffcca224 */ /* 0x000fe200078e0acc */
[C---:B------:R-:W-:Y:S01]  /*b960*/  ISETP.GT.U32.AND P2, PT, R27.reuse, R210, PT ;  /* 0x000000d21b00720c */ /* 0x040fe20003f44070 */
[----:B------:R-:W-:Y:S01]  /*b970*/  @!P1 IMAD.MOV R205, RZ, RZ, -R205 ;  /* 0x000000ffffcd9224 */ /* 0x000fe200078e0acd */
[----:B------:R-:W-:Y:S01]  /*b980*/  ISETP.GT.U32.AND P1, PT, R27, R211, PT ;  /* 0x000000d31b00720c */ /* 0x000fe20003f24070 */
[----:B------:R-:W-:Y:S01]  /*b990*/  @!P5 IMAD.MOV R202, RZ, RZ, -R202 ;  /* 0x000000ffffcad224 */ /* 0x000fe200078e0aca */
[----:B------:R-:W-:Y:S01]  /*b9a0*/  @!P4 IADD3 R208, R208, -R27, RZ ;  /* 0x8000001bd0d0c210 */ /* 0x000fe20007ffe0ff */
[----:B------:R-:W-:Y:S01]  /*b9b0*/  @!P3 IMAD.IADD R209, R209, 0x1, -R27 ;  /* 0x00000001d1d1b824 */ /* 0x000fe200078e0a1b */
[C---:B------:R-:W-:Y:S01]  /*b9c0*/  ISETP.GT.U32.AND P5, PT, R27.reuse, R212, PT ;  /* 0x000000d41b00720c */ /* 0x040fe20003fa4070 */
[----:B------:R-:W-:Y:S01]  /*b9d0*/  @!P6 IMAD.MOV R206, RZ, RZ, -R206 ;  /* 0x000000ffffcee224 */ /* 0x000fe200078e0ace */
[----:B------:R-:W-:-:S02]  /*b9e0*/  ISETP.GT.U32.AND P4, PT, R27, R215, PT ;  /* 0x000000d71b00720c */ /* 0x000fc40003f84070 */
[----:B------:R-:W-:Y:S01]  /*b9f0*/  ISETP.GT.U32.AND P3, PT, R27, R216, PT ;  /* 0x000000d81b00720c */ /* 0x000fe20003f64070 */
[--C-:B------:R-:W-:Y:S01]  /*ba00*/  @!P0 IMAD.IADD R207, R207, 0x1, -R27.reuse ;  /* 0x00000001cfcf8824 */ /* 0x100fe200078e0a1b */
[C---:B------:R-:W-:Y:S02]  /*ba10*/  ISETP.GT.U32.AND P0, PT, R27.reuse, R214, PT ;  /* 0x000000d61b00720c */ /* 0x040fe40003f04070 */
[C---:B------:R-:W-:Y:S01]  /*ba20*/  ISETP.GT.U32.AND P6, PT, R27.reuse, R213, PT ;  /* 0x000000d51b00720c */ /* 0x040fe20003fc4070 */
[--C-:B------:R-:W-:Y:S01]  /*ba30*/  @!P2 IMAD.IADD R210, R210, 0x1, -R27.reuse ;  /* 0x00000001d2d2a824 */ /* 0x100fe200078e0a1b */
[----:B------:R-:W-:Y:S01]  /*ba40*/  ISETP.GT.U32.AND P2, PT, R27, R217, PT ;  /* 0x000000d91b00720c */ /* 0x000fe20003f44070 */
[--C-:B------:R-:W-:Y:S01]  /*ba50*/  @!P1 IMAD.IADD R211, R211, 0x1, -R27.reuse ;  /* 0x00000001d3d39824 */ /* 0x100fe200078e0a1b */
[----:B------:R-:W-:Y:S01]  /*ba60*/  ISETP.GT.U32.AND P1, PT, R27, R218, PT ;  /* 0x000000da1b00720c */ /* 0x000fe20003f24070 */
[--C-:B------:R-:W-:Y:S02]  /*ba70*/  @!P5 IMAD.IADD R212, R212, 0x1, -R27.reuse ;  /* 0x00000001d4d4d824 */ /* 0x100fe400078e0a1b */
[----:B------:R-:W-:-:S02]  /*ba80*/  @!P4 IMAD.IADD R215, R215, 0x1, -R27 ;  /* 0x00000001d7d7c824 */ /* 0x000fc400078e0a1b */
[--C-:B------:R-:W-:Y:S02]  /*ba90*/  @!P3 IMAD.IADD R216, R216, 0x1, -R27.reuse ;  /* 0x00000001d8d8b824 */ /* 0x100fe400078e0a1b */
[--C-:B------:R-:W-:Y:S02]  /*baa0*/  @!P0 IMAD.IADD R214, R214, 0x1, -R27.reuse ;  /* 0x00000001d6d68824 */ /* 0x100fe400078e0a1b */
[--C-:B------:R-:W-:Y:S02]  /*bab0*/  @!P6 IMAD.IADD R213, R213, 0x1, -R27.reuse ;  /* 0x00000001d5d5e824 */ /* 0x100fe400078e0a1b */
[--C-:B------:R-:W-:Y:S02]  /*bac0*/  @!P2 IMAD.IADD R217, R217, 0x1, -R27.reuse ;  /* 0x00000001d9d9a824 */ /* 0x100fe400078e0a1b */
[----:B------:R-:W-:Y:S01]  /*bad0*/  @!P1 IMAD.IADD R218, R218, 0x1, -R27 ;  /* 0x00000001dada9824 */ /* 0x000fe200078e0a1b */
[----:B------:R-:W-:Y:S02]  /*bae0*/  ISETP.GE.AND P5, PT, R24, RZ, PT ;  /* 0x000000ff1800720c */ /* 0x000fe40003fa6270 */
[----:B---3--:R-:W-:-:S02]  /*baf0*/  ISETP.GE.AND P6, PT, R30, RZ, PT ;  /* 0x000000ff1e00720c */ /* 0x008fc40003fc6270 */
[----:B------:R-:W-:Y:S02]  /*bb00*/  ISETP.GE.AND P0, PT, R29, RZ, PT ;  /* 0x000000ff1d00720c */ /* 0x000fe40003f06270 */
[----:B------:R-:W-:-:S07]  /*bb10*/  ISETP.GE.AND P4, PT, R7, RZ, PT ;  /* 0x000000ff0700720c */ /* 0x000fce0003f86270 */
[----:B------:R-:W-:Y:S01]  /*bb20*/  @!P5 IMAD.MOV R207, RZ, RZ, -R207 ;  /* 0x000000ffffcfd224 */ /* 0x000fe200078e0acf */
[C---:B------:R-:W-:Y:S01]  /*bb30*/  ISETP.GT.U32.AND P1, PT, R27.reuse, R213, PT ;  /* 0x000000d51b00720c */ /* 0x040fe20003f24070 */
[----:B------:R-:W-:Y:S01]  /*bb40*/  @!P6 IMAD.MOV R208, RZ, RZ, -R208 ;  /* 0x000000ffffd0e224 */ /* 0x000fe200078e0ad0 */
[C---:B------:R-:W-:Y:S01]  /*bb50*/  ISETP.GT.U32.AND P5, PT, R27.reuse, R214, PT ;  /* 0x000000d61b00720c */ /* 0x040fe20003fa4070 */
[----:B------:R-:W3:Y:S01]  /*bb60*/  LDL R30, [R1+0x1440] ;  /* 0x00144000011e7983 */ /* 0x000ee20000100800 */
[C---:B------:R-:W-:Y:S01]  /*bb70*/  ISETP.GT.U32.AND P6, PT, R27.reuse, R218, PT ;  /* 0x000000da1b00720c */ /* 0x040fe20003fc4070 */
[----:B------:R-:W-:Y:S01]  /*bb80*/  @!P0 IMAD.MOV R209, RZ, RZ, -R209 ;  /* 0x000000ffffd18224 */ /* 0x000fe200078e0ad1 */
[C---:B------:R-:W-:Y:S01]  /*bb90*/  ISETP.GT.U32.AND P0, PT, R27.reuse, R215, PT ;  /* 0x000000d71b00720c */ /* 0x040fe20003f04070 */
[----:B------:R-:W3:Y:S01]  /*bba0*/  LDL R29, [R1+0x143c] ;  /* 0x00143c00011d7983 */ /* 0x000ee20000100800 */
[----:B------:R-:W-:Y:S01]  /*bbb0*/  @!P4 IMAD.MOV R210, RZ, RZ, -R210 ;  /* 0x000000ffffd2c224 */ /* 0x000fe200078e0ad2 */
[----:B------:R-:W-:-:S02]  /*bbc0*/  ISETP.GT.U32.AND P4, PT, R27, R216, PT ;  /* 0x000000d81b00720c */ /* 0x000fc40003f84070 */
[----:B------:R-:W3:Y:S01]  /*bbd0*/  LDL R7, [R1+0x1458] ;  /* 0x0014580001077983 */ /* 0x000ee20000100800 */
[----:B------:R-:W-:Y:S01]  /*bbe0*/  IADD3 R24, R252, 0xfd, RZ ;  /* 0x000000fdfc187810 */ /* 0x000fe20007ffe0ff */
[--C-:B------:R-:W-:Y:S01]  /*bbf0*/  @!P1 IMAD.IADD R213, R213, 0x1, -R27.reuse ;  /* 0x00000001d5d59824 */ /* 0x100fe200078e0a1b */
[C---:B------:R-:W-:Y:S01]  /*bc00*/  ISETP.GT.U32.AND P1, PT, R27.reuse, R220, PT ;  /* 0x000000dc1b00720c */ /* 0x040fe20003f24070 */
[--C-:B------:R-:W-:Y:S01]  /*bc10*/  @!P5 IMAD.IADD R214, R214, 0x1, -R27.reuse ;  /* 0x00000001d6d6d824 */ /* 0x100fe200078e0a1b */
[----:B------:R-:W-:Y:S01]  /*bc20*/  ISETP.GT.U32.AND P5, PT, R27, R221, PT ;  /* 0x000000dd1b00720c */ /* 0x000fe20003fa4070 */
[--C-:B------:R-:W-:Y:S02]  /*bc30*/  @!P6 IMAD.IADD R218, R218, 0x1, -R27.reuse ;  /* 0x00000001dadae824 */ /* 0x100fe400078e0a1b */
[--C-:B------:R-:W-:Y:S01]  /*bc40*/  @!P0 IMAD.IADD R215, R215, 0x1, -R27.reuse ;  /* 0x00000001d7d78824 */ /* 0x100fe200078e0a1b */
[C---:B------:R-:W-:Y:S02]  /*bc50*/  ISETP.GT.U32.AND P0, PT, R27.reuse, R222, PT ;  /* 0x000000de1b00720c */ /* 0x040fe40003f04070 */
[----:B------:R-:W-:Y:S01]  /*bc60*/  @!P4 IMAD.IADD R216, R216, 0x1, -R27 ;  /* 0x00000001d8d8c824 */ /* 0x000fe200078e0a1b */
[----:B------:R-:W-:-:S02]  /*bc70*/  ISETP.GT.U32.AND P4, PT, R27, R223, PT ;  /* 0x000000df1b00720c */ /* 0x000fc40003f84070 */
[----:B--2---:R-:W-:Y:S02]  /*bc80*/  ISETP.GE.AND P3, PT, R249, RZ, PT ;  /* 0x000000fff900720c */ /* 0x004fe40003f66270 */
[----:B------:R-:W2:Y:S01]  /*bc90*/  LDL R249, [R1+0x144c] ;  /* 0x00144c0001f97983 */ /* 0x000ea20000100800 */
[----:B----4-:R-:W-:-:S03]  /*bca0*/  ISETP.GE.AND P2, PT, R231, RZ, PT ;  /* 0x000000ffe700720c */ /* 0x010fc60003f46270 */
[----:B------:R-:W4:Y:S07]  /*bcb0*/  LDL R231, [R1+0x1460] ;  /* 0x0014600001e77983 */ /* 0x000f2e0000100800 */
[----:B------:R-:W-:Y:S02]  /*bcc0*/  @!P3 IADD3 R211, -R211, RZ, RZ ;  /* 0x000000ffd3d3b210 */ /* 0x000fe40007ffe1ff */
[C---:B------:R-:W-:Y:S01]  /*bcd0*/  ISETP.GT.U32.AND P3, PT, R27.reuse, R217, PT ;  /* 0x000000d91b00720c */ /* 0x040fe20003f64070 */
[----:B------:R1:W-:Y:S01]  /*bce0*/  STL [R1+0x1284], R24 ;  /* 0x0012841801007387 */ /* 0x0003e20000100800 */
[----:B------:R-:W-:Y:S01]  /*bcf0*/  @!P2 IMAD.MOV R212, RZ, RZ, -R212 ;  /* 0x000000ffffd4a224 */ /* 0x000fe200078e0ad4 */
[----:B------:R-:W-:-:S10]  /*bd00*/  ISETP.GT.U32.AND P2, PT, R27, R219, PT ;  /* 0x000000db1b00720c */ /* 0x000fd40003f44070 */
[----:B------:R-:W-:Y:S01]  /*bd10*/  @!P3 IMAD.IADD R217, R217, 0x1, -R27 ;  /* 0x00000001d9d9b824 */ /* 0x000fe200078e0a1b */
[----:B------:R-:W-:Y:S02]  /*bd20*/  ISETP.GT.U32.AND P3, PT, R27, R224, PT ;  /* 0x000000e01b00720c */ /* 0x000fe40003f64070 */
[----:B------:R-:W2:Y:S02]  /*bd30*/  LDL R27, [R1+0x1484] ;  /* 0x00148400011b7983 */ /* 0x000ea40000100800 */
[----:B--2---:R-:W-:Y:S02]  /*bd40*/  ISETP.GE.AND P6, PT, R27, RZ, PT ;  /* 0x000000ff1b00720c */ /* 0x004fe40003fc6270 */
[----:B------:R-:W-:-:S05]  /*bd50*/  IABS R27, c[0x0][0x17c] ;  /* 0x00005f00001b7a13 */ /* 0x000fca0000000000 */
[--C-:B------:R-:W-:Y:S01]  /*bd60*/  @!P2 IMAD.IADD R219, R219, 0x1, -R27.reuse ;  /* 0x00000001dbdba824 */ /* 0x100fe200078e0a1b */
[----:B---3--:R-:W-:Y:S01]  /*bd70*/  ISETP.GE.AND P2, PT, R30, RZ, PT ;  /* 0x000000ff1e00720c */ /* 0x008fe20003f46270 */
[--C-:B------:R-:W-:Y:S01]  /*bd80*/  @!P1 IMAD.IADD R220, R220, 0x1, -R27.reuse ;  /* 0x00000001dcdc9824 */ /* 0x100fe200078e0a1b */
[----:B------:R-:W-:Y:S01]  /*bd90*/  ISETP.GE.AND P1, PT, R29, RZ, PT ;  /* 0x000000ff1d00720c */ /* 0x000fe20003f26270 */
[--C-:B------:R-:W-:Y:S01]  /*bda0*/  @!P5 IMAD.IADD R221, R221, 0x1, -R27.reuse ;  /* 0x00000001ddddd824 */ /* 0x100fe200078e0a1b */
[----:B------:R-:W-:Y:S01]  /*bdb0*/  ISETP.GE.AND P5, PT, R7, RZ, PT ;  /* 0x000000ff0700720c */ /* 0x000fe20003fa6270 */
[--C-:B------:R-:W-:Y:S01]  /*bdc0*/  @!P0 IMAD.IADD R222, R222, 0x1, -R27.reuse ;  /* 0x00000001dede8824 */ /* 0x100fe200078e0a1b */
[----:B------:R-:W-:Y:S01]  /*bdd0*/  ISETP.GE.AND P0, PT, R249, RZ, PT ;  /* 0x000000fff900720c */ /* 0x000fe20003f06270 */
[--C-:B------:R-:W-:Y:S01]  /*bde0*/  @!P4 IMAD.IADD R223, R223, 0x1, -R27.reuse ;  /* 0x00000001dfdfc824 */ /* 0x100fe200078e0a1b */
[----:B----4-:R-:W-:Y:S01]  /*bdf0*/  ISETP.GE.AND P4, PT, R231, RZ, PT ;  /* 0x000000ffe700720c */ /* 0x010fe20003f86270 */
[----:B------:R-:W-:Y:S01]  /*be00*/  @!P3 IMAD.IADD R224, R224, 0x1, -R27 ;  /* 0x00000001e0e0b824 */ /* 0x000fe200078e0a1b */
[C---:B------:R-:W-:Y:S01]  /*be10*/  ISETP.GT.U32.AND P3, PT, R27.reuse, R219, PT ;  /* 0x000000db1b00720c */ /* 0x040fe20003f64070 */
[----:B------:R-:W-:Y:S01]  /*be20*/  @!P6 IMAD.MOV R213, RZ, RZ, -R213 ;  /* 0x000000ffffd5e224 */ /* 0x000fe200078e0ad5 */
[C---:B------:R-:W-:Y:S01]  /*be30*/  ISETP.GT.U32.AND P6, PT, R27.reuse, R223, PT ;  /* 0x000000df1b00720c */ /* 0x040fe20003fc4070 */
[----:B------:R-:W2:Y:S01]  /*be40*/  LDL R7, [R1+0x1438] ;  /* 0x0014380001077983 */ /* 0x000ea20000100800 */
[----:B------:R-:W-:Y:S01]  /*be50*/  @!P2 IADD3 R214, -R214, RZ, RZ ;  /* 0x000000ffd6d6a210 */ /* 0x000fe20007ffe1ff */
[----:B------:R-:W-:Y:S01]  /*be60*/  @!P1 IMAD.MOV R215, RZ, RZ, -R215 ;  /* 0x000000ffffd79224 */ /* 0x000fe200078e0ad7 */
[C---:B------:R-:W-:Y:S01]  /*be70*/  ISETP.GT.U32.AND P2, PT, R27.reuse, R220, PT ;  /* 0x000000dc1b00720c */ /* 0x040fe20003f44070 */
[----:B------:R-:W-:Y:S01]  /*be80*/  @!P5 IMAD.MOV R216, RZ, RZ, -R216 ;  /* 0x000000ffffd8d224 */ /* 0x000fe200078e0ad8 */
[C---:B------:R-:W-:Y:S01]  /*be90*/  ISETP.GT.U32.AND P1, PT, R27.reuse, R221, PT ;  /* 0x000000dd1b00720c */ /* 0x040fe20003f24070 */
[----:B------:R-:W-:Y:S01]  /*bea0*/  @!P0 IMAD.MOV R217, RZ, RZ, -R217 ;  /* 0x000000ffffd98224 */ /* 0x000fe200078e0ad9 */
[C---:B------:R-:W-:Y:S01]  /*beb0*/  ISETP.GT.U32.AND P5, PT, R27.reuse, R222, PT ;  /* 0x000000de1b00720c */ /* 0x040fe20003fa4070 */
[----:B------:R-:W-:Y:S01]  /*bec0*/  @!P4 IMAD.MOV R218, RZ, RZ, -R218 ;  /* 0x000000ffffdac224 */ /* 0x000fe200078e0ada */
[----:B------:R-:W-:Y:S01]  /*bed0*/  ISETP.GT.U32.AND P0, PT, R27, R224, PT ;  /* 0x000000e01b00720c */ /* 0x000fe20003f04070 */
[----:B------:R-:W-:Y:S01]  /*bee0*/  @!P3 IMAD.IADD R219, R219, 0x1, -R27 ;  /* 0x00000001dbdbb824 */ /* 0x000fe200078e0a1b */
[----:B------:R-:W-:Y:S01]  /*bef0*/  ISETP.GT.U32.AND P4, PT, R27, R225, PT ;  /* 0x000000e11b00720c */ /* 0x000fe20003f84070 */
[----:B------:R-:W3:Y:S04]  /*bf00*/  LDL R231, [R1+0x13f4] ;  /* 0x0013f40001e77983 */ /* 0x000ee80000100800 */
[----:B------:R-:W4:Y:S04]  /*bf10*/  LDL R27, [R1+0x1414] ;  /* 0x00141400011b7983 */ /* 0x000f280000100800 */
[----:B------:R-:W2:Y:S04]  /*bf20*/  LDL R30, [R1+0x1420] ;  /* 0x00142000011e7983 */ /* 0x000ea80000100800 */
[----:B------:R-:W2:Y:S04]  /*bf30*/  LDL R29, [R1+0x1418] ;  /* 0x00141800011d7983 */ /* 0x000ea80000100800 */
[----:B------:R-:W2:Y:S01]  /*bf40*/  LDL R249, [R1+0x1434] ;  /* 0x0014340001f97983 */ /* 0x000ea20000100800 */
[----:B-1----:R-:W-:-:S02]  /*bf50*/  IABS R24, R24 ;  /* 0x0000001800187213 */ /* 0x002fc40000000000 */
[----:B----4-:R-:W-:Y:S02]  /*bf60*/  ISETP.GE.AND P3, PT, R27, RZ, PT ;  /* 0x000000ff1b00720c */ /* 0x010fe40003f66270 */
[----:B------:R-:W-:-:S05]  /*bf70*/  IABS R27, c[0x0][0x17c] ;  /* 0x00005f00001b7a13 */ /* 0x000fca0000000000 */
[--C-:B------:R-:W-:Y:S01]  /*bf80*/  @!P1 IMAD.IADD R221, R221, 0x1, -R27.reuse ;  /* 0x00000001dddd9824 */ /* 0x100fe200078e0a1b */
[----:B------:R-:W-:Y:S01]  /*bf90*/  ISETP.GT.U32.AND P1, PT, R27, R227, PT ;  /* 0x000000e31b00720c */ /* 0x000fe20003f24070 */
[--C-:B------:R-:W-:Y:S01]  /*bfa0*/  @!P6 IMAD.IADD R223, R223, 0x1, -R27.reuse ;  /* 0x00000001dfdfe824 */ /* 0x100fe200078e0a1b */
[C---:B------:R-:W-:Y:S01]  /*bfb0*/  ISETP.GT.U32.AND P6, PT, R27.reuse, R229, PT ;  /* 0x000000e51b00720c */ /* 0x040fe20003fc4070 */
[--C-:B------:R-:W-:Y:S01]  /*bfc0*/  @!P2 IMAD.IADD R220, R220, 0x1, -R27.reuse ;  /* 0x00000001dcdca824 */ /* 0x100fe200078e0a1b */
[C---:B------:R-:W-:Y:S01]  /*bfd0*/  ISETP.GT.U32.AND P2, PT, R27.reuse, R226, PT ;  /* 0x000000e21b00720c */ /* 0x040fe20003f44070 */
[----:B------:R-:W-:Y:S01]  /*bfe0*/  @!P5 IMAD.IADD R222, R222, 0x1, -R27 ;  /* 0x00000001deded824 */ /* 0x000fe200078e0a1b */
[----:B------:R-:W-:-:S07]  /*bff0*/  ISETP.GT.U32.AND P5, PT, R27, R228, PT ;  /* 0x000000e41b00720c */ /* 0x000fce0003fa4070 */
[----:B------:R-:W-:Y:S01]  /*c000*/  @!P1 IMAD.IADD R227, R227, 0x1, -R27 ;  /* 0x00000001e3e39824 */ /* 0x000fe200078e0a1b */
[----:B--2---:R-:W-:Y:S01]  /*c010*/  ISETP.GE.AND P1, PT, R7, RZ, PT ;  /* 0x000000ff0700720c */ /* 0x004fe20003f26270 */
[----:B------:R-:W-:Y:S01]  /*c020*/  IMAD.HI.U32 R7, R25, R24, RZ ;  /* 0x0000001819077227 */ /* 0x000fe200078e00ff */
[----:B------:R-:W-:Y:S02]  /*c030*/  @!P6 IADD3 R229, R229, -R27, RZ ;  /* 0x8000001be5e5e210 */ /* 0x000fe40007ffe0ff */
[----:B---3--:R-:W-:Y:S01]  /*c040*/  ISETP.GE.AND P6, PT, R231, RZ, PT ;  /* 0x000000ffe700720c */ /* 0x008fe20003fc6270 */
[----:B------:R-:W-:Y:S02]  /*c050*/  IMAD.MOV R231, RZ, RZ, -R7 ;  /* 0x000000ffffe77224 */ /* 0x000fe400078e0a07 */
[--C-:B------:R-:W-:Y:S01]  /*c060*/  @!P0 IMAD.IADD R224, R224, 0x1, -R27.reuse ;  /* 0x00000001e0e08824 */ /* 0x100fe200078e0a1b */
[----:B------:R-:W-:Y:S01]  /*c070*/  ISETP.GE.AND P0, PT, R30, RZ, PT ;  /* 0x000000ff1e00720c */ /* 0x000fe20003f06270 */
[--C-:B------:R-:W-:Y:S01]  /*c080*/  @!P2 IMAD.IADD R226, R226, 0x1, -R27.reuse ;  /* 0x00000001e2e2a824 */ /* 0x100fe200078e0a1b */
[----:B------:R-:W-:Y:S01]  /*c090*/  ISETP.GE.AND P2, PT, R29, RZ, PT ;  /* 0x000000ff1d00720c */ /* 0x000fe20003f46270 */
[----:B------:R-:W-:Y:S01]  /*c0a0*/  @!P5 IMAD.IADD R228, R228, 0x1, -R27 ;  /* 0x00000001e4e4d824 */ /* 0x000fe200078e0a1b */
[----:B------:R-:W-:Y:S01]  /*c0b0*/  ISETP.GE.AND P5, PT, R249, RZ, PT ;  /* 0x000000fff900720c */ /* 0x000fe20003fa6270 */
[----:B------:R-:W2:Y:S01]  /*c0c0*/  LDL R30, [R1+0x13d8] ;  /* 0x0013d800011e7983 */ /* 0x000ea20000100800 */
[----:B------:R-:W-:-:S03]  /*c0d0*/  IMAD R24, R27, R231, R24 ;  /* 0x000000e71b187224 */ /* 0x000fc600078e0218 */
[----:B------:R-:W3:Y:S04]  /*c0e0*/  LDL R29, [R1+0x1410] ;  /* 0x00141000011d7983 */ /* 0x000ee80000100800 */
[----:B------:R-:W4:Y:S04]  /*c0f0*/  LDL R7, [R1+0x13c0] ;  /* 0x0013c00001077983 */ /* 0x000f280000100800 */
[----:B------:R-:W2:Y:S04]  /*c100*/  LDL R249, [R1+0x13bc] ;  /* 0x0013bc0001f97983 */ /* 0x000ea80000100800 */
[----:B------:R-:W2:Y:S01]  /*c110*/  LDL.LU R231, [R1+0x17d4] ;  /* 0x0017d40001e77983 */ /* 0x000ea20000300800 */
[----:B------:R-:W-:Y:S01]  /*c120*/  @!P4 IMAD.IADD R225, R225, 0x1, -R27 ;  /* 0x00000001e1e1c824 */ /* 0x000fe200078e0a1b */
[----:B------:R-:W-:Y:S01]  /*c130*/  ISETP.GT.U32.AND P4, PT, R27, R230, PT ;  /* 0x000000e61b00720c */ /* 0x000fe20003f84070 */
[----:B------:R-:W-:-:S02]  /*c140*/  @!P3 IMAD.MOV R219, RZ, RZ, -R219 ;  /* 0x000000ffffdbb224 */ /* 0x000fc400078e0adb */
[----:B------:R-:W-:Y:S01]  /*c150*/  @!P0 IMAD.MOV R220, RZ, RZ, -R220 ;  /* 0x000000ffffdc8224 */ /* 0x000fe200078e0adc */
[C---:B------:R-:W-:Y:S01]  /*c160*/  ISETP.GT.U32.AND P3, PT, R27.reuse, R225, PT ;  /* 0x000000e11b00720c */ /* 0x040fe20003f64070 */
[----:B------:R-:W-:Y:S01]  /*c170*/  @!P2 IMAD.MOV R221, RZ, RZ, -R221 ;  /* 0x000000ffffdda224 */ /* 0x000fe200078e0add */
[C---:B------:R-:W-:Y:S01]  /*c180*/  ISETP.GT.U32.AND P0, PT, R27.reuse, R226, PT ;  /* 0x000000e21b00720c */ /* 0x040fe20003f04070 */
[----:B------:R-:W-:Y:S01]  /*c190*/  @!P1 IMAD.MOV R222, RZ, RZ, -R222 ;  /* 0x000000ffffde9224 */ /* 0x000fe200078e0ade */
[----:B------:R-:W-:Y:S01]  /*c1a0*/  ISETP.GT.U32.AND P2, PT, R27, R227, PT ;  /* 0x000000e31b00720c */ /* 0x000fe20003f44070 */
[----:B------:R-:W-:-:S04]  /*c1b0*/  @!P5 IMAD.MOV R223, RZ, RZ, -R223 ;  /* 0x000000ffffdfd224 */ /* 0x000fc800078e0adf */
[--C-:B------:R-:W-:Y:S01]  /*c1c0*/  @!P4 IMAD.IADD R230, R230, 0x1, -R27.reuse ;  /* 0x00000001e6e6c824 */ /* 0x100fe200078e0a1b */
[C---:B------:R-:W-:Y:S02]  /*c1d0*/  ISETP.GT.U32.AND P1, PT, R27.reuse, R228, PT ;  /* 0x000000e41b00720c */ /* 0x040fe40003f24070 */
[C---:B------:R-:W-:Y:S02]  /*c1e0*/  ISETP.GT.U32.AND P5, PT, R27.reuse, R229, PT ;  /* 0x000000e51b00720c */ /* 0x040fe40003fa4070 */
[----:B------:R-:W-:Y:S01]  /*c1f0*/  ISETP.GT.U32.AND P4, PT, R27, R230, PT ;  /* 0x000000e61b00720c */ /* 0x000fe20003f84070 */
[----:B------:R-:W-:Y:S02]  /*c200*/  @!P6 IMAD.MOV R224, RZ, RZ, -R224 ;  /* 0x000000ffffe0e224 */ /* 0x000fe400078e0ae0 */
[--C-:B------:R-:W-:Y:S01]  /*c210*/  @!P3 IMAD.IADD R225, R225, 0x1, -R27.reuse ;  /* 0x00000001e1e1b824 */ /* 0x100fe200078e0a1b */
[C---:B------:R-:W-:Y:S01]  /*c220*/  ISETP.GT.U32.AND P3, PT, R27.reuse, R232, PT ;  /* 0x000000e81b00720c */ /* 0x040fe20003f64070 */
[--C-:B------:R-:W-:Y:S01]  /*c230*/  @!P0 IMAD.IADD R226, R226, 0x1, -R27.reuse ;  /* 0x00000001e2e28824 */ /* 0x100fe200078e0a1b */
[----:B------:R-:W-:Y:S01]  /*c240*/  ISETP.GT.U32.AND P0, PT, R27, R233, PT ;  /* 0x000000e91b00720c */ /* 0x000fe20003f04070 */
[--C-:B------:R-:W-:Y:S01]  /*c250*/  @!P2 IMAD.IADD R227, R227, 0x1, -R27.reuse ;  /* 0x00000001e3e3a824 */ /* 0x100fe200078e0a1b */
[C---:B------:R-:W-:Y:S01]  /*c260*/  ISETP.GT.U32.AND P2, PT, R27.reuse, R234, PT ;  /* 0x000000ea1b00720c */ /* 0x040fe20003f44070 */
[--C-:B------:R-:W-:Y:S01]  /*c270*/  @!P1 IMAD.IADD R228, R228, 0x1, -R27.reuse ;  /* 0x00000001e4e49824 */ /* 0x100fe200078e0a1b */
[----:B------:R-:W-:Y:S01]  /*c280*/  ISETP.GT.U32.AND P1, PT, R27, R235, PT ;  /* 0x000000eb1b00720c */ /* 0x000fe20003f24070 */
[--C-:B------:R-:W-:Y:S01]  /*c290*/  @!P5 IMAD.IADD R229, R229, 0x1, -R27.reuse ;  /* 0x00000001e5e5d824 */ /* 0x100fe200078e0a1b */
[C---:B------:R-:W-:Y:S01]  /*c2a0*/  ISETP.GT.U32.AND P5, PT, R27.reuse, R236, PT ;  /* 0x000000ec1b00720c */ /* 0x040fe20003fa4070 */
[----:B------:R-:W-:Y:S01]  /*c2b0*/  @!P4 IMAD.IADD R230, R230, 0x1, -R27 ;  /* 0x00000001e6e6c824 */ /* 0x000fe200078e0a1b */
[----:B--2---:R-:W-:-:S02]  /*c2c0*/  ISETP.GT.U32.AND P6, PT, R27, R231, PT ;  /* 0x000000e71b00720c */ /* 0x004fc40003fc4070 */
[----:B------:R-:W2:Y:S02]  /*c2d0*/  LDL R27, [R1+0x13dc] ;  /* 0x0013dc00011b7983 */ /* 0x000ea40000100800 */
[----:B--2---:R-:W-:Y:S02]  /*c2e0*/  ISETP.GE.AND P4, PT, R27, RZ, PT ;  /* 0x000000ff1b00720c */ /* 0x004fe40003f86270 */
[----:B------:R-:W-:-:S07]  /*c2f0*/  IABS R27, c[0x0][0x17c] ;  /* 0x00005f00001b7a13 */ /* 0x000fce0000000000 */
[----:B------:R-:W-:Y:S02]  /*c300*/  @!P6 IADD3 R231, R231, -R27, RZ ;  /* 0x8000001be7e7e210 */ /* 0x000fe40007ffe0ff */
[----:B------:R-:W2:Y:S02]  /*c310*/  LDL R27, [R1+0x1408] ;  /* 0x00140800011b7983 */ /* 0x000ea40000100800 */
[----:B------:R-:W-:Y:S01]  /*c320*/  @!P4 IMAD.MOV R225, RZ, RZ, -R225 ;  /* 0x000000ffffe1c224 */ /* 0x000fe200078e0ae1 */
[----:B--2---:R-:W-:Y:S02]  /*c330*/  ISETP.GE.AND P6, PT, R27, RZ, PT ;  /* 0x000000ff1b00720c */ /* 0x004fe40003fc6270 */
[----:B------:R-:W-:-:S05]  /*c340*/  IABS R27, c[0x0][0x17c] ;  /* 0x00005f00001b7a13 */ /* 0x000fca0000000000 */
[--C-:B------:R-:W-:Y:S01]  /*c350*/  @!P3 IMAD.IADD R232, R232, 0x1, -R27.reuse ;  /* 0x00000001e8e8b824 */ /* 0x100fe200078e0a1b */
[----:B------:R-:W-:Y:S01]  /*c360*/  ISETP.GE.AND P3, PT, R30, RZ, PT ;  /* 0x000000ff1e00720c */ /* 0x000fe20003f66270 */
[--C-:B------:R-:W-:Y:S01]  /*c370*/  @!P0 IMAD.IADD R233, R233, 0x1, -R27.reuse ;  /* 0x00000001e9e98824 */ /* 0x100fe200078e0a1b */
[----:B---3--:R-:W-:Y:S01]  /*c380*/  ISETP.GE.AND P0, PT, R29, RZ, PT ;  /* 0x000000ff1d00720c */ /* 0x008fe20003f06270 */
[--C-:B------:R-:W-:Y:S01]  /*c390*/  @!P2 IMAD.IADD R234, R234, 0x1, -R27.reuse ;  /* 0x00000001eaeaa824 */ /* 0x100fe200078e0a1b */
[----:B----4-:R-:W-:Y:S01]  /*c3a0*/  ISETP.GE.AND P2, PT, R7, RZ, PT ;  /* 0x000000ff0700720c */ /* 0x010fe20003f46270 */
[--C-:B------:R-:W-:Y:S02]  /*c3b0*/  @!P1 IMAD.IADD R235, R235, 0x1, -R27.reuse ;  /* 0x00000001ebeb9824 */ /* 0x100fe400078e0a1b */
[----:B------:R-:W-:Y:S01]  /*c3c0*/  @!P5 IMAD.IADD R236, R236, 0x1, -R27 ;  /* 0x00000001ececd824 */ /* 0x000fe200078e0a1b */
[----:B------:R-:W-:Y:S01]  /*c3d0*/  ISETP.GE.AND P1, PT, R249, RZ, PT ;  /* 0x000000fff900720c */ /* 0x000fe20003f26270 */
[----:B------:R-:W-:Y:S01]  /*c3e0*/  @!P6 IMAD.MOV R226, RZ, RZ, -R226 ;  /* 0x000000ffffe2e224 */ /* 0x000fe200078e0ae2 */
[C---:B------:R-:W-:Y:S01]  /*c3f0*/  ISETP.GT.U32.AND P4, PT, R27.reuse, R231, PT ;  /* 0x000000e71b00720c */ /* 0x040fe20003f84070 */
[----:B------:R-:W2:Y:S01]  /*c400*/  LDL R249, [R1+0x13b0] ;  /* 0x0013b00001f97983 */ /* 0x000ea20000100800 */
[C---:B------:R-:W-:Y:S01]  /*c410*/  ISETP.GT.U32.AND P5, PT, R27.reuse, R232, PT ;  /* 0x000000e81b00720c */ /* 0x040fe20003fa4070 */
[----:B------:R-:W-:Y:S01]  /*c420*/  @!P3 IMAD.MOV R227, RZ, RZ, -R227 ;  /* 0x000000ffffe3b224 */ /* 0x000fe200078e0ae3 */
[C---:B------:R-:W-:Y:S01]  /*c430*/  ISETP.GT.U32.AND P3, PT, R27.reuse, R233, PT ;  /* 0x000000e91b00720c */ /* 0x040fe20003f64070 */
[----:B------:R-:W-:Y:S01]  /*c440*/  @!P0 IMAD.MOV R228, RZ, RZ, -R228 ;  /* 0x000000ffffe48224 */ /* 0x000fe200078e0ae4 */
[C---:B------:R-:W-:Y:S01]  /*c450*/  ISETP.GT.U32.AND P0, PT, R27.reuse, R234, PT ;  /* 0x000000ea1b00720c */ /* 0x040fe20003f04070 */
[----:B------:R-:W-:Y:S01]  /*c460*/  @!P2 IMAD.MOV R229, RZ, RZ, -R229 ;  /* 0x000000ffffe5a224 */ /* 0x000fe200078e0ae5 */
[C---:B------:R-:W-:Y:S01]  /*c470*/  ISETP.GT.U32.AND P6, PT, R27.reuse, R235, PT ;  /* 0x000000eb1b00720c */ /* 0x040fe20003fc4070 */
[----:B------:R-:W3:Y:S01]  /*c480*/  LDL R30, [R1+0x1394] ;  /* 0x00139400011e7983 */ /* 0x000ee20000100800 */
[----:B------:R-:W-:-:S02]  /*c490*/  ISETP.GT.U32.AND P2, PT, R27, R236, PT ;  /* 0x000000ec1b00720c */ /* 0x000fc40003f44070 */
[----:B------:R-:W-:Y:S01]  /*c4a0*/  IADD3 R7, R252, 0xfe, RZ ;  /* 0x000000fefc077810 */ /* 0x000fe20007ffe0ff */
[----:B------:R-:W4:Y:S01]  /*c4b0*/  LDL R29, [R1+0x1390] ;  /* 0x00139000011d7983 */ /* 0x000f220000100800 */
[----:B------:R-:W-:Y:S01]  /*c4c0*/  @!P1 IMAD.MOV R230, RZ, RZ, -R230 ;  /* 0x000000ffffe69224 */ /* 0x000fe200078e0ae6 */
[----:B------:R-:W-:Y:S01]  /*c4d0*/  ISETP.GT.U32.AND P1, PT, R27, R237, PT ;  /* 0x000000ed1b00720c */ /* 0x000fe20003f24070 */
[--C-:B------:R-:W-:Y:S01]  /*c4e0*/  @!P4 IMAD.IADD R231, R231, 0x1, -R27.reuse ;  /* 0x00000001e7e7c824 */ /* 0x100fe200078e0a1b */
[----:B------:R1:W-:Y:S01]  /*c4f0*/  STL [R1+0x1670], R252 ;  /* 0x001670fc01007387 */ /* 0x0003e20000100800 */
[--C-:B------:R-:W-:Y:S01]  /*c500*/  @!P5 IMAD.IADD R232, R232, 0x1, -R27.reuse ;  /* 0x00000001e8e8d824 */ /* 0x100fe200078e0a1b */
[----:B------:R-:W-:Y:S01]  /*c510*/  @!P0 IADD3 R234, R234, -R27, RZ ;  /* 0x8000001beaea8210 */ /* 0x000fe20007ffe0ff */
[--C-:B------:R-:W-:Y:S01]  /*c520*/  @!P3 IMAD.IADD R233, R233, 0x1, -R27.reuse ;  /* 0x00000001e9e9b824 */ /* 0x100fe200078e0a1b */
[----:B------:R-:W-:Y:S01]  /*c530*/  ISETP.GT.U32.AND P4, PT, R27, R238, PT ;  /* 0x000000ee1b00720c */ /* 0x000fe20003f84070 */
[--C-:B------:R-:W-:Y:S01]  /*c540*/  @!P6 IMAD.IADD R235, R235, 0x1, -R27.reuse ;  /* 0x00000001ebebe824 */ /* 0x100fe200078e0a1b */
[C---:B------:R-:W-:Y:S01]  /*c550*/  ISETP.GT.U32.AND P5, PT, R27.reuse, R239, PT ;  /* 0x000000ef1b00720c */ /* 0x040fe20003fa4070 */
[----:B------:R-:W-:Y:S01]  /*c560*/  @!P2 IMAD.IADD R236, R236, 0x1, -R27 ;  /* 0x00000001ececa824 */ /* 0x000fe200078e0a1b */
[C---:B------:R-:W-:Y:S01]  /*c570*/  ISETP.GT.U32.AND P3, PT, R27.reuse, R240, PT ;  /* 0x000000f01b00720c */ /* 0x040fe20003f64070 */
[----:B-1----:R-:W2:Y:S01]  /*c580*/  LDL R252, [R1+0x1398] ;  /* 0x0013980001fc7983 */ /* 0x002ea20000100800 */
[----:B------:R-:W-:-:S02]  /*c590*/  ISETP.GT.U32.AND P0, PT, R27, R241, PT ;  /* 0x000000f11b00720c */ /* 0x000fc40003f04070 */
[----:B------:R-:W-:Y:S01]  /*c5a0*/  ISETP.GT.U32.AND P6, PT, R27, R242, PT ;  /* 0x000000f21b00720c */ /* 0x000fe20003fc4070 */
[----:B------:R1:W-:Y:S04]  /*c5b0*/  STL [R1+0x1280], R7 ;  /* 0x0012800701007387 */ /* 0x0003e80000100800 */
[----:B------:R-:W2:Y:S02]  /*c5c0*/  LDL R27, [R1+0x13b8] ;  /* 0x0013b800011b7983 */ /* 0x000ea40000100800 */
[----:B--2---:R-:W-:Y:S02]  /*c5d0*/  ISETP.GE.AND P2, PT, R27, RZ, PT ;  /* 0x000000ff1b00720c */ /* 0x004fe40003f46270 */
[----:B------:R-:W-:-:S05]  /*c5e0*/  IABS R27, c[0x0][0x17c] ;  /* 0x00005f00001b7a13 */ /* 0x000fca0000000000 */
[----:B------:R-:W-:Y:S02]  /*c5f0*/  @!P1 IMAD.IADD R237, R237, 0x1, -R27 ;  /* 0x00000001eded9824 */ /* 0x000fe400078e0a1b */
[----:B------:R-:W2:Y:S04]  /*c600*/  LDL R27, [R1+0x13b4] ;  /* 0x0013b400011b7983 */ /* 0x000ea80000100800 */
[----:B------:R-:W-:Y:S01]  /*c610*/  @!P2 IMAD.MOV R231, RZ, RZ, -R231 ;  /* 0x000000ffffe7a224 */ /* 0x000fe200078e0ae7 */
[----:B--2---:R-:W-:Y:S02]  /*c620*/  ISETP.GE.AND P1, PT, R27, RZ, PT ;  /* 0x000000ff1b00720c */ /* 0x004fe40003f26270 */
[----:B------:R-:W-:-:S05]  /*c630*/  IABS R27, c[0x0][0x17c] ;  /* 0x00005f00001b7a13 */ /* 0x000fca0000000000 */
[--C-:B------:R-:W-:Y:S01]  /*c640*/  @!P4 IMAD.IADD R238, R238, 0x1, -R27.reuse ;  /* 0x00000001eeeec824 */ /* 0x100fe200078e0a1b */
[----:B------:R-:W-:Y:S01]  /*c650*/  ISETP.GE.AND P4, PT, R249, RZ, PT ;  /* 0x000000fff900720c */ /* 0x000fe20003f86270 */
[--C-:B------:R-:W-:Y:S01]  /*c660*/  @!P5 IMAD.IADD R239, R239, 0x1, -R27.reuse ;  /* 0x00000001efefd824 */ /* 0x100fe200078e0a1b */
[----:B------:R-:W-:Y:S01]  /*c670*/  ISETP.GE.AND P5, PT, R252, RZ, PT ;  /* 0x000000fffc00720c */ /* 0x000fe20003fa6270 */
[--C-:B------:R-:W-:Y:S01]  /*c680*/  @!P3 IMAD.IADD R240, R240, 0x1, -R27.reuse ;  /* 0x00000001f0f0b824 */ /* 0x100fe200078e0a1b */
[----:B---3--:R-:W-:Y:S01]  /*c690*/  ISETP.GE.AND P3, PT, R30, RZ, PT ;  /* 0x000000ff1e00720c */ /* 0x008fe20003f66270 */
[--C-:B------:R-:W-:Y:S02]  /*c6a0*/  @!P0 IMAD.IADD R241, R241, 0x1, -R27.reuse ;  /* 0x00000001f1f18824 */ /* 0x100fe400078e0a1b */
[----:B------:R-:W-:Y:S01]  /*c6b0*/  @!P6 IMAD.IADD R242, R242, 0x1, -R27 ;  /* 0x00000001f2f2e824 */ /* 0x000fe200078e0a1b */
[----:B----4-:R-:W-:Y:S01]  /*c6c0*/  ISETP.GE.AND P0, PT, R29, RZ, PT ;  /* 0x000000ff1d00720c */ /* 0x010fe20003f06270 */
        /* <DEDUP_REMOVED lines=14> */
[--C-:B------:R-:W-:Y:S01]  /*c7b0*/  @!P1 IMAD.IADD R238, R238, 0x1, -R27.reuse ;  /* 0x00000001eeee9824 */ /* 0x100fe200078e0a1b */
[----:B------:R-:W-:Y:S01]  /*c7c0*/  ISETP.GT.U32.AND P1, PT, R27, R244, PT ;  /* 0x000000f41b00720c */ /* 0x000fe20003f24070 */
[--C-:B------:R-:W-:Y:S01]  /*c7d0*/  @!P6 IMAD.IADD R241, R241, 0x1, -R27.reuse ;  /* 0x00000001f1f1e824 */ /* 0x100fe200078e0a1b */
[----:B------:R-:W-:Y:S01]  /*c7e0*/  ISETP.GT.U32.AND P6, PT, R27, R247, PT ;  /* 0x000000f71b00720c */ /* 0x000fe20003fc4070 */
[--C-:B------:R-:W-:Y:S01]  /*c7f0*/  @!P4 IMAD.IADD R239, R239, 0x1, -R27.reuse ;  /* 0x00000001efefc824 */ /* 0x100fe200078e0a1b */
[C---:B------:R-:W-:Y:S01]  /*c800*/  ISETP.GT.U32.AND P4, PT, R27.reuse, R245, PT ;  /* 0x000000f51b00720c */ /* 0x040fe20003f84070 */
[--C-:B------:R-:W-:Y:S01]  /*c810*/  @!P5 IMAD.IADD R240, R240, 0x1, -R27.reuse ;  /* 0x00000001f0f0d824 */ /* 0x100fe200078e0a1b */
[----:B------:R-:W-:Y:S01]  /*c820*/  ISETP.GT.U32.AND P5, PT, R27, R246, PT ;  /* 0x000000f61b00720c */ /* 0x000fe20003fa4070 */
[----:B------:R-:W4:Y:S01]  /*c830*/  LDL R30, [R1+0x1358] ;  /* 0x00135800011e7983 */ /* 0x000f220000100800 */
[----:B------:R-:W-:Y:S01]  /*c840*/  @!P2 IADD3 R237, R237, -R27, RZ ;  /* 0x8000001bededa210 */ /* 0x000fe20007ffe0ff */
[----:B------:R-:W-:-:S02]  /*c850*/  @!P3 IMAD.IADD R242, R242, 0x1, -R27 ;  /* 0x00000001f2f2b824 */ /* 0x000fc400078e0a1b */
[----:B------:R-:W2:Y:S04]  /*c860*/  LDL R27, [R1+0x137c] ;  /* 0x00137c00011b7983 */ /* 0x000ea80000100800 */
[----:B------:R-:W3:Y:S01]  /*c870*/  LDL R29, [R1+0x1350] ;  /* 0x00135000011d7983 */ /* 0x000ee20000100800 */
[----:B--2---:R-:W-:Y:S02]  /*c880*/  ISETP.GE.AND P3, PT, R27, RZ, PT ;  /* 0x000000ff1b00720c */ /* 0x004fe40003f66270 */
[----:B------:R-:W-:-:S05]  /*c890*/  IABS R27, c[0x0][0x17c] ;  /* 0x00005f00001b7a13 */ /* 0x000fca0000000000 */
[--C-:B------:R-:W-:Y:S01]  /*c8a0*/  @!P0 IMAD.IADD R243, R243, 0x1, -R27.reuse ;  /* 0x00000001f3f38824 */ /* 0x100fe200078e0a1b */
[----:B------:R-:W-:Y:S01]  /*c8b0*/  ISETP.GT.U32.AND P0, PT, R27, R248, PT ;  /* 0x000000f81b00720c */ /* 0x000fe20003f04070 */
[----:B------:R-:W-:Y:S02]  /*c8c0*/  @!P1 IMAD.IADD R244, R244, 0x1, -R27 ;  /* 0x00000001f4f49824 */ /* 0x000fe400078e0a1b */
[----:B------:R-:W2:Y:S01]  /*c8d0*/  LDL R27, [R1+0x1370] ;  /* 0x00137000011b7983 */ /* 0x000ea20000100800 */
[----:B------:R-:W-:Y:S02]  /*c8e0*/  ISETP.GE.AND P2, PT, R249, RZ, PT ;  /* 0x000000fff900720c */ /* 0x000fe40003f46270 */
[----:B------:R-:W-:-:S05]  /*c8f0*/  IABS R249, R7 ;  /* 0x0000000700f97213 */ /* 0x000fca0000000000 */
[----:B------:R-:W-:-:S04]  /*c900*/  IMAD.HI.U32 R25, R25, R249, RZ ;  /* 0x000000f919197227 */ /* 0x000fc800078e00ff */
[----:B------:R-:W-:Y:S01]  /*c910*/  IMAD.MOV R25, RZ, RZ, -R25 ;  /* 0x000000ffff197224 */ /* 0x000fe200078e0a19 */
[----:B--2---:R-:W-:Y:S02]  /*c920*/  ISETP.GE.AND P1, PT, R27, RZ, PT ;  /* 0x000000ff1b00720c */ /* 0x004fe40003f26270 */
[----:B------:R-:W-:-:S05]  /*c930*/  IABS R27, c[0x0][0x17c] ;  /* 0x00005f00001b7a13 */ /* 0x000fca0000000000 */
[--C-:B------:R-:W-:Y:S01]  /*c940*/  @!P4 IMAD.IADD R245, R245, 0x1, -R27.reuse ;  /* 0x00000001f5f5c824 */ /* 0x100fe200078e0a1b */
[----:B---3--:R-:W-:Y:S01]  /*c950*/  ISETP.GE.AND P4, PT, R252, RZ, PT ;  /* 0x000000fffc00720c */ /* 0x008fe20003f86270 */
[--C-:B------:R-:W-:Y:S01]  /*c960*/  @!P5 IMAD.IADD R246, R246, 0x1, -R27.reuse ;  /* 0x00000001f6f6d824 */ /* 0x100fe200078e0a1b */
[----:B----4-:R-:W-:Y:S01]  /*c970*/  ISETP.GE.AND P5, PT, R30, RZ, PT ;  /* 0x000000ff1e00720c */ /* 0x010fe20003fa6270 */
[----:B------:R-:W-:Y:S01]  /*c980*/  @!P6 IMAD.IADD R247, R247, 0x1, -R27 ;  /* 0x00000001f7f7e824 */ /* 0x000fe200078e0a1b */
[----:B------:R-:W-:Y:S01]  /*c990*/  ISETP.GE.AND P6, PT, R29, RZ, PT ;  /* 0x000000ff1d00720c */ /* 0x000fe20003fc6270 */
[----:B------:R-:W2:Y:S01]  /*c9a0*/  LDL R252, [R1+0x1330] ;  /* 0x0013300001fc7983 */ /* 0x000ea20000100800 */
[----:B------:R-:W-:-:S03]  /*c9b0*/  IMAD R25, R27, R25, R249 ;  /* 0x000000191b197224 */ /* 0x000fc600078e02f9 */
[----:B------:R-:W3:Y:S04]  /*c9c0*/  LDL R30, [R1+0x132c] ;  /* 0x00132c00011e7983 */ /* 0x000ee80000100800 */
[----:B------:R-:W4:Y:S04]  /*c9d0*/  LDL R29, [R1+0x1320] ;  /* 0x00132000011d7983 */ /* 0x000f280000100800 */
[----:B------:R-:W2:Y:S01]  /*c9e0*/  LDL.LU R249, [R1+0x17d0] ;  /* 0x0017d00001f97983 */ /* 0x000ea20000300800 */
[----:B------:R-:W-:Y:S01]  /*c9f0*/  @!P0 IMAD.IADD R248, R248, 0x1, -R27 ;  /* 0x00000001f8f88824 */ /* 0x000fe200078e0a1b */
        /* <DEDUP_REMOVED lines=8> */
[----:B------:R-:W-:-:S02]  /*ca80*/  ISETP.GT.U32.AND P3, PT, R27, R246, PT ;  /* 0x000000f61b00720c */ /* 0x000fc40003f64070 */
        /* <DEDUP_REMOVED lines=18> */
[----:B------:R-:W-:Y:S02]  /*cbb0*/  @!P6 IMAD.IADD R249, R249, 0x1, -R27 ;  /* 0x00000001f9f9e824 */ /* 0x000fe400078e0a1b */
[----:B------:R-:W2:Y:S02]  /*cbc0*/  LDL R27, [R1+0x1344] ;  /* 0x00134400011b7983 */ /* 0x000ea40000100800 */
[----:B--2---:R-:W-:Y:S02]  /*cbd0*/  ISETP.GE.AND P6, PT, R27, RZ, PT ;  /* 0x000000ff1b00720c */ /* 0x004fe40003fc6270 */
[----:B------:R-:W-:-:S05]  /*cbe0*/  IABS R27, c[0x0][0x17c] ;  /* 0x00005f00001b7a13 */ /* 0x000fca0000000000 */
[----:B------:R-:W-:Y:S02]  /*cbf0*/  @!P0 IMAD.IADD R250, R250, 0x1, -R27 ;  /* 0x00000001fafa8824 */ /* 0x000fe400078e0a1b */
[----:B------:R-:W2:Y:S01]  /*cc00*/  LDL R27, [R1+0x1334] ;  /* 0x00133400011b7983 */ /* 0x000ea20000100800 */
[----:B------:R-:W-:-:S03]  /*cc10*/  @!P4 IMAD.MOV R243, RZ, RZ, -R243 ;  /* 0x000000fffff3c224 */ /* 0x000fc600078e0af3 */
[----:B------:R-:W-:Y:S01]  /*cc20*/  @!P6 IMAD.MOV R244, RZ, RZ, -R244 ;  /* 0x000000fffff4e224 */ /* 0x000fe200078e0af4 */
[----:B--2---:R-:W-:Y:S02]  /*cc30*/  ISETP.GE.AND P0, PT, R27, RZ, PT ;  /* 0x000000ff1b00720c */ /* 0x004fe40003f06270 */
[----:B------:R-:W-:-:S05]  /*cc40*/  IABS R27, c[0x0][0x17c] ;  /* 0x00005f00001b7a13 */ /* 0x000fca0000000000 */
[--C-:B------:R-:W-:Y:S01]  /*cc50*/  @!P2 IMAD.IADD R251, R251, 0x1, -R27.reuse ;  /* 0x00000001fbfba824 */ /* 0x100fe200078e0a1b */
[----:B------:R-:W-:Y:S01]  /*cc60*/  ISETP.GE.AND P2, PT, R252, RZ, PT ;  /* 0x000000fffc00720c */ /* 0x000fe20003f46270 */
[--C-:B------:R-:W-:Y:S01]  /*cc70*/  @!P1 IMAD.IADD R0, R0, 0x1, -R27.reuse ;  /* 0x0000000100009824 */ /* 0x100fe200078e0a1b */
[----:B---3--:R-:W-:Y:S01]  /*cc80*/  ISETP.GE.AND P1, PT, R30, RZ, PT ;  /* 0x000000ff1e00720c */ /* 0x008fe20003f26270 */
[----:B------:R-:W-:Y:S01]  /*cc90*/  @!P3 IMAD.IADD R2, R2, 0x1, -R27 ;  /* 0x000000010202b824 */ /* 0x000fe200078e0a1b */
[----:B------:R-:W-:Y:S01]  /*cca0*/  @!P5 IADD3 R3, R3, -R27, RZ ;  /* 0x8000001b0303d210 */ /* 0x000fe20007ffe0ff */
[----:B------:R-:W-:Y:S01]  /*ccb0*/  @!P0 IMAD.MOV R245, RZ, RZ, -R245 ;  /* 0x000000fffff58224 */ /* 0x000fe200078e0af5 */
[----:B----4-:R-:W-:Y:S01]  /*ccc0*/  ISETP.GE.AND P3, PT, R29, RZ, PT ;  /* 0x000000ff1d00720c */ /* 0x010fe20003f66270 */
[----:B------:R-:W2:Y:S01]  /*ccd0*/  LDL R30, [R1+0x12e0] ;  /* 0x0012e000011e7983 */ /* 0x000ea20000100800 */
[C---:B------:R-:W-:Y:S02]  /*cce0*/  ISETP.GT.U32.AND P4, PT, R27.reuse, R249, PT ;  /* 0x000000f91b00720c */ /* 0x040fe40003f84070 */
[C---:B------:R-:W-:Y:S01]  /*ccf0*/  ISETP.GT.U32.AND P5, PT, R27.reuse, R250, PT ;  /* 0x000000fa1b00720c */ /* 0x040fe20003fa4070 */
[----:B------:R-:W3:Y:S01]  /*cd00*/  LDL R29, [R1+0x12d4] ;  /* 0x0012d400011d7983 */ /* 0x000ee20000100800 */
[C---:B------:R-:W-:Y:S01]  /*cd10*/  ISETP.GT.U32.AND P0, PT, R27.reuse, R251, PT ;  /* 0x000000fb1b00720c */ /* 0x040fe20003f04070 */
[----:B------:R-:W-:Y:S01]  /*cd20*/  @!P2 IMAD.MOV R246, RZ, RZ, -R246 ;  /* 0x000000fffff6a224 */ /* 0x000fe200078e0af6 */
[C---:B------:R-:W-:Y:S01]  /*cd30*/  ISETP.GT.U32.AND P2, PT, R27.reuse, R0, PT ;  /* 0x000000001b00720c */ /* 0x040fe20003f44070 */
[----:B------:R-:W-:Y:S01]  /*cd40*/  @!P1 IMAD.MOV R247, RZ, RZ, -R247 ;  /* 0x000000fffff79224 */ /* 0x000fe200078e0af7 */
[----:B------:R-:W-:-:S02]  /*cd50*/  ISETP.GT.U32.AND P6, PT, R27, R2, PT ;  /* 0x000000021b00720c */ /* 0x000fc40003fc4070 */
[C---:B------:R-:W-:Y:S01]  /*cd60*/  ISETP.GT.U32.AND P1, PT, R27.reuse, R3, PT ;  /* 0x000000031b00720c */ /* 0x040fe20003f24070 */
[----:B------:R-:W-:Y:S01]  /*cd70*/  @!P3 IMAD.MOV R248, RZ, RZ, -R248 ;  /* 0x000000fffff8b224 */ /* 0x000fe200078e0af8 */
[----:B------:R-:W-:Y:S01]  /*cd80*/  ISETP.GT.U32.AND P3, PT, R27, R4, PT ;  /* 0x000000041b00720c */ /* 0x000fe20003f64070 */
[--C-:B------:R-:W-:Y:S01]  /*cd90*/  @!P4 IMAD.IADD R249, R249, 0x1, -R27.reuse ;  /* 0x00000001f9f9c824 */ /* 0x100fe200078e0a1b */
[C---:B------:R-:W-:Y:S01]  /*cda0*/  ISETP.GT.U32.AND P4, PT, R27.reuse, R5, PT ;  /* 0x000000051b00720c */ /* 0x040fe20003f84070 */
[--C-:B------:R-:W-:Y:S01]  /*cdb0*/  @!P5 IMAD.IADD R250, R250, 0x1, -R27.reuse ;  /* 0x00000001fafad824 */ /* 0x100fe200078e0a1b */
[----:B------:R-:W-:Y:S01]  /*cdc0*/  ISETP.GT.U32.AND P5, PT, R27, R6, PT ;  /* 0x000000061b00720c */ /* 0x000fe20003fa4070 */
[--C-:B------:R-:W-:Y:S01]  /*cdd0*/  @!P0 IMAD.IADD R251, R251, 0x1, -R27.reuse ;  /* 0x00000001fbfb8824 */ /* 0x100fe200078e0a1b */
[C---:B------:R-:W-:Y:S01]  /*cde0*/  ISETP.GT.U32.AND P0, PT, R27.reuse, R8, PT ;  /* 0x000000081b00720c */ /* 0x040fe20003f04070 */
[--C-:B------:R-:W-:Y:S01]  /*cdf0*/  @!P2 IMAD.IADD R0, R0, 0x1, -R27.reuse ;  /* 0x000000010000a824 */ /* 0x100fe200078e0a1b */
[C---:B------:R-:W-:Y:S01]  /*ce00*/  ISETP.GT.U32.AND P2, PT, R27.reuse, R9, PT ;  /* 0x000000091b00720c */ /* 0x040fe20003f44070 */
[--C-:B------:R-:W-:Y:S01]  /*ce10*/  @!P6 IMAD.IADD R2, R2, 0x1, -R27.reuse ;  /* 0x000000010202e824 */ /* 0x100fe200078e0a1b */
[----:B------:R-:W-:Y:S01]  /*ce20*/  ISETP.GT.U32.AND P6, PT, R27, R10, PT ;  /* 0x0000000a1b00720c */ /* 0x000fe20003fc4070 */
[----:B------:R-:W-:-:S02]  /*ce30*/  @!P1 IMAD.IADD R3, R3, 0x1, -R27 ;  /* 0x0000000103039824 */ /* 0x000fc400078e0a1b */
[----:B------:R-:W4:Y:S02]  /*ce40*/  LDL R27, [R1+0x1310] ;  /* 0x00131000011b7983 */ /* 0x000f240000100800 */
[----:B----4-:R-:W-:Y:S02]  /*ce50*/  ISETP.GE.AND P1, PT, R27, RZ, PT ;  /* 0x000000ff1b00720c */ /* 0x010fe40003f26270 */
[----:B------:R-:W-:-:S05]  /*ce60*/  IABS R27, c[0x0][0x17c] ;  /* 0x00005f00001b7a13 */ /* 0x000fca0000000000 */
[----:B------:R-:W-:Y:S02]  /*ce70*/  @!P3 IMAD.IADD R4, R4, 0x1, -R27 ;  /* 0x000000010404b824 */ /* 0x000fe400078e0a1b */
[----:B------:R-:W4:Y:S02]  /*ce80*/  LDL R27, [R1+0x1308] ;  /* 0x00130800011b7983 */ /* 0x000f240000100800 */
[----:B----4-:R-:W-:Y:S02]  /*ce90*/  ISETP.GE.AND P3, PT, R27, RZ, PT ;  /* 0x000000ff1b00720c */ /* 0x010fe40003f66270 */
[----:B------:R-:W-:-:S04]  /*cea0*/  IABS R27, c[0x0][0x17c] ;  /* 0x00005f00001b7a13 */ /* 0x000fc80000000000 */
[----:B------:R-:W-:Y:S02]  /*ceb0*/  @!P4 IADD3 R5, R5, -R27, RZ ;  /* 0x8000001b0505c210 */ /* 0x000fe40007ffe0ff */
[----:B------:R-:W4:Y:S02]  /*cec0*/  LDL R27, [R1+0x12fc] ;  /* 0x0012fc00011b7983 */ /* 0x000f240000100800 */
[----:B----4-:R-:W-:Y:S02]  /*ced0*/  ISETP.GE.AND P4, PT, R27, RZ, PT ;  /* 0x000000ff1b00720c */ /* 0x010fe40003f86270 */
[----:B------:R-:W-:-:S05]  /*cee0*/  IABS R27, c[0x0][0x17c] ;  /* 0x00005f00001b7a13 */ /* 0x000fca0000000000 */
[----:B------:R-:W-:Y:S02]  /*cef0*/  @!P5 IMAD.IADD R6, R6, 0x1, -R27 ;  /* 0x000000010606d824 */ /* 0x000fe400078e0a1b */
[----:B------:R-:W4:Y:S01]  /*cf00*/  LDL R27, [R1+0x12f0] ;  /* 0x0012f000011b7983 */ /* 0x000f220000100800 */
[----:B------:R-:W-:Y:S02]  /*cf10*/  @!P1 IMAD.MOV R249, RZ, RZ, -R249 ;  /* 0x000000fffff99224 */ /* 0x000fe400078e0af9 */
[----:B------:R-:W-:Y:S02]  /*cf20*/  @!P3 IMAD.MOV R250, RZ, RZ, -R250 ;  /* 0x000000fffffab224 */ /* 0x000fe400078e0afa */
[----:B------:R-:W-:Y:S01]  /*cf30*/  @!P4 IMAD.MOV R251, RZ, RZ, -R251 ;  /* 0x000000fffffbc224 */ /* 0x000fe200078e0afb */
[----:B----4-:R-:W-:Y:S02]  /*cf40*/  ISETP.GE.AND P5, PT, R27, RZ, PT ;  /* 0x000000ff1b00720c */ /* 0x010fe40003fa6270 */
[----:B------:R-:W-:-:S05]  /*cf50*/  IABS R27, c[0x0][0x17c] ;  /* 0x00005f00001b7a13 */ /* 0x000fca0000000000 */
[--C-:B------:R-:W-:Y:S01]  /*cf60*/  @!P0 IMAD.IADD R8, R8, 0x1, -R27.reuse ;  /* 0x0000000108088824 */ /* 0x100fe200078e0a1b */
[----:B--2---:R-:W-:Y:S01]  /*cf70*/  ISETP.GE.AND P0, PT, R30, RZ, PT ;  /* 0x000000ff1e00720c */ /* 0x004fe20003f06270 */
[--C-:B------:R-:W-:Y:S02]  /*cf80*/  @!P2 IMAD.IADD R9, R9, 0x1, -R27.reuse ;  /* 0x000000010909a824 */ /* 0x100fe400078e0a1b */
[----:B------:R-:W-:Y:S01]  /*cf90*/  @!P6 IMAD.IADD R10, R10, 0x1, -R27 ;  /* 0x000000010a0ae824 */ /* 0x000fe200078e0a1b */
[----:B---3--:R-:W-:Y:S01]  /*cfa0*/  ISETP.GE.AND P2, PT, R29, RZ, PT ;  /* 0x000000ff1d00720c */ /* 0x008fe20003f46270 */
[----:B------:R-:W-:Y:S01]  /*cfb0*/  @!P5 IMAD.MOV R0, RZ, RZ, -R0 ;  /* 0x000000ffff00d224 */ /* 0x000fe200078e0a00 */
[C---:B------:R-:W-:Y:S01]  /*cfc0*/  ISETP.GT.U32.AND P1, PT, R27.reuse, R4, PT ;  /* 0x000000041b00720c */ /* 0x040fe20003f24070 */
[----:B------:R-:W2:Y:S01]  /*cfd0*/  LDL R29, [R1+0x12bc] ;  /* 0x0012bc00011d7983 */ /* 0x000ea20000100800 */
[C---:B------:R-:W-:Y:S02]  /*cfe0*/  ISETP.GT.U32.AND P3, PT, R27.reuse, R5, PT ;  /* 0x000000051b00720c */ /* 0x040fe40003f64070 */
[----:B------:R-:W-:-:S02]  /*cff0*/  ISETP.GT.U32.AND P4, PT, R27, R6, PT ;  /* 0x000000061b00720c */ /* 0x000fc40003f84070 */
[C---:B------:R-:W-:Y:S01]  /*d000*/  ISETP.GT.U32.AND P5, PT, R27.reuse, R8, PT ;  /* 0x000000081b00720c */ /* 0x040fe20003fa4070 */
[----:B------:R-:W-:Y:S01]  /*d010*/  @!P0 IMAD.MOV R2, RZ, RZ, -R2 ;  /* 0x000000ffff028224 */ /* 0x000fe200078e0a02 */
[C---:B------:R-:W-:Y:S02]  /*d020*/  ISETP.GT.U32.AND P6, PT, R27.reuse, R9, PT ;  /* 0x000000091b00720c */ /* 0x040fe40003fc4070 */
[C---:B------:R-:W-:Y:S01]  /*d030*/  ISETP.GT.U32.AND P0, PT, R27.reuse, R10, PT ;  /* 0x0000000a1b00720c */ /* 0x040fe20003f04070 */
[----:B------:R-:W-:Y:S01]  /*d040*/  @!P2 IMAD.MOV R3, RZ, RZ, -R3 ;  /* 0x000000ffff03a224 */ /* 0x000fe200078e0a03 */
[C---:B------:R-:W-:Y:S01]  /*d050*/  ISETP.GT.U32.AND P2, PT, R27.reuse, R11, PT ;  /* 0x0000000b1b00720c */ /* 0x040fe20003f44070 */
[--C-:B------:R-:W-:Y:S01]  /*d060*/  @!P1 IMAD.IADD R4, R4, 0x1, -R27.reuse ;  /* 0x0000000104049824 */ /* 0x100fe200078e0a1b */
[----:B------:R-:W-:Y:S01]  /*d070*/  ISETP.GT.U32.AND P1, PT, R27, R12, PT ;  /* 0x0000000c1b00720c */ /* 0x000fe20003f24070 */
[--C-:B------:R-:W-:Y:S01]  /*d080*/  @!P3 IMAD.IADD R5, R5, 0x1, -R27.reuse ;  /* 0x000000010505b824 */ /* 0x100fe200078e0a1b */
[C---:B------:R-:W-:Y:S01]  /*d090*/  ISETP.GT.U32.AND P3, PT, R27.reuse, R13, PT ;  /* 0x0000000d1b00720c */ /* 0x040fe20003f64070 */
[--C-:B------:R-:W-:Y:S01]  /*d0a0*/  @!P4 IMAD.IADD R6, R6, 0x1, -R27.reuse ;  /* 0x000000010606c824 */ /* 0x100fe200078e0a1b */
[C---:B------:R-:W-:Y:S01]  /*d0b0*/  ISETP.GT.U32.AND P4, PT, R27.reuse, R14, PT ;  /* 0x0000000e1b00720c */ /* 0x040fe20003f84070 */
[----:B------:R-:W-:Y:S01]  /*d0c0*/  @!P5 IMAD.IADD R8, R8, 0x1, -R27 ;  /* 0x000000010808d824 */ /* 0x000fe200078e0a1b */
[----:B------:R-:W-:-:S02]  /*d0d0*/  ISETP.GT.U32.AND P5, PT, R27, R15, PT ;  /* 0x0000000f1b00720c */ /* 0x000fc40003fa4070 */
[----:B------:R-:W-:Y:S01]  /*d0e0*/  @!P6 IADD3 R9, R9, -R27, RZ ;  /* 0x8000001b0909e210 */ /* 0x000fe20007ffe0ff */
[----:B------:R-:W-:Y:S01]  /*d0f0*/  @!P0 IMAD.IADD R10, R10, 0x1, -R27 ;  /* 0x000000010a0a8824 */ /* 0x000fe200078e0a1b */
[----:B------:R-:W-:Y:S02]  /*d100*/  ISETP.GT.U32.AND P6, PT, R27, R16, PT ;  /* 0x000000101b00720c */ /* 0x000fe40003fc4070 */
[----:B------:R-:W3:Y:S02]  /*d110*/  LDL R27, [R1+0x12d0] ;  /* 0x0012d000011b7983 */ /* 0x000ee40000100800 */
[----:B---3--:R-:W-:Y:S02]  /*d120*/  ISETP.GE.AND P0, PT, R27, RZ, PT ;  /* 0x000000ff1b00720c */ /* 0x008fe40003f06270 */
[----:B------:R-:W-:-:S05]  /*d130*/  IABS R27, c[0x0][0x17c] ;  /* 0x00005f00001b7a13 */ /* 0x000fca0000000000 */
[----:B------:R-:W-:Y:S02]  /*d140*/  @!P2 IMAD.IADD R11, R11, 0x1, -R27 ;  /* 0x000000010b0ba824 */ /* 0x000fe400078e0a1b */
        /* <DEDUP_REMOVED lines=12> */
[----:B------:R-:W3:Y:S01]  /*d210*/  LDL R27, [R1+0x12c0] ;  /* 0x0012c000011b7983 */ /* 0x000ee20000100800 */
[----:B------:R-:W-:Y:S02]  /*d220*/  @!P0 IMAD.MOV R4, RZ, RZ, -R4 ;  /* 0x000000ffff048224 */ /* 0x000fe400078e0a04 */
[----:B------:R-:W-:Y:S02]  /*d230*/  @!P2 IMAD.MOV R5, RZ, RZ, -R5 ;  /* 0x000000ffff05a224 */ /* 0x000fe400078e0a05 */
[----:B------:R-:W-:Y:S02]  /*d240*/  @!P1 IMAD.MOV R6, RZ, RZ, -R6 ;  /* 0x000000ffff069224 */ /* 0x000fe400078e0a06 */
[----:B------:R-:W-:Y:S01]  /*d250*/  @!P3 IMAD.MOV R8, RZ, RZ, -R8 ;  /* 0x000000ffff08b224 */ /* 0x000fe200078e0a08 */
[----:B---3--:R-:W-:-:S02]  /*d260*/  ISETP.GE.AND P4, PT, R27, RZ, PT ;  /* 0x000000ff1b00720c */ /* 0x008fc40003f86270 */
[----:B------:R-:W-:-:S05]  /*d270*/  IABS R27, c[0x0][0x17c] ;  /* 0x00005f00001b7a13 */ /* 0x000fca0000000000 */
[----:B------:R-:W-:Y:S01]  /*d280*/  @!P5 IMAD.IADD R15, R15, 0x1, -R27 ;  /* 0x000000010f0fd824 */ /* 0x000fe200078e0a1b */
[----:B--2---:R-:W-:Y:S02]  /*d290*/  ISETP.GE.AND P5, PT, R29, RZ, PT ;  /* 0x000000ff1d00720c */ /* 0x004fe40003fa6270 */
[C---:B------:R-:W-:Y:S02]  /*d2a0*/  ISETP.GT.U32.AND P0, PT, R27.reuse, R11, PT ;  /* 0x0000000b1b00720c */ /* 0x040fe40003f04070 */
[C---:B------:R-:W-:Y:S01]  /*d2b0*/  ISETP.GT.U32.AND P2, PT, R27.reuse, R12, PT ;  /* 0x0000000c1b00720c */ /* 0x040fe20003f44070 */
[----:B------:R-:W-:Y:S01]  /*d2c0*/  @!P4 IMAD.MOV R9, RZ, RZ, -R9 ;  /* 0x000000ffff09c224 */ /* 0x000fe200078e0a09 */
[C---:B------:R-:W-:Y:S02]  /*d2d0*/  ISETP.GT.U32.AND P1, PT, R27.reuse, R13, PT ;  /* 0x0000000d1b00720c */ /* 0x040fe40003f24070 */
[C---:B------:R-:W-:Y:S02]  /*d2e0*/  ISETP.GT.U32.AND P3, PT, R27.reuse, R14, PT ;  /* 0x0000000e1b00720c */ /* 0x040fe40003f64070 */
[----:B------:R-:W-:Y:S01]  /*d2f0*/  ISETP.GT.U32.AND P4, PT, R27, R15, PT ;  /* 0x0000000f1b00720c */ /* 0x000fe20003f84070 */
[----:B------:R-:W-:-:S02]  /*d300*/  @!P6 IMAD.IADD R16, R16, 0x1, -R27 ;  /* 0x000000011010e824 */ /* 0x000fc400078e0a1b */
[----:B------:R-:W-:Y:S01]  /*d310*/  @!P5 IMAD.MOV R10, RZ, RZ, -R10 ;  /* 0x000000ffff0ad224 */ /* 0x000fe200078e0a0a */
[----:B------:R-:W-:Y:S01]  /*d320*/  ISETP.GT.U32.AND P5, PT, R27, R17, PT ;  /* 0x000000111b00720c */ /* 0x000fe20003fa4070 */
[--C-:B------:R-:W-:Y:S01]  /*d330*/  @!P0 IMAD.IADD R11, R11, 0x1, -R27.reuse ;  /* 0x000000010b0b8824 */ /* 0x100fe200078e0a1b */
[----:B------:R-:W-:Y:S02]  /*d340*/  ISETP.GT.U32.AND P6, PT, R27, R16, PT ;  /* 0x000000101b00720c */ /* 0x000fe40003fc4070 */
[----:B------:R-:W-:Y:S01]  /*d350*/  @!P2 IADD3 R12, R12, -R27, RZ ;  /* 0x8000001b0c0ca210 */ /* 0x000fe20007ffe0ff */
[--C-:B------:R-:W-:Y:S01]  /*d360*/  @!P1 IMAD.IADD R13, R13, 0x1, -R27.reuse ;  /* 0x000000010d0d9824 */ /* 0x100fe200078e0a1b */
[C---:B------:R-:W-:Y:S01]  /*d370*/  ISETP.GT.U32.AND P0, PT, R27.reuse, R18, PT ;  /* 0x000000121b00720c */ /* 0x040fe20003f04070 */
[--C-:B------:R-:W-:Y:S01]  /*d380*/  @!P3 IMAD.IADD R14, R14, 0x1, -R27.reuse ;  /* 0x000000010e0eb824 */ /* 0x100fe200078e0a1b */
[----:B------:R-:W-:Y:S01]  /*d390*/  ISETP.GT.U32.AND P2, PT, R27, R19, PT ;  /* 0x000000131b00720c */ /* 0x000fe20003f44070 */
[----:B------:R-:W-:Y:S01]  /*d3a0*/  @!P4 IMAD.IADD R15, R15, 0x1, -R27 ;  /* 0x000000010f0fc824 */ /* 0x000fe200078e0a1b */
[----:B------:R-:W-:-:S02]  /*d3b0*/  ISETP.GT.U32.AND P1, PT, R27, R20, PT ;  /* 0x000000141b00720c */ /* 0x000fc40003f24070 */
[----:B------:R-:W-:Y:S02]  /*d3c0*/  ISETP.GT.U32.AND P3, PT, R27, R21, PT ;  /* 0x000000151b00720c */ /* 0x000fe40003f64070 */
[----:B------:R-:W2:Y:S02]  /*d3d0*/  LDL R27, [R1+0x12b8] ;  /* 0x0012b800011b7983 */ /* 0x000ea40000100800 */
[----:B--2---:R-:W-:Y:S02]  /*d3e0*/  ISETP.GE.AND P4, PT, R27, RZ, PT ;  /* 0x000000ff1b00720c */ /* 0x004fe40003f86270 */
[----:B------:R-:W-:-:S05]  /*d3f0*/  IABS R27, c[0x0][0x17c] ;  /* 0x00005f00001b7a13 */ /* 0x000fca0000000000 */
[----:B------:R-:W-:Y:S02]  /*d400*/  @!P6 IMAD.IADD R16, R16, 0x1, -R27 ;  /* 0x000000011010e824 */ /* 0x000fe400078e0a1b */
        /* <DEDUP_REMOVED lines=16> */
[----:B------:R-:W2:Y:S01]  /*d510*/  LDL R27, [R1+0x12a4] ;  /* 0x0012a400011b7983 */ /* 0x000ea20000100800 */
[----:B------:R-:W-:Y:S02]  /*d520*/  @!P4 IMAD.MOV R11, RZ, RZ, -R11 ;  /* 0x000000ffff0bc224 */ /* 0x000fe400078e0a0b */
[----:B------:R-:W-:Y:S02]  /*d530*/  @!P5 IMAD.MOV R13, RZ, RZ, -R13 ;  /* 0x000000ffff0dd224 */ /* 0x000fe400078e0a0d */
[----:B------:R-:W-:Y:S02]  /*d540*/  @!P6 IMAD.MOV R12, RZ, RZ, -R12 ;  /* 0x000000ffff0ce224 */ /* 0x000fe400078e0a0c */
[----:B------:R-:W-:Y:S02]  /*d550*/  @!P0 IMAD.MOV R14, RZ, RZ, -R14 ;  /* 0x000000ffff0e8224 */ /* 0x000fe400078e0a0e */
[----:B------:R-:W-:Y:S01]  /*d560*/  @!P2 IMAD.MOV R15, RZ, RZ, -R15 ;  /* 0x000000ffff0fa224 */ /* 0x000fe200078e0a0f */
[----:B--2---:R-:W-:-:S02]  /*d570*/  ISETP.GE.AND P1, PT, R27, RZ, PT ;  /* 0x000000ff1b00720c */ /* 0x004fc40003f26270 */
[----:B------:R-:W-:-:S04]  /*d580*/  IABS R27, c[0x0][0x17c] ;  /* 0x00005f00001b7a13 */ /* 0x000fc80000000000 */
[----:B------:R-:W-:Y:S01]  /*d590*/  ISETP.GT.U32.AND P4, PT, R27, R18, PT ;  /* 0x000000121b00720c */ /* 0x000fe20003f84070 */
[----:B------:R-:W-:Y:S01]  /*d5a0*/  @!P3 IMAD.IADD R21, R21, 0x1, -R27 ;  /* 0x000000011515b824 */ /* 0x000fe200078e0a1b */
[C---:B------:R-:W-:Y:S02]  /*d5b0*/  ISETP.GT.U32.AND P3, PT, R27.reuse, R17, PT ;  /* 0x000000111b00720c */ /* 0x040fe40003f64070 */
[C---:B------:R-:W-:Y:S02]  /*d5c0*/  ISETP.GT.U32.AND P5, PT, R27.reuse, R19, PT ;  /* 0x000000131b00720c */ /* 0x040fe40003fa4070 */
[C---:B------:R-:W-:Y:S02]  /*d5d0*/  ISETP.GT.U32.AND P6, PT, R27.reuse, R20, PT ;  /* 0x000000141b00720c */ /* 0x040fe40003fc4070 */
[----:B------:R-:W-:Y:S02]  /*d5e0*/  @!P1 IADD3 R16, -R16, RZ, RZ ;  /* 0x000000ff10109210 */ /* 0x000fe40007ffe1ff */
[----:B------:R-:W-:-:S02]  /*d5f0*/  ISETP.GT.U32.AND P0, PT, R27, R21, PT ;  /* 0x000000151b00720c */ /* 0x000fc40003f04070 */
[C---:B------:R-:W-:Y:S01]  /*d600*/  ISETP.GT.U32.AND P2, PT, R27.reuse, R22, PT ;  /* 0x000000161b00720c */ /* 0x040fe20003f44070 */
[--C-:B------:R-:W-:Y:S01]  /*d610*/  @!P4 IMAD.IADD R18, R18, 0x1, -R27.reuse ;  /* 0x000000011212c824 */ /* 0x100fe200078e0a1b */
[----:B------:R-:W-:Y:S01]  /*d620*/  ISETP.GT.U32.AND P1, PT, R27, R23, PT ;  /* 0x000000171b00720c */ /* 0x000fe20003f24070 */
[--C-:B------:R-:W-:Y:S01]  /*d630*/  @!P3 IMAD.IADD R17, R17, 0x1, -R27.reuse ;  /* 0x000000011111b824 */ /* 0x100fe200078e0a1b */
[----:B------:R-:W-:Y:S01]  /*d640*/  ISETP.GT.U32.AND P3, PT, R27, R24, PT ;  /* 0x000000181b00720c */ /* 0x000fe20003f64070 */
[----:B------:R-:W-:Y:S01]  /*d650*/  @!P5 IMAD.IADD R19, R19, 0x1, -R27 ;  /* 0x000000011313d824 */ /* 0x000fe200078e0a1b */
[----:B------:R-:W-:Y:S02]  /*d660*/  ISETP.GT.U32.AND P4, PT, R27, R25, PT ;  /* 0x000000191b00720c */ /* 0x000fe40003f84070 */
[----:B------:R-:W2:Y:S02]  /*d670*/  LDL R27, [R1+0x12a0] ;  /* 0x0012a000011b7983 */ /* 0x000ea40000100800 */
[----:B--2---:R-:W-:-:S02]  /*d680*/  ISETP.GE.AND P5, PT, R27, RZ, PT ;  /* 0x000000ff1b00720c */ /* 0x004fc40003fa6270 */
        /* <DEDUP_REMOVED lines=16> */
[----:B------:R-:W-:-:S05]  /*d790*/  IMAD.MOV.U32 R252, RZ, RZ, c[0x0][0x180] ;  /* 0x00006000fffc7624 */ /* 0x000fca00078e00ff */
[C---:B------:R-:W-:Y:S02]  /*d7a0*/  IADD3 R30, R252.reuse, -0x1, RZ ;  /* 0xfffffffffc1e7810 */ /* 0x040fe40007ffe0ff */
[----:B------:R-:W-:Y:S01]  /*d7b0*/  IADD3 R29, R252, -0x5, RZ ;  /* 0xfffffffbfc1d7810 */ /* 0x000fe20007ffe0ff */
[----:B------:R-:W-:Y:S01]  /*d7c0*/  @!P2 IMAD.MOV R20, RZ, RZ, -R20 ;  /* 0x000000ffff14a224 */ /* 0x000fe200078e0a14 */
[----:B------:R-:W-:Y:S01]  /*d7d0*/  ISETP.GE.U32.AND P2, PT, R30, 0x7fffff80, PT ;  /* 0x7fffff801e00780c */ /* 0x000fe20003f46070 */
[----:B------:R-:W-:Y:S02]  /*d7e0*/  @!P6 IMAD.MOV R18, RZ, RZ, -R18 ;  /* 0x000000ffff12e224 */ /* 0x000fe400078e0a12 */
[----:B------:R-:W-:Y:S01]  /*d7f0*/  @!P0 IMAD.MOV R19, RZ, RZ, -R19 ;  /* 0x000000ffff138224 */ /* 0x000fe200078e0a13 */
[----:B--2---:R-:W-:Y:S02]  /*d800*/  ISETP.GE.AND P1, PT, R27, RZ, PT ;  /* 0x000000ff1b00720c */ /* 0x004fe40003f26270 */
[----:B------:R-:W-:-:S05]  /*d810*/  IABS R27, c[0x0][0x17c] ;  /* 0x00005f00001b7a13 */ /* 0x000fca0000000000 */
[--C-:B------:R-:W-:Y:S01]  /*d820*/  @!P4 IMAD.IADD R25, R25, 0x1, -R27.reuse ;  /* 0x000000011919c824 */ /* 0x100fe200078e0a1b */
[C---:B------:R-:W-:Y:S02]  /*d830*/  ISETP.GT.U32.AND P4, PT, R27.reuse, R22, PT ;  /* 0x000000161b00720c */ /* 0x040fe40003f84070 */
[----:B------:R-:W-:Y:S01]  /*d840*/  ISETP.GT.U32.AND P5, PT, R27, R23, PT ;  /* 0x000000171b00720c */ /* 0x000fe20003fa4070 */
[----:B------:R-:W-:Y:S01]  /*d850*/  @!P3 IMAD.IADD R24, R24, 0x1, -R27 ;  /* 0x000000011818b824 */ /* 0x000fe200078e0a1b */
[----:B------:R-:W-:Y:S01]  /*d860*/  ISETP.GE.AND P3, PT, R31, RZ, PT ;  /* 0x000000ff1f00720c */ /* 0x000fe20003f66270 */
[----:B------:R-:W-:Y:S01]  /*d870*/  @!P1 IMAD.MOV R21, RZ, RZ, -R21 ;  /* 0x000000ffff159224 */ /* 0x000fe200078e0a15 */
[----:B------:R-:W2:Y:S01]  /*d880*/  LDL.LU R31, [R1+0x1c] ;  /* 0x00001c00011f7983 */ /* 0x000ea20000300800 */
[----:B------:R-:W-:-:S03]  /*d890*/  ISETP.GE.U32.AND P1, PT, R29, 0x7fffff7c, PT ;  /* 0x7fffff7c1d00780c */ /* 0x000fc60003f26070 */
[----:B------:R-:W3:Y:S01]  /*d8a0*/  LDL.LU R30, [R1+0x18] ;  /* 0x00001800011e7983 */ /* 0x000ee20000300800 */
[----:B------:R-:W-:Y:S02]  /*d8b0*/  ISETP.GT.U32.AND P6, PT, R27, R24, PT ;  /* 0x000000181b00720c */ /* 0x000fe40003fc4070 */
[----:B------:R-:W-:Y:S01]  /*d8c0*/  @!P4 IADD3 R22, R22, -R27, RZ ;  /* 0x8000001b1616c210 */ /* 0x000fe20007ffe0ff */
[----:B------:R-:W4:Y:S01]  /*d8d0*/  LDL.LU R29, [R1+0x14] ;  /* 0x00001400011d7983 */ /* 0x000f220000300800 */
[----:B------:R-:W-:Y:S01]  /*d8e0*/  ISETP.GE.AND P4, PT, R28, RZ, PT ;  /* 0x000000ff1c00720c */ /* 0x000fe20003f86270 */
[----:B------:R-:W-:Y:S01]  /*d8f0*/  @!P5 IMAD.IADD R23, R23, 0x1, -R27 ;  /* 0x000000011717d824 */ /* 0x000fe200078e0a1b */
[----:B------:R-:W-:Y:S01]  /*d900*/  ISETP.GT.U32.AND P0, PT, R27, R25, PT ;  /* 0x000000191b00720c */ /* 0x000fe20003f04070 */
[----:B------:R-:W2:Y:S04]  /*d910*/  LDL.LU R28, [R1+0x10] ;  /* 0x00001000011c7983 */ /* 0x000ea80000300800 */
[----:B------:R-:W2:Y:S01]  /*d920*/  LDL R27, [R1+0x1284] ;  /* 0x00128400011b7983 */ /* 0x000ea20000100800 */
[----:B------:R-:W-:-:S05]  /*d930*/  @!P3 IMAD.MOV R22, RZ, RZ, -R22 ;  /* 0x000000ffff16b224 */ /* 0x000fca00078e0a16 */
[----:B------:R-:W-:Y:S01]  /*d940*/  @!P4 IMAD.MOV R23, RZ, RZ, -R23 ;  /* 0x000000ffff17c224 */ /* 0x000fe200078e0a17 */
[----:B--2---:R-:W-:Y:S02]  /*d950*/  ISETP.GE.AND P5, PT, R27, RZ, PT ;  /* 0x000000ff1b00720c */ /* 0x004fe40003fa6270 */
[----:B------:R-:W-:-:S05]  /*d960*/  IABS R27, c[0x0][0x17c] ;  /* 0x00005f00001b7a13 */ /* 0x000fca0000000000 */
[----:B------:R-:W-:Y:S01]  /*d970*/  @!P6 IMAD.IADD R24, R24, 0x1, -R27 ;  /* 0x000000011818e824 */ /* 0x000fe200078e0a1b */
[----:B------:R-:W-:-:S04]  /*d980*/  IADD3 R27, R252, -0x9, RZ ;  /* 0xfffffff7fc1b7810 */ /* 0x000fc80007ffe0ff */
[----:B------:R-:W-:Y:S02]  /*d990*/  ISETP.GE.U32.AND P6, PT, R27, 0x7fffff78, PT ;  /* 0x7fffff781b00780c */ /* 0x000fe40003fc6070 */
[----:B------:R-:W-:-:S05]  /*d9a0*/  IABS R27, c[0x0][0x17c] ;  /* 0x00005f00001b7a13 */ /* 0x000fca0000000000 */
[----:B------:R-:W-:Y:S01]  /*d9b0*/  @!P0 IMAD.IADD R25, R25, 0x1, -R27 ;  /* 0x0000000119198824 */ /* 0x000fe200078e0a1b */
[----:B------:R-:W-:Y:S02]  /*d9c0*/  ISETP.GE.AND P0, PT, R7, RZ, PT ;  /* 0x000000ff0700720c */ /* 0x000fe40003f06270 */
[C---:B-1----:R-:W-:Y:S02]  /*d9d0*/  IADD3 R7, R252.reuse, -0xd, RZ ;  /* 0xfffffff3fc077810 */ /* 0x042fe40007ffe0ff */
[----:B------:R-:W-:Y:S02]  /*d9e0*/  IADD3 R27, R252, -0x11, RZ ;  /* 0xffffffeffc1b7810 */ /* 0x000fe40007ffe0ff */
[----:B------:R-:W-:Y:S02]  /*d9f0*/  ISETP.GE.U32.AND P3, PT, R7, 0x7fffff74, PT ;  /* 0x7fffff740700780c */ /* 0x000fe40003f66070 */
[----:B------:R-:W2:Y:S01]  /*da00*/  LDL.LU R7, [R1+0x17cc] ;  /* 0x0017cc0001077983 */ /* 0x000ea20000300800 */
[----:B------:R-:W-:-:S03]  /*da10*/  ISETP.GE.U32.AND P4, PT, R27, 0x7fffff70, PT ;  /* 0x7fffff701b00780c */ /* 0x000fc60003f86070 */
[----:B------:R1:W-:Y:S04]  /*da20*/  STL [R1+0x16d8], R252 ;  /* 0x0016d8fc01007387 */ /* 0x0003e80000100800 */
[----:B-1----:R-:W2:Y:S04]  /*da30*/  LDL.LU R252, [R1+0x4] ;  /* 0x0000040001fc7983 */ /* 0x002ea80000300800 */
[----:B------:R-:W2:Y:S01]  /*da40*/  LDL R27, [R1+0x1260] ;  /* 0x00126000011b7983 */ /* 0x000ea20000100800 */
[----:B------:R-:W-:Y:S02]  /*da50*/  @!P0 IMAD.MOV R25, RZ, RZ, -R25 ;  /* 0x000000ffff198224 */ /* 0x000fe400078e0a19 */
[----:B------:R-:W-:Y:S01]  /*da60*/  @!P5 IMAD.MOV R24, RZ, RZ, -R24 ;  /* 0x000000ffff18d224 */ /* 0x000fe200078e0a18 */
[----:B------:R-:W-:-:S02]  /*da70*/  ISETP.NE.AND P5, PT, RZ, c[0x0][0x17c], PT ;  /* 0x00005f00ff007a0c */ /* 0x000fc40003fa5270 */
[----:B--2---:R-:W-:Y:S02]  /*da80*/  ISETP.GE.AND P0, PT, R27, RZ, PT ;  /* 0x000000ff1b00720c */ /* 0x004fe40003f06270 */
[----:B------:R-:W-:-:S04]  /*da90*/  LOP3.LUT R27, RZ, c[0x0][0x17c], RZ, 0x33, !PT ;  /* 0x00005f00ff1b7a12 */ /* 0x000fc800078e33ff */
[C---:B------:R-:W-:Y:S02]  /*daa0*/  SEL R7, R27.reuse, R7, !P5 ;  /* 0x000000071b077207 */ /* 0x040fe40006800000 */
[C---:B------:R-:W-:Y:S02]  /*dab0*/  SEL R26, R27.reuse, R26, !P5 ;  /* 0x0000001a1b1a7207 */ /* 0x040fe40006800000 */
[C---:B------:R-:W-:Y:S01]  /*dac0*/  SEL R31, R27.reuse, R31, !P5 ;  /* 0x0000001f1b1f7207 */ /* 0x040fe20006800000 */
[----:B------:R1:W-:Y:S01]  /*dad0*/  STL [R1+0x20], R7 ;  /* 0x0000200701007387 */ /* 0x0003e20000100800 */
[C---:B---3--:R-:W-:Y:S02]  /*dae0*/  SEL R30, R27.reuse, R30, !P5 ;  /* 0x0000001e1b1e7207 */ /* 0x048fe40006800000 */
[C---:B----4-:R-:W-:Y:S02]  /*daf0*/  SEL R29, R27.reuse, R29, !P5 ;  /* 0x0000001d1b1d7207 */ /* 0x050fe40006800000 */
[C---:B------:R-:W-:Y:S01]  /*db00*/  SEL R28, R27.reuse, R28, !P5 ;  /* 0x0000001c1b1c7207 */ /* 0x040fe20006800000 */
[----:B-1----:R-:W2:Y:S04]  /*db10*/  LDL.LU R7, [R1+0x17c8] ;  /* 0x0017c80001077983 */ /* 0x002ea80000300800 */
[----:B------:R1:W-:Y:S04]  /*db20*/  STL [R1+0x24], R26 ;  /* 0x0000241a01007387 */ /* 0x0003e80000100800 */
[----:B-1----:R-:W3:Y:S04]  /*db30*/  LDL.LU R26, [R1+0xc] ;  /* 0x00000c00011a7983 */ /* 0x002ee80000300800 */
[----:B------:R1:W-:Y:S04]  /*db40*/  STL [R1+0x1c], R31 ;  /* 0x00001c1f01007387 */ /* 0x0003e80000100800 */
[----:B-1----:R-:W4:Y:S04]  /*db50*/  LDL.LU R31, [R1+0x17c4] ;  /* 0x0017c400011f7983 */ /* 0x002f280000300800 */
[----:B------:R1:W-:Y:S04]  /*db60*/  STL [R1+0x18], R30 ;  /* 0x0000181e01007387 */ /* 0x0003e80000100800 */
[----:B-1----:R-:W2:Y:S04]  /*db70*/  LDL.LU R30, [R1+0x17c0] ;  /* 0x0017c000011e7983 */ /* 0x002ea80000300800 */
[----:B------:R1:W-:Y:S04]  /*db80*/  STL [R1+0x14], R29 ;  /* 0x0000141d01007387 */ /* 0x0003e80000100800 */
[----:B-1----:R-:W3:Y:S04]  /*db90*/  LDL.LU R29, [R1+0x17bc] ;  /* 0x0017bc00011d7983 */ /* 0x002ee80000300800 */
[----:B------:R1:W-:Y:S04]  /*dba0*/  STL [R1+0x8], R28 ;  /* 0x0000081c01007387 */ /* 0x0003e80000100800 */
[----:B-1----:R-:W3:Y:S01]  /*dbb0*/  LDL.LU R28, [R1+0x17b8] ;  /* 0x0017b800011c7983 */ /* 0x002ee20000300800 */
[----:B------:R-:W-:-:S02]  /*dbc0*/  SEL R252, R27, R252, !P5 ;  /* 0x000000fc1bfc7207 */ /* 0x000fc40006800000 */
[C---:B------:R-:W-:Y:S02]  /*dbd0*/  SEL R32, R27.reuse, R32, !P5 ;  /* 0x000000201b207207 */ /* 0x040fe40006800000 */
[C---:B------:R-:W-:Y:S01]  /*dbe0*/  SEL R33, R27.reuse, R33, !P5 ;  /* 0x000000211b217207 */ /* 0x040fe20006800000 */
[----:B------:R-:W-:Y:S01]  /*dbf0*/  STL [R1], R252 ;  /* 0x000000fc01007387 */ /* 0x000fe20000100800 */
[C---:B------:R-:W-:Y:S02]  /*dc00*/  SEL R34, R27.reuse, R34, !P5 ;  /* 0x000000221b227207 */ /* 0x040fe40006800000 */
[C---:B------:R-:W-:Y:S02]  /*dc10*/  SEL R35, R27.reuse, R35, !P5 ;  /* 0x000000231b237207 */ /* 0x040fe40006800000 */
[C---:B------:R-:W-:Y:S02]  /*dc20*/  SEL R36, R27.reuse, R36, !P5 ;  /* 0x000000241b247207 */ /* 0x040fe40006800000 */
[----:B------:R-:W-:-:S02]  /*dc30*/  SEL R37, R27, R37, !P5 ;  /* 0x000000251b257207 */ /* 0x000fc40006800000 */
[C---:B------:R-:W-:Y:S02]  /*dc40*/  SEL R38, R27.reuse, R38, !P5 ;  /* 0x000000261b267207 */ /* 0x040fe40006800000 */
[C---:B------:R-:W-:Y:S02]  /*dc50*/  SEL R39, R27.reuse, R39, !P5 ;  /* 0x000000271b277207 */ /* 0x040fe40006800000 */
        /* <DEDUP_REMOVED lines=75> */
[----:B----4-:R-:W-:-:S02]  /*e110*/  SEL R31, R27, R31, !P5 ;  /* 0x0000001f1b1f7207 */ /* 0x010fc40006800000 */
[C---:B--2---:R-:W-:Y:S02]  /*e120*/  SEL R30, R27.reuse, R30, !P5 ;  /* 0x0000001e1b1e7207 */ /* 0x044fe40006800000 */
[C---:B---3--:R-:W-:Y:S02]  /*e130*/  SEL R29, R27.reuse, R29, !P5 ;  /* 0x0000001d1b1d7207 */ /* 0x048fe40006800000 */
[----:B------:R-:W-:-:S05]  /*e140*/  SEL R28, R27, R28, !P5 ;  /* 0x0000001c1b1c7207 */ /* 0x000fca0006800000 */
[----:B------:R1:W-:Y:S04]  /*e150*/  STL.64 [R1+0x1750], R28 ;  /* 0x0017501c01007387 */ /* 0x0003e80000100a00 */
[----:B------:R-:W-:Y:S04]  /*e160*/  STL.64 [R1+0x1748], R30 ;  /* 0x0017481e01007387 */ /* 0x000fe80000100a00 */
        /* <DEDUP_REMOVED lines=16> */
[----:B------:R-:W-:Y:S01]  /*e270*/  STL.64 [R1+0x1798], R64 ;  /* 0x0017984001007387 */ /* 0x000fe20000100a00 */
[----:B-1----:R-:W-:-:S03]  /*e280*/  SEL R29, R27, R248, !P5 ;  /* 0x000000f81b1d7207 */ /* 0x002fc60006800000 */
[----:B------:R-:W-:Y:S04]  /*e290*/  STL.64 [R1+0x1700], R66 ;  /* 0x0017004201007387 */ /* 0x000fe80000100a00 */
[----:B------:R-:W-:Y:S04]  /*e2a0*/  STL.64 [R1+0x17a0], R68 ;  /* 0x0017a04401007387 */ /* 0x000fe80000100a00 */
[----:B------:R-:W-:Y:S04]  /*e2b0*/  STL.64 [R1+0x17a8], R70 ;  /* 0x0017a84601007387 */ /* 0x000fe80000100a00 */
[----:B------:R-:W-:Y:S04]  /*e2c0*/  STL.64 [R1+0x17b0], R72 ;  /* 0x0017b04801007387 */ /* 0x000fe80000100a00 */
[----:B------:R-:W-:Y:S01]  /*e2d0*/  STL.64 [R1+0x16f8], R76 ;  /* 0x0016f84c01007387 */ /* 0x000fe20000100a00 */
[----:B------:R-:W-:-:S03]  /*e2e0*/  SEL R28, R27, R250, !P5 ;  /* 0x000000fa1b1c7207 */ /* 0x000fc60006800000 */
[----:B------:R-:W-:Y:S04]  /*e2f0*/  STL.64 [R1+0x16f0], R94 ;  /* 0x0016f05e01007387 */ /* 0x000fe80000100a00 */
[----:B------:R-:W-:Y:S04]  /*e300*/  STL.64 [R1+0x16e8], R108 ;  /* 0x0016e86c01007387 */ /* 0x000fe80000100a00 */
[----:B------:R-:W-:Y:S04]  /*e310*/  STL.64 [R1+0x16e0], R122 ;  /* 0x0016e07a01007387 */ /* 0x000fe80000100a00 */
[----:B------:R1:W-:Y:S04]  /*e320*/  STL [R1+0x394], R29 ;  /* 0x0003941d01007387 */ /* 0x0003e80000100800 */
[----:B------:R2:W-:Y:S01]  /*e330*/  STL [R1+0x824], R28 ;  /* 0x0008241c01007387 */ /* 0x0005e20000100800 */
[----:B-1----:R-:W-:-:S02]  /*e340*/  SEL R29, R27, R251, !P5 ;  /* 0x000000fb1b1d7207 */ /* 0x002fc40006800000 */
[----:B--2---:R-:W-:-:S03]  /*e350*/  SEL R28, R27, R2, !P5 ;  /* 0x000000021b1c7207 */ /* 0x004fc60006800000 */
[----:B------:R-:W-:Y:S01]  /*e360*/  STL [R1+0x828], R29 ;  /* 0x0008281d01007387 */ /* 0x000fe20000100800 */
[----:B------:R-:W-:-:S03]  /*e370*/  SEL R2, R27, R3, !P5 ;  /* 0x000000031b027207 */ /* 0x000fc60006800000 */
[----:B------:R1:W-:Y:S01]  /*e380*/  STL [R1+0x82c], R0 ;  /* 0x00082c0001007387 */ /* 0x0003e20000100800 */
[----:B------:R-:W-:-:S03]  /*e390*/  SEL R3, R27, R5, !P5 ;  /* 0x000000051b037207 */ /* 0x000fc60006800000 */
[----:B------:R-:W-:Y:S01]  /*e3a0*/  STL [R1+0x830], R28 ;  /* 0x0008301c01007387 */ /* 0x000fe20000100800 */
[----:B-1----:R-:W-:-:S03]  /*e3b0*/  SEL R0, R27, R4, !P5 ;  /* 0x000000041b007207 */ /* 0x002fc60006800000 */
[----:B------:R1:W-:Y:S04]  /*e3c0*/  STL [R1+0x834], R2 ;  /* 0x0008340201007387 */ /* 0x0003e80000100800 */
[----:B------:R2:W-:Y:S01]  /*e3d0*/  STL [R1+0x838], R0 ;  /* 0x0008380001007387 */ /* 0x0005e20000100800 */
[----:B------:R-:W-:Y:S01]  /*e3e0*/  @!P0 IMAD.MOV R7, RZ, RZ, -R7 ;  /* 0x000000ffff078224 */ /* 0x000fe200078e0a07 */
[C---:B-1----:R-:W-:Y:S02]  /*e3f0*/  SEL R2, R27.reuse, R6, !P5 ;  /* 0x000000061b027207 */ /* 0x042fe40006800000 */
[----:B------:R1:W-:Y:S01]  /*e400*/  STL [R1+0x83c], R3 ;  /* 0x00083c0301007387 */ /* 0x0003e20000100800 */
[----:B--2---:R-:W-:-:S03]  /*e410*/  SEL R0, R27, R8, !P5 ;  /* 0x000000081b007207 */ /* 0x004fc60006800000 */
[----:B------:R2:W-:Y:S01]  /*e420*/  STL [R1+0x840], R2 ;  /* 0x0008400201007387 */ /* 0x0005e20000100800 */
[----:B------:R-:W-:-:S03]  /*e430*/  ISETP.NE.AND P0, PT, RZ, c[0x0][0x178], PT ;  /* 0x00005e00ff007a0c */ /* 0x000fc60003f05270 */
[----:B------:R3:W-:Y:S01]  /*e440*/  STL [R1+0x844], R0 ;  /* 0x0008440001007387 */ /* 0x0007e20000100800 */
[C---:B-1----:R-:W-:Y:S02]  /*e450*/  SEL R3, R27.reuse, R9, !P5 ;  /* 0x000000091b037207 */ /* 0x042fe40006800000 */
[----:B--2---:R-:W-:-:S03]  /*e460*/  SEL R2, R27, R10, !P5 ;  /* 0x0000000a1b027207 */ /* 0x004fc60006800000 */
[----:B------:R1:W-:Y:S01]  /*e470*/  STL [R1+0x848], R3 ;  /* 0x0008480301007387 */ /* 0x0003e20000100800 */
[----:B---3--:R-:W-:-:S03]  /*e480*/  SEL R0, R27, R11, !P5 ;  /* 0x0000000b1b007207 */ /* 0x008fc60006800000 */
[----:B------:R2:W-:Y:S04]  /*e490*/  STL [R1+0x84c], R2 ;  /* 0x00084c0201007387 */ /* 0x0005e80000100800 */
[----:B------:R3:W-:Y:S01]  /*e4a0*/  STL [R1+0x850], R0 ;  /* 0x0008500001007387 */ /* 0x0007e20000100800 */
[C---:B-1----:R-:W-:Y:S02]  /*e4b0*/  SEL R3, R27.reuse, R12, !P5 ;  /* 0x0000000c1b037207 */ /* 0x042fe40006800000 */
[----:B--2---:R-:W-:-:S03]  /*e4c0*/  SEL R2, R27, R13, !P5 ;  /* 0x0000000d1b027207 */ /* 0x004fc60006800000 */
[----:B------:R1:W-:Y:S01]  /*e4d0*/  STL [R1+0x854], R3 ;  /* 0x0008540301007387 */ /* 0x0003e20000100800 */
[----:B---3--:R-:W-:-:S03]  /*e4e0*/  SEL R0, R27, R14, !P5 ;  /* 0x0000000e1b007207 */ /* 0x008fc60006800000 */
[----:B------:R2:W-:Y:S01]  /*e4f0*/  STL [R1+0x858], R2 ;  /* 0x0008580201007387 */ /* 0x0005e20000100800 */
[----:B------:R-:W-:-:S03]  /*e500*/  @!P0 LOP3.LUT R7, RZ, c[0x0][0x178], RZ, 0x33, !PT ;  /* 0x00005e00ff078a12 */ /* 0x000fc600078e33ff */
[----:B------:R3:W-:Y:S01]  /*e510*/  STL [R1+0x85c], R0 ;  /* 0x00085c0001007387 */ /* 0x0007e20000100800 */
[C---:B-1----:R-:W-:Y:S02]  /*e520*/  SEL R3, R27.reuse, R15, !P5 ;  /* 0x0000000f1b037207 */ /* 0x042fe40006800000 */
[----:B--2---:R-:W-:-:S03]  /*e530*/  SEL R2, R27, R16, !P5 ;  /* 0x000000101b027207 */ /* 0x004fc60006800000 */
[----:B------:R1:W-:Y:S01]  /*e540*/  STL [R1+0x860], R3 ;  /* 0x0008600301007387 */ /* 0x0003e20000100800 */
[----:B---3--:R-:W-:-:S03]  /*e550*/  SEL R0, R27, R17, !P5 ;  /* 0x000000111b007207 */ /* 0x008fc60006800000 */
[----:B------:R2:W-:Y:S01]  /*e560*/  STL [R1+0x864], R2 ;  /* 0x0008640201007387 */ /* 0x0005e20000100800 */
[----:B------:R-:W-:-:S03]  /*e570*/  IMAD R7, R7, c[0x0][0x184], RZ ;  /* 0x0000610007077a24 */ /* 0x000fc600078e02ff */
[----:B------:R3:W-:Y:S01]  /*e580*/  STL [R1+0x868], R0 ;  /* 0x0008680001007387 */ /* 0x0007e20000100800 */
[C---:B-1----:R-:W-:Y:S02]  /*e590*/  SEL R3, R27.reuse, R18, !P5 ;  /* 0x000000121b037207 */ /* 0x042fe40006800000 */
[----:B--2---:R-:W-:-:S03]  /*e5a0*/  SEL R2, R27, R19, !P5 ;  /* 0x000000131b027207 */ /* 0x004fc60006800000 */
[----:B------:R1:W-:Y:S01]  /*e5b0*/  STL [R1+0x86c], R3 ;  /* 0x00086c0301007387 */ /* 0x0003e20000100800 */
[----:B---3--:R-:W-:-:S03]  /*e5c0*/  SEL R0, R27, R20, !P5 ;  /* 0x000000141b007207 */ /* 0x008fc60006800000 */
[----:B------:R2:W-:Y:S01]  /*e5d0*/  STL [R1+0x870], R2 ;  /* 0x0008700201007387 */ /* 0x0005e20000100800 */
[----:B------:R-:W-:-:S03]  /*e5e0*/  LEA R4, P0, R7, c[0x0][0x160], 0x2 ;  /* 0x0000580007047a11 */ /* 0x000fc600078010ff */
[----:B------:R3:W-:Y:S01]  /*e5f0*/  STL [R1+0x874], R0 ;  /* 0x0008740001007387 */ /* 0x0007e20000100800 */
[----:B-1----:R-:W-:Y:S01]  /*e600*/  SEL R3, R27, R21, !P5 ;  /* 0x000000151b037207 */ /* 0x002fe20006800000 */
[----:B------:R-:W-:Y:S01]  /*e610*/  IMAD.MOV.U32 R71, RZ, RZ, c[0x0][0x188] ;  /* 0x00006200ff477624 */ /* 0x000fe200078e00ff */
[----:B------:R-:W-:Y:S02]  /*e620*/  LEA.HI.X.SX32 R5, R7, c[0x0][0x164], 0x2, P0 ;  /* 0x0000590007057a11 */ /* 0x000fe400000f16ff */
[C---:B--2---:R-:W-:Y:S01]  /*e630*/  SEL R2, R27.reuse, R22, !P5 ;  /* 0x000000161b027207 */ /* 0x044fe20006800000 */
[----:B------:R-:W-:Y:S01]  /*e640*/  IMAD.MOV.U32 R7, RZ, RZ, c[0x0][0x188] ;  /* 0x00006200ff077624 */ /* 0x000fe200078e00ff */
[----:B---3--:R-:W-:Y:S01]  /*e650*/  SEL R0, R27, R23, !P5 ;  /* 0x000000171b007207 */ /* 0x008fe20006800000 */
[----:B------:R-:W-:Y:S01]  /*e660*/  STL [R1+0x878], R3 ;  /* 0x0008780301007387 */ /* 0x000fe20000100800 */
[----:B------:R-:W-:-:S03]  /*e670*/  IMAD.SHL.U32 R10, R71, 0x2, RZ ;  /* 0x00000002470a7824 */ /* 0x000fc600078e00ff */
[----:B------:R-:W-:Y:S01]  /*e680*/  STL [R1+0x87c], R2 ;  /* 0x00087c0201007387 */ /* 0x000fe20000100800 */
[----:B------:R-:W-:-:S03]  /*e690*/  LEA R68, P0, R7, R4, 0x3 ;  /* 0x0000000407447211 */ /* 0x000fc600078018ff */
[----:B------:R1:W-:Y:S01]  /*e6a0*/  STL [R1+0x880], R0 ;  /* 0x0008800001007387 */ /* 0x0003e20000100800 */
[----:B------:R-:W-:Y:S02]  /*e6b0*/  LEA.HI.X.SX32 R69, R10, R5, 0x2, P0 ;  /* 0x000000050a457211 */ /* 0x000fe400000f16ff */
[----:B-1----:R-:W-:Y:S01]  /*e6c0*/  SEL R0, R27, R25, !P5 ;  /* 0x000000191b007207 */ /* 0x002fe20006800000 */
[----:B------:R-:W-:-:S04]  /*e6d0*/  IMAD R2, R71, 0x14, RZ ;  /* 0x0000001447027824 */ /* 0x000fc800078e02ff */
[----:B------:R1:W-:Y:S01]  /*e6e0*/  STL [R1+0x888], R0 ;  /* 0x0008880001007387 */ /* 0x0003e20000100800 */
[----:B------:R-:W-:Y:S01]  /*e6f0*/  SEL R26, R27, R26, !P5 ;  /* 0x0000001a1b1a7207 */ /* 0x000fe20006800000 */
[----:B------:R-:W-:Y:S01]  /*e700*/  IMAD R248, R71, 0x3, RZ ;  /* 0x0000000347f87824 */ /* 0x000fe200078e02ff */
[C---:B------:R-:W-:Y:S01]  /*e710*/  SEL R112, R27.reuse, R112, !P5 ;  /* 0x000000701b707207 */ /* 0x040fe20006800000 */
[----:B------:R2:W-:Y:S01]  /*e720*/  STL.64 [R1+0x3b8], R68 ;  /* 0x0003b84401007387 */ /* 0x0005e20000100a00 */
[----:B------:R-:W-:Y:S01]  /*e730*/  SEL R113, R27, R113, !P5 ;  /* 0x000000711b717207 */ /* 0x000fe20006800000 */
[----:B-1----:R-:W-:Y:S01]  /*e740*/  IMAD R0, R71, 0xc, RZ ;  /* 0x0000000c47007824 */ /* 0x002fe200078e02ff */
[C---:B------:R-:W-:Y:S02]  /*e750*/  SEL R114, R27.reuse, R114, !P5 ;  /* 0x000000721b727207 */ /* 0x040fe40006800000 */
[C---:B------:R-:W-:Y:S02]  /*e760*/  SEL R115, R27.reuse, R115, !P5 ;  /* 0x000000731b737207 */ /* 0x040fe40006800000 */
[----:B------:R-:W-:Y:S01]  /*e770*/  SEL R116, R27, R116, !P5 ;  /* 0x000000741b747207 */ /* 0x000fe20006800000 */
[----:B--2---:R-:W-:Y:S01]  /*e780*/  IMAD R69, R71, 0x5, RZ ;  /* 0x0000000547457824 */ /* 0x004fe200078e02ff */
        /* <DEDUP_REMOVED lines=130> */
[----:B------:R-:W-:Y:S02]  /*efb0*/  SEL R252, R27, R24, !P5 ;  /* 0x000000181bfc7207 */ /* 0x000fe40006800000 */
[-C--:B------:R-:W-:Y:S02]  /*efc0*/  IADD3 R72, P5, R0, R4.reuse, RZ ;  /* 0x0000000400487210 */ /* 0x080fe40007fbe0ff */
[----:B------:R-:W-:-:S02]  /*efd0*/  IADD3 R68, P0, R2, R4, RZ ;  /* 0x0000000402447210 */ /* 0x000fc40007f1e0ff */
[-C--:B------:R-:W-:Y:S01]  /*efe0*/  LEA.HI.X.SX32 R73, R248, R5.reuse, 0x2, P5 ;  /* 0x00000005f8497211 */ /* 0x080fe200028f16ff */
[----:B------:R-:W-:Y:S01]  /*eff0*/  IMAD R3, R71, 0x18, RZ ;  /* 0x0000001847037824 */ /* 0x000fe200078e02ff */
[----:B------:R-:W-:Y:S01]  /*f000*/  LEA.HI.X.SX32 R69, R69, R5, 0x2, P0 ;  /* 0x0000000545457211 */ /* 0x000fe200000f16ff */
[----:B------:R-:W-:Y:S02]  /*f010*/  IMAD R6, R71, 0x1c, RZ ;  /* 0x0000001c47067824 */ /* 0x000fe400078e02ff */
[----:B------:R1:W-:Y:S04]  /*f020*/  STL.64 [R1+0x3b0], R72 ;  /* 0x0003b04801007387 */ /* 0x0003e80000100a00 */
[----:B------:R2:W-:Y:S01]  /*f030*/  STL.64 [R1+0x3a0], R68 ;  /* 0x0003a04401007387 */ /* 0x0005e20000100a00 */
[----:B------:R-:W-:-:S02]  /*f040*/  IMAD.MOV.U32 R248, RZ, RZ, c[0x0][0x188] ;  /* 0x00006200fff87624 */ /* 0x000fc400078e00ff */
[----:B-1----:R-:W-:Y:S01]  /*f050*/  IMAD R73, R71, 0x6, RZ ;  /* 0x0000000647497824 */ /* 0x002fe200078e02ff */
[-C--:B------:R-:W-:Y:S01]  /*f060*/  IADD3 R72, P5, R3, R4.reuse, RZ ;  /* 0x0000000403487210 */ /* 0x080fe20007fbe0ff */
[----:B--2---:R-:W-:Y:S01]  /*f070*/  IMAD R69, R71, 0x7, RZ ;  /* 0x0000000747457824 */ /* 0x004fe200078e02ff */
[-C--:B------:R-:W-:Y:S02]  /*f080*/  IADD3 R68, P0, R6, R4.reuse, RZ ;  /* 0x0000000406447210 */ /* 0x080fe40007f1e0ff */
[-C--:B------:R-:W-:Y:S02]  /*f090*/  LEA.HI.X.SX32 R73, R73, R5.reuse, 0x2, P5 ;  /* 0x0000000549497211 */ /* 0x080fe400028f16ff */
[----:B------:R-:W-:Y:S01]  /*f0a0*/  LEA.HI.X.SX32 R69, R69, R5, 0x2, P0 ;  /* 0x0000000545457211 */ /* 0x000fe200000f16ff */
[C---:B------:R-:W-:Y:S02]  /*f0b0*/  IMAD R8, R71.reuse, 0x24, RZ ;  /* 0x0000002447087824 */ /* 0x040fe400078e02ff */
[----:B------:R1:W-:Y:S04]  /*f0c0*/  STL.64 [R1+0x398], R72 ;  /* 0x0003984801007387 */ /* 0x0003e80000100a00 */
[----:B------:R2:W-:Y:S01]  /*f0d0*/  STL.64 [R1+0x388], R68 ;  /* 0x0003884401007387 */ /* 0x0005e20000100a00 */
[----:B------:R-:W-:Y:S01]  /*f0e0*/  IMAD R9, R71, 0x28, RZ ;  /* 0x0000002847097824 */ /* 0x000fe200078e02ff */
[----:B-1----:R-:W-:-:S02]  /*f0f0*/  LEA R72, P5, R248, R4, 0x5 ;  /* 0x00000004f8487211 */ /* 0x002fc400078a28ff */
[C---:B------:R-:W-:Y:S01]  /*f100*/  SHF.L.U32 R73, R71.reuse, 0x3, RZ ;  /* 0x0000000347497819 */ /* 0x040fe200000006ff */
[----:B--2---:R-:W-:Y:S01]  /*f110*/  IMAD R69, R71, 0x9, RZ ;  /* 0x0000000947457824 */ /* 0x004fe200078e02ff */
[----:B------:R-:W-:Y:S02]  /*f120*/  IADD3 R68, P0, R8, R4, RZ ;  /* 0x0000000408447210 */ /* 0x000fe40007f1e0ff */
[-C--:B------:R-:W-:Y:S02]  /*f130*/  LEA.HI.X.SX32 R73, R73, R5.reuse, 0x2, P5 ;  /* 0x0000000549497211 */ /* 0x080fe400028f16ff */
[----:B------:R-:W-:Y:S01]  /*f140*/  LEA.HI.X.SX32 R69, R69, R5, 0x2, P0 ;  /* 0x0000000545457211 */ /* 0x000fe200000f16ff */
[C---:B------:R-:W-:Y:S02]  /*f150*/  IMAD R11, R71.reuse, 0x2c, RZ ;  /* 0x0000002c470b7824 */ /* 0x040fe400078e02ff */
[----:B------:R1:W-:Y:S04]  /*f160*/  STL.64 [R1+0x380], R72 ;  /* 0x0003804801007387 */ /* 0x0003e80000100a00 */
[----:B------:R2:W-:Y:S01]  /*f170*/  STL.64 [R1+0x378], R68 ;  /* 0x0003784401007387 */ /* 0x0005e20000100a00 */
[----:B------:R-:W-:-:S02]  /*f180*/  IMAD R12, R71, 0x30, RZ ;  /* 0x00000030470c7824 */ /* 0x000fc400078e02ff */
        /* <DEDUP_REMOVED lines=9> */
[C---:B------:R-:W-:Y:S01]  /*f220*/  IMAD R14, R71.reuse, 0x38, RZ ;  /* 0x00000038470e7824 */ /* 0x040fe200078e02ff */
[-C--:B-1----:R-:W-:Y:S01]  /*f230*/  IADD3 R72, P5, R12, R4.reuse, RZ ;  /* 0x000000040c487210 */ /* 0x082fe20007fbe0ff */
[----:B--2---:R-:W-:Y:S01]  /*f240*/  IMAD R69, R71, 0xd, RZ ;  /* 0x0000000d47457824 */ /* 0x004fe200078e02ff */
[----:B------:R-:W-:-:S02]  /*f250*/  IADD3 R68, P0, R13, R4, RZ ;  /* 0x000000040d447210 */ /* 0x000fc40007f1e0ff */
[-C--:B------:R-:W-:Y:S01]  /*f260*/  LEA.HI.X.SX32 R73, R0, R5.reuse, 0x2, P5 ;  /* 0x0000000500497211 */ /* 0x080fe200028f16ff */
[----:B------:R-:W-:Y:S01]  /*f270*/  IMAD R15, R71, 0x3c, RZ ;  /* 0x0000003c470f7824 */ /* 0x000fe200078e02ff */
[----:B------:R-:W-:Y:S01]  /*f280*/  LEA.HI.X.SX32 R69, R69, R5, 0x2, P0 ;  /* 0x0000000545457211 */ /* 0x000fe200000f16ff */
[C---:B------:R-:W-:Y:S02]  /*f290*/  IMAD R0, R71.reuse, 0xf, RZ ;  /* 0x0000000f47007824 */ /* 0x040fe400078e02ff */
[----:B------:R1:W-:Y:S04]  /*f2a0*/  STL.64 [R1+0x360], R72 ;  /* 0x0003604801007387 */ /* 0x0003e80000100a00 */
[----:B------:R2:W-:Y:S01]  /*f2b0*/  STL.64 [R1+0x358], R68 ;  /* 0x0003584401007387 */ /* 0x0005e20000100a00 */
[----:B-1----:R-:W-:Y:S01]  /*f2c0*/  IMAD R73, R71, 0xe, RZ ;  /* 0x0000000e47497824 */ /* 0x002fe200078e02ff */
[----:B------:R-:W-:-:S02]  /*f2d0*/  IADD3 R72, P5, R14, R4, RZ ;  /* 0x000000040e487210 */ /* 0x000fc40007fbe0ff */
[----:B--2---:R-:W-:Y:S02]  /*f2e0*/  IADD3 R68, P0, R15, R4, RZ ;  /* 0x000000040f447210 */ /* 0x004fe40007f1e0ff */
[-C--:B------:R-:W-:Y:S02]  /*f2f0*/  LEA.HI.X.SX32 R73, R73, R5.reuse, 0x2, P5 ;  /* 0x0000000549497211 */ /* 0x080fe400028f16ff */
[----:B------:R-:W-:Y:S01]  /*f300*/  LEA.HI.X.SX32 R69, R0, R5, 0x2, P0 ;  /* 0x0000000500457211 */ /* 0x000fe200000f16ff */
[C---:B------:R-:W-:Y:S02]  /*f310*/  IMAD R16, R71.reuse, 0x44, RZ ;  /* 0x0000004447107824 */ /* 0x040fe400078e02ff */
[----:B------:R1:W-:Y:S01]  /*f320*/  STL.64 [R1+0x350], R72 ;  /* 0x0003504801007387 */ /* 0x0003e20000100a00 */
[----:B------:R-:W-:-:S03]  /*f330*/  IMAD.SHL.U32 R0, R71, 0x10, RZ ;  /* 0x0000001047007824 */ /* 0x000fc600078e00ff */
[----:B------:R2:W-:Y:S01]  /*f340*/  STL.64 [R1+0x348], R68 ;  /* 0x0003484401007387 */ /* 0x0005e20000100a00 */
[C---:B------:R-:W-:Y:S01]  /*f350*/  IMAD R17, R71.reuse, 0x48, RZ ;  /* 0x0000004847117824 */ /* 0x040fe200078e02ff */
[-C--:B-1----:R-:W-:Y:S01]  /*f360*/  LEA R72, P5, R248, R4.reuse, 0x6 ;  /* 0x00000004f8487211 */ /* 0x082fe200078a30ff */
[C---:B--2---:R-:W-:Y:S01]  /*f370*/  IMAD R69, R71.reuse, 0x11, RZ ;  /* 0x0000001147457824 */ /* 0x044fe200078e02ff */
[----:B------:R-:W-:Y:S02]  /*f380*/  IADD3 R68, P0, R16, R4, RZ ;  /* 0x0000000410447210 */ /* 0x000fe40007f1e0ff */
[-C--:B------:R-:W-:Y:S01]  /*f390*/  LEA.HI.X.SX32 R73, R0, R5.reuse, 0x2, P5 ;  /* 0x0000000500497211 */ /* 0x080fe200028f16ff */
[----:B------:R-:W-:Y:S01]  /*f3a0*/  IMAD R19, R71, 0x4c, RZ ;  /* 0x0000004c47137824 */ /* 0x000fe200078e02ff */
[----:B------:R-:W-:Y:S01]  /*f3b0*/  LEA.HI.X.SX32 R69, R69, R5, 0x2, P0 ;  /* 0x0000000545457211 */ /* 0x000fe200000f16ff */
[C---:B------:R-:W-:Y:S02]  /*f3c0*/  IMAD R0, R71.reuse, 0x12, RZ ;  /* 0x0000001247007824 */ /* 0x040fe400078e02ff */
[----:B------:R1:W-:Y:S01]  /*f3d0*/  STL.64 [R1+0x340], R72 ;  /* 0x0003404801007387 */ /* 0x0003e20000100a00 */
[----:B------:R-:W-:-:S03]  /*f3e0*/  IMAD R70, R71, 0x13, RZ ;  /* 0x0000001347467824 */ /* 0x000fc600078e02ff */
[----:B------:R2:W-:Y:S01]  /*f3f0*/  STL.64 [R1+0x338], R68 ;  /* 0x0003384401007387 */ /* 0x0005e20000100a00 */
[----:B------:R-:W-:Y:S01]  /*f400*/  IMAD R20, R71, 0x50, RZ ;  /* 0x0000005047147824 */ /* 0x000fe200078e02ff */
[-C--:B-1----:R-:W-:Y:S02]  /*f410*/  IADD3 R72, P5, R17, R4.reuse, RZ ;  /* 0x0000000411487210 */ /* 0x082fe40007fbe0ff */
[-C--:B--2---:R-:W-:Y:S02]  /*f420*/  IADD3 R68, P0, R19, R4.reuse, RZ ;  /* 0x0000000413447210 */ /* 0x084fe40007f1e0ff */
[-C--:B------:R-:W-:Y:S01]  /*f430*/  LEA.HI.X.SX32 R73, R0, R5.reuse, 0x2, P5 ;  /* 0x0000000500497211 */ /* 0x080fe200028f16ff */
[C---:B------:R-:W-:Y:S01]  /*f440*/  IMAD R21, R71.reuse, 0x54, RZ ;  /* 0x0000005447157824 */ /* 0x040fe200078e02ff */
[----:B------:R-:W-:Y:S01]  /*f450*/  LEA.HI.X.SX32 R69, R70, R5, 0x2, P0 ;  /* 0x0000000546457211 */ /* 0x000fe200000f16ff */
[C---:B------:R-:W-:Y:S02]  /*f460*/  IMAD R0, R71.reuse, 0x15, RZ ;  /* 0x0000001547007824 */ /* 0x040fe400078e02ff */
[----:B------:R1:W-:Y:S04]  /*f470*/  STL.64 [R1+0x330], R72 ;  /* 0x0003304801007387 */ /* 0x0003e80000100a00 */
[----:B------:R2:W-:Y:S01]  /*f480*/  STL.64 [R1+0x328], R68 ;  /* 0x0003284401007387 */ /* 0x0005e20000100a00 */
[----:B------:R-:W-:Y:S01]  /*f490*/  IMAD R22, R71, 0x58, RZ ;  /* 0x0000005847167824 */ /* 0x000fe200078e02ff */
[----:B-1----:R-:W-:-:S02]  /*f4a0*/  IADD3 R72, P5, R20, R4, RZ ;  /* 0x0000000414487210 */ /* 0x002fc40007fbe0ff */
[-C--:B--2---:R-:W-:Y:S02]  /*f4b0*/  IADD3 R68, P0, R21, R4.reuse, RZ ;  /* 0x0000000415447210 */ /* 0x084fe40007f1e0ff */
[-C--:B------:R-:W-:Y:S02]  /*f4c0*/  LEA.HI.X.SX32 R73, R2, R5.reuse, 0x2, P5 ;  /* 0x0000000502497211 */ /* 0x080fe400028f16ff */
[----:B------:R-:W-:Y:S01]  /*f4d0*/  LEA.HI.X.SX32 R69, R0, R5, 0x2, P0 ;  /* 0x0000000500457211 */ /* 0x000fe200000f16ff */
[C---:B------:R-:W-:Y:S02]  /*f4e0*/  IMAD R23, R71.reuse, 0x5c, RZ ;  /* 0x0000005c47177824 */ /* 0x040fe400078e02ff */
[----:B------:R1:W-:Y:S01]  /*f4f0*/  STL.64 [R1+0x320], R72 ;  /* 0x0003204801007387 */ /* 0x0003e20000100a00 */
[C---:B------:R-:W-:Y:S01]  /*f500*/  IMAD R0, R71.reuse, 0x16, RZ ;  /* 0x0000001647007824 */ /* 0x040fe200078e02ff */
[----:B------:R-:W-:Y:S01]  /*f510*/  IADD3 R70, P5, R22, R4, RZ ;  /* 0x0000000416467210 */ /* 0x000fe20007fbe0ff */
[----:B------:R-:W-:-:S02]  /*f520*/  IMAD.SHL.U32 R18, R71, 0x4, RZ ;  /* 0x0000000447127824 */ /* 0x000fc400078e00ff */
[C---:B------:R-:W-:Y:S02]  /*f530*/  IMAD R24, R71.reuse, 0x60, RZ ;  /* 0x0000006047187824 */ /* 0x040fe400078e02ff */
[C---:B------:R-:W-:Y:S01]  /*f540*/  IMAD R25, R71.reuse, 0x64, RZ ;  /* 0x0000006447197824 */ /* 0x040fe200078e02ff */
[----:B-1----:R-:W2:Y:S01]  /*f550*/  LDL.LU.64 R72, [R1+0x17b0] ;  /* 0x0017b00001487983 */ /* 0x002ea20000300a00 */
[----:B------:R-:W-:-:S03]  /*f560*/  IMAD R27, R71, 0x68, RZ ;  /* 0x00000068471b7824 */ /* 0x000fc600078e02ff */
[----:B------:R1:W-:Y:S01]  /*f570*/  STL.64 [R1+0x318], R68 ;  /* 0x0003184401007387 */ /* 0x0003e20000100a00 */
[C---:B------:R-:W-:Y:S02]  /*f580*/  IMAD R250, R71.reuse, 0x6c, RZ ;  /* 0x0000006c47fa7824 */ /* 0x040fe400078e02ff */
[C---:B------:R-:W-:Y:S02]  /*f590*/  IMAD R251, R71.reuse, 0x70, RZ ;  /* 0x0000007047fb7824 */ /* 0x040fe400078e02ff */
[C---:B------:R-:W-:Y:S02]  /*f5a0*/  IMAD R65, R71.reuse, 0x1d, RZ ;  /* 0x0000001d47417824 */ /* 0x040fe400078e02ff */
[C---:B------:R-:W-:Y:S02]  /*f5b0*/  IMAD R63, R71.reuse, 0x74, RZ ;  /* 0x00000074473f7824 */ /* 0x040fe400078e02ff */
[C---:B------:R-:W-:Y:S02]  /*f5c0*/  IMAD R62, R71.reuse, 0x78, RZ ;  /* 0x00000078473e7824 */ /* 0x040fe400078e02ff */
[----:B-1----:R-:W-:Y:S01]  /*f5d0*/  IMAD R69, R71, 0x17, RZ ;  /* 0x0000001747457824 */ /* 0x002fe200078e02ff */
[----:B------:R-:W-:Y:S01]  /*f5e0*/  IADD3 R68, P0, R23, R4, RZ ;  /* 0x0000000417447210 */ /* 0x000fe20007f1e0ff */
[----:B------:R-:W-:-:S02]  /*f5f0*/  IMAD R64, R71, 0x7c, RZ ;  /* 0x0000007c47407824 */ /* 0x000fc400078e02ff */
[C---:B------:R-:W-:Y:S02]  /*f600*/  IMAD R57, R71.reuse, 0x21, RZ ;  /* 0x0000002147397824 */ /* 0x040fe400078e02ff */
[C---:B------:R-:W-:Y:S02]  /*f610*/  IMAD R31, R71.reuse, 0x22, RZ ;  /* 0x00000022471f7824 */ /* 0x040fe400078e02ff */
[C---:B------:R-:W-:Y:S02]  /*f620*/  IMAD R61, R71.reuse, 0x88, RZ ;  /* 0x00000088473d7824 */ /* 0x040fe400078e02ff */
[C---:B------:R-:W-:Y:S02]  /*f630*/  IMAD R55, R71.reuse, 0x23, RZ ;  /* 0x0000002347377824 */ /* 0x040fe400078e02ff */
[C---:B------:R-:W-:Y:S02]  /*f640*/  IMAD R56, R71.reuse, 0x8c, RZ ;  /* 0x0000008c47387824 */ /* 0x040fe400078e02ff */
        /* <DEDUP_REMOVED lines=38> */
[----:B------:R-:W-:Y:S01]  /*f8b0*/  IMAD R122, R71, 0x4a, RZ ;  /* 0x0000004a477a7824 */ /* 0x000fe200078e02ff */
[-C--:B------:R-:W-:Y:S02]  /*f8c0*/  LEA.HI.X.SX32 R71, R0, R5.reuse, 0x2, P5 ;  /* 0x0000000500477211 */ /* 0x080fe400028f16ff */
[----:B------:R-:W-:Y:S01]  /*f8d0*/  LEA.HI.X.SX32 R69, R69, R5, 0x2, P0 ;  /* 0x0000000545457211 */ /* 0x000fe200000f16ff */
[----:B------:R-:W-:Y:S02]  /*f8e0*/  IMAD.MOV.U32 R0, RZ, RZ, c[0x0][0x188] ;  /* 0x00006200ff007624 */ /* 0x000fe400078e00ff */
[----:B------:R1:W-:Y:S04]  /*f8f0*/  STL.64 [R1+0x310], R70 ;  /* 0x0003104601007387 */ /* 0x0003e80000100a00 */
[----:B------:R3:W-:Y:S01]  /*f900*/  STL.64 [R1+0x308], R68 ;  /* 0x0003084401007387 */ /* 0x0007e20000100a00 */
[-C--:B-1----:R-:W-:Y:S01]  /*f910*/  IADD3 R70, P5, R24, R4.reuse, RZ ;  /* 0x0000000418467210 */ /* 0x082fe20007fbe0ff */
[----:B---3--:R-:W-:Y:S01]  /*f920*/  IMAD R69, R0, 0x19, RZ ;  /* 0x0000001900457824 */ /* 0x008fe200078e02ff */
[----:B------:R-:W-:-:S02]  /*f930*/  IADD3 R68, P0, R25, R4, RZ ;  /* 0x0000000419447210 */ /* 0x000fc40007f1e0ff */
[-C--:B------:R-:W-:Y:S02]  /*f940*/  LEA.HI.X.SX32 R71, R3, R5.reuse, 0x2, P5 ;  /* 0x0000000503477211 */ /* 0x080fe400028f16ff */
[----:B------:R-:W-:Y:S01]  /*f950*/  LEA.HI.X.SX32 R69, R69, R5, 0x2, P0 ;  /* 0x0000000545457211 */ /* 0x000fe200000f16ff */
[C---:B------:R-:W-:Y:S02]  /*f960*/  IMAD R3, R0.reuse, 0x1a, RZ ;  /* 0x0000001a00037824 */ /* 0x040fe400078e02ff */
[----:B------:R1:W-:Y:S01]  /*f970*/  STL.64 [R1+0x300], R70 ;  /* 0x0003004601007387 */ /* 0x0003e20000100a00 */
[----:B------:R-:W-:-:S03]  /*f980*/  IMAD R0, R0, 0x1b, RZ ;  /* 0x0000001b00007824 */ /* 0x000fc600078e02ff */
[----:B------:R3:W-:Y:S01]  /*f990*/  STL.64 [R1+0x2f8], R68 ;  /* 0x0002f84401007387 */ /* 0x0007e20000100a00 */
[-C--:B-1----:R-:W-:Y:S02]  /*f9a0*/  IADD3 R70, P5, R27, R4.reuse, RZ ;  /* 0x000000041b467210 */ /* 0x082fe40007fbe0ff */
[----:B---3--:R-:W-:Y:S02]  /*f9b0*/  IADD3 R68, P0, R250, R4, RZ ;  /* 0x00000004fa447210 */ /* 0x008fe40007f1e0ff */
[-C--:B------:R-:W-:Y:S02]  /*f9c0*/  LEA.HI.X.SX32 R71, R3, R5.reuse, 0x2, P5 ;  /* 0x0000000503477211 */ /* 0x080fe400028f16ff */
[----:B------:R-:W-:-:S03]  /*f9d0*/  LEA.HI.X.SX32 R69, R0, R5, 0x2, P0 ;  /* 0x0000000500457211 */ /* 0x000fc600000f16ff */
[----:B------:R1:W-:Y:S01]  /*f9e0*/  STL.64 [R1+0x2f0], R70 ;  /* 0x0002f04601007387 */ /* 0x0003e20000100a00 */
[----:B------:R-:W-:-:S03]  /*f9f0*/  IMAD R7, R7, 0x1e, RZ ;  /* 0x0000001e07077824 */ /* 0x000fc600078e02ff */
[----:B------:R3:W-:Y:S01]  /*fa00*/  STL.64 [R1+0x2e8], R68 ;  /* 0x0002e84401007387 */ /* 0x0007e20000100a00 */
[-C--:B-1----:R-:W-:Y:S02]  /*fa10*/  IADD3 R70, P5, R251, R4.reuse, RZ ;  /* 0x00000004fb467210 */ /* 0x082fe40007fbe0ff */
[-C--:B---3--:R-:W-:Y:S02]  /*fa20*/  IADD3 R68, P0, R63, R4.reuse, RZ ;  /* 0x000000043f447210 */ /* 0x088fe40007f1e0ff */
[-C--:B------:R-:W-:Y:S02]  /*fa30*/  LEA.HI.X.SX32 R71, R6, R5.reuse, 0x2, P5 ;  /* 0x0000000506477211 */ /* 0x080fe400028f16ff */
[-C--:B------:R-:W-:Y:S01]  /*fa40*/  IADD3 R62, P5, R62, R4.reuse, RZ ;  /* 0x000000043e3e7210 */ /* 0x080fe20007fbe0ff */
[----:B------:R-:W-:Y:S01]  /*fa50*/  IMAD.MOV.U32 R10, RZ, RZ, c[0x0][0x188] ;  /* 0x00006200ff0a7624 */ /* 0x000fe200078e00ff */
[-C--:B------:R-:W-:Y:S01]  /*fa60*/  LEA.HI.X.SX32 R69, R65, R5.reuse, 0x2, P0 ;  /* 0x0000000541457211 */ /* 0x080fe200000f16ff */
[----:B------:R-:W-:Y:S01]  /*fa70*/  IMAD.MOV.U32 R2, RZ, RZ, c[0x0][0x188] ;  /* 0x00006200ff027624 */ /* 0x000fe200078e00ff */
[----:B------:R-:W-:Y:S01]  /*fa80*/  LEA.HI.X.SX32 R63, R7, R5, 0x2, P5 ;  /* 0x00000005073f7211 */ /* 0x000fe200028f16ff */
[----:B------:R1:W-:Y:S01]  /*fa90*/  STL.64 [R1+0x2e0], R70 ;  /* 0x0002e04601007387 */ /* 0x0003e20000100a00 */
[----:B------:R-:W-:Y:S01]  /*faa0*/  IMAD R0, R10, 0x1f, RZ ;  /* 0x0000001f0a007824 */ /* 0x000fe200078e02ff */
[----:B------:R-:W-:Y:S01]  /*fab0*/  IADD3 R64, P0, R64, R4, RZ ;  /* 0x0000000440407210 */ /* 0x000fe20007f1e0ff */
[----:B------:R-:W-:-:S02]  /*fac0*/  IMAD R7, R10, 0x84, RZ ;  /* 0x000000840a077824 */ /* 0x000fc400078e02ff */
[----:B------:R-:W-:Y:S01]  /*fad0*/  IMAD.SHL.U32 R10, R10, 0x20, RZ ;  /* 0x000000200a0a7824 */ /* 0x000fe200078e00ff */
[----:B------:R-:W-:Y:S01]  /*fae0*/  LEA.HI.X.SX32 R65, R0, R5, 0x2, P0 ;  /* 0x0000000500417211 */ /* 0x000fe200000f16ff */
[----:B-1----:R-:W3:Y:S04]  /*faf0*/  LDL.LU.64 R70, [R1+0x17a8] ;  /* 0x0017a80001467983 */ /* 0x002ee80000300a00 */
[----:B------:R1:W-:Y:S01]  /*fb00*/  STL.64 [R1+0x2d8], R68 ;  /* 0x0002d84401007387 */ /* 0x0003e20000100a00 */
[----:B------:R-:W-:-:S03]  /*fb10*/  IADD3 R6, P0, R7, R4, RZ ;  /* 0x0000000407067210 */ /* 0x000fc60007f1e0ff */
[----:B-1----:R-:W4:Y:S04]  /*fb20*/  LDL.LU.64 R68, [R1+0x17a0] ;  /* 0x0017a00001447983 */ /* 0x002f280000300a00 */
[----:B------:R1:W-:Y:S01]  /*fb30*/  STL.64 [R1+0x2d0], R62 ;  /* 0x0002d03e01007387 */ /* 0x0003e20000100a00 */
[----:B------:R-:W-:-:S03]  /*fb40*/  LEA.HI.X.SX32 R7, R57, R5, 0x2, P0 ;  /* 0x0000000539077211 */ /* 0x000fc600000f16ff */
[----:B------:R1:W-:Y:S02]  /*fb50*/  STL.64 [R1+0x2c8], R64 ;  /* 0x0002c84001007387 */ /* 0x0003e40000100a00 */
[----:B-1----:R-:W-:-:S04]  /*fb60*/  LEA R62, P5, R2, R4, 0x7 ;  /* 0x00000004023e7211 */ /* 0x002fc800078a38ff */
[----:B------:R-:W-:Y:S01]  /*fb70*/  LEA.HI.X.SX32 R63, R10, R5, 0x2, P5 ;  /* 0x000000050a3f7211 */ /* 0x000fe200028f16ff */
[----:B------:R-:W2:Y:S04]  /*fb80*/  LDL.LU.64 R64, [R1+0x1798] ;  /* 0x0017980001407983 */ /* 0x000ea80000300a00 */
[----:B------:R1:W-:Y:S04]  /*fb90*/  STL.64 [R1+0x2c0], R62 ;  /* 0x0002c03e01007387 */ /* 0x0003e80000100a00 */
[----:B------:R1:W-:Y:S02]  /*fba0*/  STL.64 [R1+0x2b8], R6 ;  /* 0x0002b80601007387 */ /* 0x0003e40000100a00 */
[----:B-1----:R-:W-:-:S04]  /*fbb0*/  IADD3 R62, P5, R61, R4, RZ ;  /* 0x000000043d3e7210 */ /* 0x002fc80007fbe0ff */
[----:B------:R-:W-:Y:S01]  /*fbc0*/  LEA.HI.X.SX32 R63, R31, R5, 0x2, P5 ;  /* 0x000000051f3f7211 */ /* 0x000fe200028f16ff */
[----:B------:R-:W2:Y:S04]  /*fbd0*/  LDL.LU R6, [R1+0x20] ;  /* 0x0000200001067983 */ /* 0x000ea80000300800 */
[----:B------:R-:W2:Y:S04]  /*fbe0*/  LDL.LU R7, [R1+0x1c] ;  /* 0x00001c0001077983 */ /* 0x000ea80000300800 */
[----:B------:R-:W2:Y:S04]  /*fbf0*/  LDL.LU R3, [R1+0x18] ;  /* 0x0000180001037983 */ /* 0x000ea80000300800 */
[----:B------:R1:W-:Y:S01]  /*fc00*/  STL.64 [R1+0x2b0], R62 ;  /* 0x0002b03e01007387 */ /* 0x0003e20000100a00 */
[----:B------:R-:W-:-:S03]  /*fc10*/  IADD3 R56, P0, R56, R4, RZ ;  /* 0x0000000438387210 */ /* 0x000fc60007f1e0ff */
[----:B-1----:R-:W2:Y:S04]  /*fc20*/  LDL.LU.64 R62, [R1+0x1790] ;  /* 0x00179000013e7983 */ /* 0x002ea80000300a00 */
[----:B------:R-:W2:Y:S04]  /*fc30*/  LDL.LU R10, [R1+0x14] ;  /* 0x00001400010a7983 */ /* 0x000ea80000300800 */
[----:B------:R-:W3:Y:S01]  /*fc40*/  LDL.LU R31, [R1+0x8] ;  /* 0x00000800011f7983 */ /* 0x000ee20000300800 */
[----:B------:R-:W-:-:S05]  /*fc50*/  LEA.HI.X.SX32 R57, R55, R5, 0x2, P0 ;  /* 0x0000000537397211 */ /* 0x000fca00000f16ff */
[----:B------:R1:W-:Y:S02]  /*fc60*/  STL.64 [R1+0x2a8], R56 ;  /* 0x0002a83801007387 */ /* 0x0003e40000100a00 */
[-C--:B-1----:R-:W-:Y:S02]  /*fc70*/  IADD3 R56, P0, R43, R4.reuse, RZ ;  /* 0x000000042b387210 */ /* 0x082fe40007f1e0ff */
[----:B------:R-:W4:Y:S04]  /*fc80*/  LDL.LU R43, [R1] ;  /* 0x00000000012b7983 */ /* 0x000f280000300800 */
[----:B------:R-:W1:Y:S01]  /*fc90*/  S2R R55, SR_TID.X ;  /* 0x0000000000377919 */ /* 0x000e620000002100 */
[----:B------:R-:W-:Y:S02]  /*fca0*/  LEA.HI.X.SX32 R57, R51, R5, 0x2, P0 ;  /* 0x0000000533397211 */ /* 0x000fe400000f16ff */
[----:B------:R-:W-:-:S02]  /*fcb0*/  IADD3 R60, P5, R60, R4, RZ ;  /* 0x000000043c3c7210 */ /* 0x000fc40007fbe0ff */
[-C--:B------:R-:W-:Y:S02]  /*fcc0*/  IADD3 R50, P0, R50, R4.reuse, RZ ;  /* 0x0000000432327210 */ /* 0x080fe40007f1e0ff */
[-C--:B------:R-:W-:Y:S02]  /*fcd0*/  LEA.HI.X.SX32 R61, R8, R5.reuse, 0x2, P5 ;  /* 0x00000005083d7211 */ /* 0x080fe400028f16ff */
[----:B------:R-:W-:Y:S01]  /*fce0*/  LEA.HI.X.SX32 R51, R39, R5, 0x2, P0 ;  /* 0x0000000527337211 */ /* 0x000fe200000f16ff */
[----:B------:R-:W-:Y:S01]  /*fcf0*/  IMAD R39, R248, 0x29, RZ ;  /* 0x00000029f8277824 */ /* 0x000fe200078e02ff */
[-C--:B------:R-:W-:Y:S01]  /*fd00*/  IADD3 R54, P5, R54, R4.reuse, RZ ;  /* 0x0000000436367210 */ /* 0x080fe20007fbe0ff */
[----:B------:R-:W-:Y:S01]  /*fd10*/  IMAD R8, R248, 0xa8, RZ ;  /* 0x000000a8f8087824 */ /* 0x000fe200078e02ff */
[----:B------:R-:W-:-:S04]  /*fd20*/  IADD3 R38, P0, R38, R4, RZ ;  /* 0x0000000426267210 */ /* 0x000fc80007f1e0ff */
[-C--:B------:R-:W-:Y:S02]  /*fd30*/  LEA.HI.X.SX32 R39, R39, R5.reuse, 0x2, P0 ;  /* 0x0000000527277211 */ /* 0x080fe400000f16ff */
[-C--:B------:R-:W-:Y:S02]  /*fd40*/  IADD3 R8, P0, R8, R4.reuse, RZ ;  /* 0x0000000408087210 */ /* 0x080fe40007f1e0ff */
[----:B-1----:R-:W-:Y:S02]  /*fd50*/  LOP3.LUT R0, R55, 0x7f, RZ, 0xc0, !PT ;  /* 0x0000007f37007812 */ /* 0x002fe400078ec0ff */
[-C--:B------:R-:W-:Y:S02]  /*fd60*/  LEA.HI.X.SX32 R55, R45, R5.reuse, 0x2, P5 ;  /* 0x000000052d377211 */ /* 0x080fe400028f16ff */
[----:B------:R-:W-:Y:S01]  /*fd70*/  IADD3 R44, P5, R44, R4, RZ ;  /* 0x000000042c2c7210 */ /* 0x000fe20007fbe0ff */
[----:B------:R1:W-:Y:S03]  /*fd80*/  STL.64 [R1+0x2a0], R60 ;  /* 0x0002a03c01007387 */ /* 0x0003e60000100a00 */
[----:B------:R-:W-:-:S02]  /*fd90*/  LEA.HI.X.SX32 R45, R9, R5, 0x2, P5 ;  /* 0x00000005092d7211 */ /* 0x000fc400028f16ff */
[-C--:B------:R-:W-:Y:S02]  /*fda0*/  LEA.HI.X.SX32 R9, R33, R5.reuse, 0x2, P0 ;  /* 0x0000000521097211 */ /* 0x080fe400000f16ff */
[-C--:B------:R-:W-:Y:S01]  /*fdb0*/  IADD3 R32, P0, R32, R4.reuse, RZ ;  /* 0x0000000420207210 */ /* 0x080fe20007f1e0ff */
[----:B-1----:R-:W4:Y:S03]  /*fdc0*/  LDL.LU.64 R60, [R1+0x1788] ;  /* 0x00178800013c7983 */ /* 0x002f260000300a00 */
[----:B------:R-:W-:Y:S01]  /*fdd0*/  LEA.HI.X.SX32 R33, R29, R5, 0x2, P0 ;  /* 0x000000051d217211 */ /* 0x000fe200000f16ff */
[----:B------:R1:W-:Y:S01]  /*fde0*/  STL.64 [R1+0x298], R56 ;  /* 0x0002983801007387 */ /* 0x0003e20000100a00 */
[----:B------:R-:W-:-:S04]  /*fdf0*/  IADD3 R28, P0, R28, R4, RZ ;  /* 0x000000041c1c7210 */ /* 0x000fc80007f1e0ff */
[----:B------:R-:W-:Y:S01]  /*fe00*/  LEA.HI.X.SX32 R29, R11, R5, 0x2, P0 ;  /* 0x000000050b1d7211 */ /* 0x000fe200000f16ff */
[----:B-1----:R-:W4:Y:S04]  /*fe10*/  LDL.LU.64 R56, [R1+0x1780] ;  /* 0x0017800001387983 */ /* 0x002f280000300a00 */
[----:B------:R1:W-:Y:S01]  /*fe20*/  STL.64 [R1+0x290], R54 ;  /* 0x0002903601007387 */ /* 0x0003e20000100a00 */
[----:B------:R-:W-:-:S03]  /*fe30*/  IADD3 R30, P0, R30, R4, RZ ;  /* 0x000000041e1e7210 */ /* 0x000fc60007f1e0ff */
[----:B-1----:R-:W4:Y:S04]  /*fe40*/  LDL.LU.64 R54, [R1+0x1778] ;  /* 0x0017780001367983 */ /* 0x002f280000300a00 */
[----:B------:R1:W-:Y:S04]  /*fe50*/  STL.64 [R1+0x288], R50 ;  /* 0x0002883201007387 */ /* 0x0003e80000100a00 */
[----:B-1----:R-:W4:Y:S04]  /*fe60*/  LDL.LU.64 R50, [R1+0x1770] ;  /* 0x0017700001327983 */ /* 0x002f280000300a00 */
[----:B------:R1:W-:Y:S04]  /*fe70*/  STL.64 [R1+0x280], R44 ;  /* 0x0002802c01007387 */ /* 0x0003e80000100a00 */
[----:B-1----:R-:W4:Y:S04]  /*fe80*/  LDL.LU.64 R44, [R1+0x1768] ;  /* 0x00176800012c7983 */ /* 0x002f280000300a00 */
[----:B------:R1:W-:Y:S04]  /*fe90*/  STL.64 [R1+0x278], R38 ;  /* 0x0002782601007387 */ /* 0x0003e80000100a00 */
[----:B-1----:R-:W4:Y:S04]  /*fea0*/  LDL.LU.64 R38, [R1+0x1760] ;  /* 0x0017600001267983 */ /* 0x002f280000300a00 */
[----:B------:R-:W-:Y:S04]  /*feb0*/  STL.64 [R1+0x270], R8 ;  /* 0x0002700801007387 */ /* 0x000fe80000100a00 */
[----:B------:R1:W-:Y:S04]  /*fec0*/  STL.64 [R1+0x268], R32 ;  /* 0x0002682001007387 */ /* 0x0003e80000100a00 */
[----:B-1----:R-:W4:Y:S04]  /*fed0*/  LDL.LU.64 R32, [R1+0x1758] ;  /* 0x0017580001207983 */ /* 0x002f280000300a00 */
[----:B------:R1:W-:Y:S04]  /*fee0*/  STL.64 [R1+0x260], R28 ;  /* 0x0002601c01007387 */ /* 0x0003e80000100a00 */
[----:B-1----:R-:W4:Y:S01]  /*fef0*/  LDL.LU.64 R28, [R1+0x1750] ;  /* 0x00175000011c7983 */ /* 0x002f220000300a00 */
[----:B--2---:R-:W-:-:S02]  /*ff00*/  IMAD R9, R10, c[0x0][0x190], RZ ;  /* 0x000064000a097a24 */ /* 0x004fc400078e02ff */
[----:B---3--:R-:W-:Y:S01]  /*ff10*/  IMAD R10, R31, c[0x0][0x190], RZ ;  /* 0x000064001f0a7a24 */ /* 0x008fe200078e02ff */
[----:B------:R-:W-:Y:S02]  /*ff20*/  LEA.HI.X.SX32 R31, R35, R5, 0x2, P0 ;  /* 0x00000005231f7211 */ /* 0x000fe400000f16ff */
[----:B------:R-:W-:-:S04]  /*ff30*/  IADD3 R34, P0, R34, R4, RZ ;  /* 0x0000000422227210 */ /* 0x000fc80007f1e0ff */
[----:B------:R-:W-:Y:S02]  /*ff40*/  LEA.HI.X.SX32 R35, R37, R5, 0x2, P0 ;  /* 0x0000000525237211 */ /* 0x000fe400000f16ff */
[----:B------:R-:W-:-:S04]  /*ff50*/  IADD3 R36, P0, R36, R4, RZ ;  /* 0x0000000424247210 */ /* 0x000fc80007f1e0ff */
[----:B------:R-:W-:Y:S02]  /*ff60*/  LEA.HI.X.SX32 R37, R41, R5, 0x2, P0 ;  /* 0x0000000529257211 */ /* 0x000fe400000f16ff */
[----:B------:R-:W-:-:S04]  /*ff70*/  IADD3 R40, P0, R40, R4, RZ ;  /* 0x0000000428287210 */ /* 0x000fc80007f1e0ff */
[----:B------:R-:W-:Y:S02]  /*ff80*/  LEA.HI.X.SX32 R41, R12, R5, 0x2, P0 ;  /* 0x000000050c297211 */ /* 0x000fe400000f16ff */
[----:B------:R-:W-:Y:S01]  /*ff90*/  IADD3 R42, P0, R42, R4, RZ ;  /* 0x000000042a2a7210 */ /* 0x000fe20007f1e0ff */
[----:B----4-:R-:W-:-:S03]  /*ffa0*/  IMAD R11, R43, c[0x0][0x190], RZ ;  /* 0x000064002b0b7a24 */ /* 0x010fc600078e02ff */
[----:B------:R-:W-:Y:S02]  /*ffb0*/  LEA.HI.X.SX32 R43, R47, R5, 0x2, P0 ;  /* 0x000000052f2b7211 */ /* 0x000fe400000f16ff */
[----:B------:R-:W-:Y:S01]  /*ffc0*/  IADD3 R46, P0, R46, R4, RZ ;  /* 0x000000042e2e7210 */ /* 0x000fe20007f1e0ff */
[----:B------:R-:W-:-:S03]  /*ffd0*/  IMAD R8, R3, c[0x0][0x190], RZ ;  /* 0x0000640003087a24 */ /* 0x000fc600078e02ff */
[-C--:B------:R-:W-:Y:S01]  /*ffe0*/  LEA.HI.X.SX32 R47, R49, R5.reuse, 0x2, P0 ;  /* 0x00000005312f7211 */ /* 0x080fe200000f16ff */
[----:B------:R-:W-:Y:S01]  /*fff0*/  IMAD.MOV.U32 R3, RZ, RZ, c[0x0][0x188] ;  /* 0x00006200ff037624 */ /* 0x000fe200078e00ff */
[-C--:B------:R-:W-:Y:S01]  /*10000*/  IADD3 R48, P0, R48, R4.reuse, RZ ;  /* 0x0000000430307210 */ /* 0x080fe20007f1e0ff */
[----:B------:R1:W-:Y:S02]  /*10010*/  STL.64 [R1+0x258], R30 ;  /* 0x0002581e01007387 */ /* 0x0003e40000100a00 */
[----:B------:R-:W-:Y:S01]  /*10020*/  IMAD R3, R3, 0xd4, RZ ;  /* 0x000000d403037824 */ /* 0x000fe200078e02ff */
[-C--:B------:R-:W-:Y:S02]  /*10030*/  LEA.HI.X.SX32 R49, R53, R5.reuse, 0x2, P0 ;  /* 0x0000000535317211 */ /* 0x080fe400000f16ff */
[----:B------:R-:W-:Y:S01]  /*10040*/  IADD3 R52, P0, R52, R4, RZ ;  /* 0x0000000434347210 */ /* 0x000fe20007f1e0ff */
[----:B-1----:R-:W2:Y:S04]  /*10050*/  LDL.LU.64 R30, [R1+0x1748] ;  /* 0x00174800011e7983 */ /* 0x002ea80000300a00 */
[----:B------:R1:W-:Y:S01]  /*10060*/  STL.64 [R1+0x250], R34 ;  /* 0x0002502201007387 */ /* 0x0003e20000100a00 */
[----:B------:R-:W-:-:S02]  /*10070*/  LEA.HI.X.SX32 R53, R13, R5, 0x2, P0 ;  /* 0x000000050d357211 */ /* 0x000fc400000f16ff */
[-C--:B------:R-:W-:Y:S01]  /*10080*/  IADD3 R12, P0, R3, R4.reuse, RZ ;  /* 0x00000004030c7210 */ /* 0x080fe20007f1e0ff */
[----:B-1----:R-:W3:Y:S04]  /*10090*/  LDL.LU.64 R34, [R1+0x1740] ;  /* 0x0017400001227983 */ /* 0x002ee80000300a00 */
[----:B------:R1:W-:Y:S01]  /*100a0*/  STL.64 [R1+0x248], R36 ;  /* 0x0002482401007387 */ /* 0x0003e20000100a00 */
[----:B------:R-:W-:Y:S01]  /*100b0*/  LEA.HI.X.SX32 R13, R59, R5, 0x2, P0 ;  /* 0x000000053b0d7211 */ /* 0x000fe200000f16ff */
[----:B------:R-:W-:Y:S02]  /*100c0*/  IMAD.MOV.U32 R3, RZ, RZ, c[0x0][0x188] ;  /* 0x00006200ff037624 */ /* 0x000fe400078e00ff */
[----:B-1----:R-:W4:Y:S04]  /*100d0*/  LDL.LU.64 R36, [R1+0x1738] ;  /* 0x0017380001247983 */ /* 0x002f280000300a00 */
[----:B------:R1:W-:Y:S01]  /*100e0*/  STL.64 [R1+0x240], R40 ;  /* 0x0002402801007387 */ /* 0x0003e20000100a00 */
[----:B------:R-:W-:-:S03]  /*100f0*/  IADD3 R58, P0, R58, R4, RZ ;  /* 0x000000043a3a7210 */ /* 0x000fc60007f1e0ff */
[----:B-1----:R-:W2:Y:S04]  /*10100*/  LDL.LU.64 R40, [R1+0x1730] ;  /* 0x0017300001287983 */ /* 0x002ea80000300a00 */
[----:B------:R1:W-:Y:S04]  /*10110*/  STL.64 [R1+0x238], R42 ;  /* 0x0002382a01007387 */ /* 0x0003e80000100a00 */
[----:B-1----:R-:W2:Y:S04]  /*10120*/  LDL.LU.64 R42, [R1+0x1728] ;  /* 0x00172800012a7983 */ /* 0x002ea80000300a00 */
[----:B------:R1:W-:Y:S04]  /*10130*/  STL.64 [R1+0x230], R46 ;  /* 0x0002302e01007387 */ /* 0x0003e80000100a00 */
[----:B-1----:R-:W2:Y:S04]  /*10140*/  LDL.LU.64 R46, [R1+0x1720] ;  /* 0x00172000012e7983 */ /* 0x002ea80000300a00 */
[----:B------:R1:W-:Y:S04]  /*10150*/  STL.64 [R1+0x228], R48 ;  /* 0x0002283001007387 */ /* 0x0003e80000100a00 */
[----:B-1----:R-:W2:Y:S04]  /*10160*/  LDL.LU.64 R48, [R1+0x1718] ;  /* 0x0017180001307983 */ /* 0x002ea80000300a00 */
[----:B------:R1:W-:Y:S04]  /*10170*/  STL.64 [R1+0x220], R52 ;  /* 0x0002203401007387 */ /* 0x0003e80000100a00 */
[----:B-1----:R-:W2:Y:S04]  /*10180*/  LDL.LU.64 R52, [R1+0x1710] ;  /* 0x0017100001347983 */ /* 0x002ea80000300a00 */
[----:B------:R1:W-:Y:S02]  /*10190*/  STL.64 [R1+0x218], R12 ;  /* 0x0002180c01007387 */ /* 0x0003e40000100a00 */
[----:B-1----:R-:W-:-:S02]  /*101a0*/  IMAD R13, R3, 0x36, RZ ;  /* 0x00000036030d7824 */ /* 0x002fc400078e02ff */
[C---:B------:R-:W-:Y:S02]  /*101b0*/  IMAD R12, R3.reuse, 0xdc, RZ ;  /* 0x000000dc030c7824 */ /* 0x040fe400078e02ff */
[----:B------:R-:W-:Y:S01]  /*101c0*/  IMAD R3, R3, 0x37, RZ ;  /* 0x0000003703037824 */ /* 0x000fe200078e02ff */
[----:B------:R-:W-:Y:S02]  /*101d0*/  LEA.HI.X.SX32 R59, R13, R5, 0x2, P0 ;  /* 0x000000050d3b7211 */ /* 0x000fe400000f16ff */
[----:B------:R-:W-:-:S04]  /*101e0*/  IADD3 R12, P0, R12, R4, RZ ;  /* 0x000000040c0c7210 */ /* 0x000fc80007f1e0ff */
[----:B------:R-:W-:Y:S01]  /*101f0*/  LEA.HI.X.SX32 R13, R3, R5, 0x2, P0 ;  /* 0x00000005030d7211 */ /* 0x000fe200000f16ff */
[----:B------:R1:W-:Y:S01]  /*10200*/  STL.64 [R1+0x210], R58 ;  /* 0x0002103a01007387 */ /* 0x0003e20000100a00 */
[----:B------:R-:W-:-:S03]  /*10210*/  IMAD.MOV.U32 R3, RZ, RZ, c[0x0][0x188] ;  /* 0x00006200ff037624 */ /* 0x000fc600078e00ff */
[----:B-1----:R-:W2:Y:S04]  /*10220*/  LDL.LU.64 R58, [R1+0x1708] ;  /* 0x00170800013a7983 */ /* 0x002ea80000300a00 */
[----:B------:R1:W-:Y:S02]  /*10230*/  STL.64 [R1+0x208], R12 ;  /* 0x0002080c01007387 */ /* 0x0003e40000100a00 */
[----:B-1----:R-:W-:-:S04]  /*10240*/  IADD3 R12, P0, R67, R4, RZ ;  /* 0x00000004430c7210 */ /* 0x002fc80007f1e0ff */
[----:B------:R-:W-:Y:S02]  /*10250*/  LEA.HI.X.SX32 R13, R14, R5, 0x2, P0 ;  /* 0x000000050e0d7211 */ /* 0x000fe400000f16ff */
[----:B------:R-:W-:-:S03]  /*10260*/  IADD3 R66, P0, R66, R4, RZ ;  /* 0x0000000442427210 */ /* 0x000fc60007f1e0ff */
[----:B------:R1:W-:Y:S01]  /*10270*/  STL.64 [R1+0x200], R12 ;  /* 0x0002000c01007387 */ /* 0x0003e20000100a00 */
[C---:B------:R-:W-:Y:S02]  /*10280*/  IMAD R14, R3.reuse, 0x3a, RZ ;  /* 0x0000003a030e7824 */ /* 0x040fe400078e02ff */
[C---:B-1----:R-:W-:Y:S02]  /*10290*/  IMAD R13, R3.reuse, 0x39, RZ ;  /* 0x00000039030d7824 */ /* 0x042fe400078e02ff */
[----:B------:R-:W-:-:S03]  /*102a0*/  IMAD R12, R3, 0xe8, RZ ;  /* 0x000000e8030c7824 */ /* 0x000fc600078e02ff */
[----:B------:R-:W-:Y:S02]  /*102b0*/  LEA.HI.X.SX32 R67, R13, R5, 0x2, P0 ;  /* 0x000000050d437211 */ /* 0x000fe400000f16ff */
[----:B------:R-:W-:Y:S01]  /*102c0*/  IADD3 R12, P0, R12, R4, RZ ;  /* 0x000000040c0c7210 */ /* 0x000fe20007f1e0ff */
[----:B------:R-:W-:-:S03]  /*102d0*/  IMAD R3, R3, 0xec, RZ ;  /* 0x000000ec03037824 */ /* 0x000fc600078e02ff */
[----:B------:R-:W-:Y:S01]  /*102e0*/  LEA.HI.X.SX32 R13, R14, R5, 0x2, P0 ;  /* 0x000000050e0d7211 */ /* 0x000fe200000f16ff */
[----:B------:R1:W-:Y:S04]  /*102f0*/  STL.64 [R1+0x1f8], R66 ;  /* 0x0001f84201007387 */ /* 0x0003e80000100a00 */
[----:B-1----:R-:W2:Y:S04]  /*10300*/  LDL.LU.64 R66, [R1+0x1700] ;  /* 0x0017000001427983 */ /* 0x002ea80000300a00 */
[----:B------:R1:W-:Y:S02]  /*10310*/  STL.64 [R1+0x1f0], R12 ;  /* 0x0001f00c01007387 */ /* 0x0003e40000100a00 */
[----:B-1----:R-:W-:Y:S01]  /*10320*/  IADD3 R12, P0, R3, R4, RZ ;  /* 0x00000004030c7210 */ /* 0x002fe20007f1e0ff */
[----:B------:R-:W-:-:S03]  /*10330*/  IMAD.MOV.U32 R3, RZ, RZ, c[0x0][0x188] ;  /* 0x00006200ff037624 */ /* 0x000fc600078e00ff */
[----:B------:R-:W-:Y:S02]  /*10340*/  LEA.HI.X.SX32 R13, R77, R5, 0x2, P0 ;  /* 0x000000054d0d7211 */ /* 0x000fe400000f16ff */
[----:B------:R-:W-:-:S03]  /*10350*/  IADD3 R76, P0, R76, R4, RZ ;  /* 0x000000044c4c7210 */ /* 0x000fc60007f1e0ff */
[----:B------:R1:W-:Y:S01]  /*10360*/  STL.64 [R1+0x1e8], R12 ;  /* 0x0001e80c01007387 */ /* 0x0003e20000100a00 */
[----:B------:R-:W-:Y:S01]  /*10370*/  LEA.HI.X.SX32 R77, R15, R5, 0x2, P0 ;  /* 0x000000050f4d7211 */ /* 0x000fe200000f16ff */
[C---:B-1----:R-:W-:Y:S02]  /*10380*/  IMAD R12, R3.reuse, 0xf4, RZ ;  /* 0x000000f4030c7824 */ /* 0x042fe400078e02ff */
[----:B------:R-:W-:-:S03]  /*10390*/  IMAD R13, R3, 0x3d, RZ ;  /* 0x0000003d030d7824 */ /* 0x000fc600078e02ff */
[----:B------:R-:W-:Y:S01]  /*103a0*/  IADD3 R14, P0, R12, R4, RZ ;  /* 0x000000040c0e7210 */ /* 0x000fe20007f1e0ff */
[----:B------:R-:W-:-:S03]  /*103b0*/  IMAD R3, R3, 0xf8, RZ ;  /* 0x000000f803037824 */ /* 0x000fc600078e02ff */
[----:B------:R-:W-:Y:S01]  /*103c0*/  LEA.HI.X.SX32 R15, R13, R5, 0x2, P0 ;  /* 0x000000050d0f7211 */ /* 0x000fe200000f16ff */
[----:B------:R1:W-:Y:S01]  /*103d0*/  STL.64 [R1+0x1e0], R76 ;  /* 0x0001e04c01007387 */ /* 0x0003e20000100a00 */
[----:B------:R-:W-:-:S03]  /*103e0*/  IMAD.MOV.U32 R12, RZ, RZ, c[0x0][0x188] ;  /* 0x00006200ff0c7624 */ /* 0x000fc600078e00ff */
[----:B-1----:R-:W2:Y:S04]  /*103f0*/  LDL.LU.64 R76, [R1+0x16f8] ;  /* 0x0016f800014c7983 */ /* 0x002ea80000300a00 */
[----:B------:R1:W-:Y:S02]  /*10400*/  STL.64 [R1+0x1d8], R14 ;  /* 0x0001d80e01007387 */ /* 0x0003e40000100a00 */
[----:B-1----:R-:W-:Y:S01]  /*10410*/  IADD3 R14, P0, R3, R4, RZ ;  /* 0x00000004030e7210 */ /* 0x002fe20007f1e0ff */
[C---:B------:R-:W-:Y:S02]  /*10420*/  IMAD R3, R12.reuse, 0x3e, RZ ;  /* 0x0000003e0c037824 */ /* 0x040fe400078e02ff */
[----:B------:R-:W-:-:S03]  /*10430*/  IMAD R12, R12, 0xfc, RZ ;  /* 0x000000fc0c0c7824 */ /* 0x000fc600078e02ff */
[----:B------:R-:W-:Y:S01]  /*10440*/  LEA.HI.X.SX32 R15, R3, R5, 0x2, P0 ;  /* 0x00000005030f7211 */ /* 0x000fe200000f16ff */
[----:B------:R-:W-:Y:S01]  /*10450*/  IMAD.MOV.U32 R3, RZ, RZ, c[0x0][0x188] ;  /* 0x00006200ff037624 */ /* 0x000fe200078e00ff */
[----:B------:R-:W-:-:S03]  /*10460*/  IADD3 R12, P0, R12, R4, RZ ;  /* 0x000000040c0c7210 */ /* 0x000fc60007f1e0ff */
[----:B------:R1:W-:Y:S02]  /*10470*/  STL.64 [R1+0x1d0], R14 ;  /* 0x0001d00e01007387 */ /* 0x0003e40000100a00 */
[----:B-1----:R-:W-:Y:S02]  /*10480*/  IMAD R15, R3, 0x3f, RZ ;  /* 0x0000003f030f7824 */ /* 0x002fe400078e02ff */
[----:B------:R-:W-:-:S03]  /*10490*/  IMAD.MOV.U32 R14, RZ, RZ, c[0x0][0x188] ;  /* 0x00006200ff0e7624 */ /* 0x000fc600078e00ff */
[----:B------:R-:W-:Y:S01]  /*104a0*/  LEA.HI.X.SX32 R13, R15, R5, 0x2, P0 ;  /* 0x000000050f0d7211 */ /* 0x000fe200000f16ff */
[----:B------:R-:W-:-:S04]  /*104b0*/  IMAD.SHL.U32 R15, R3, 0x40, RZ ;  /* 0x00000040030f7824 */ /* 0x000fc800078e00ff */
[----:B------:R1:W-:Y:S01]  /*104c0*/  STL.64 [R1+0x1c8], R12 ;  /* 0x0001c80c01007387 */ /* 0x0003e20000100a00 */
[----:B------:R-:W-:Y:S01]  /*104d0*/  IMAD R3, R3, 0x104, RZ ;  /* 0x0000010403037824 */ /* 0x000fe200078e02ff */
[----:B-1----:R-:W-:-:S04]  /*104e0*/  LEA R12, P0, R14, R4, 0x8 ;  /* 0x000000040e0c7211 */ /* 0x002fc800078040ff */
[----:B------:R-:W-:-:S05]  /*104f0*/  LEA.HI.X.SX32 R13, R15, R5, 0x2, P0 ;  /* 0x000000050f0d7211 */ /* 0x000fca00000f16ff */
[----:B------:R1:W-:Y:S02]  /*10500*/  STL.64 [R1+0x1c0], R12 ;  /* 0x0001c00c01007387 */ /* 0x0003e40000100a00 */
[----:B-1----:R-:W-:Y:S01]  /*10510*/  IADD3 R12, P0, R3, R4, RZ ;  /* 0x00000004030c7210 */ /* 0x002fe20007f1e0ff */
[----:B------:R-:W-:-:S03]  /*10520*/  IMAD.MOV.U32 R3, RZ, RZ, c[0x0][0x188] ;  /* 0x00006200ff037624 */ /* 0x000fc600078e00ff */
        /* <DEDUP_REMOVED lines=13> */
[----:B-1----:R-:W-:-:S04]  /*10600*/  IADD3 R12, P0, R3, R4, RZ ;  /* 0x00000004030c7210 */ /* 0x002fc80007f1e0ff */
[----:B------:R-:W-:-:S05]  /*10610*/  LEA.HI.X.SX32 R13, R16, R5, 0x2, P0 ;  /* 0x00000005100d7211 */ /* 0x000fca00000f16ff */
[----:B------:R1:W-:Y:S02]  /*10620*/  STL.64 [R1+0x1a0], R12 ;  /* 0x0001a00c01007387 */ /* 0x0003e40000100a00 */
[----:B-1----:R-:W-:Y:S02]  /*10630*/  IADD3 R12, P0, R123, R4, RZ ;  /* 0x000000047b0c7210 */ /* 0x002fe40007f1e0ff */
[----:B------:R-:W2:Y:S01]  /*10640*/  LDL.LU R123, [R1+0x24] ;  /* 0x00002400017b7983 */ /* 0x000ea20000300800 */
[----:B------:R-:W-:-:S04]  /*10650*/  IMAD.MOV.U32 R3, RZ, RZ, c[0x0][0x188] ;  /* 0x00006200ff037624 */ /* 0x000fc800078e00ff */
[C---:B------:R-:W-:Y:S02]  /*10660*/  IMAD R15, R3.reuse, 0x45, RZ ;  /* 0x00000045030f7824 */ /* 0x040fe400078e02ff */
[----:B------:R-:W-:-:S03]  /*10670*/  IMAD R3, R3, 0x118, RZ ;  /* 0x0000011803037824 */ /* 0x000fc600078e02ff */
[----:B------:R-:W-:-:S05]  /*10680*/  LEA.HI.X.SX32 R13, R15, R5, 0x2, P0 ;  /* 0x000000050f0d7211 */ /* 0x000fca00000f16ff */
[----:B------:R1:W-:Y:S02]  /*10690*/  STL.64 [R1+0x198], R12 ;  /* 0x0001980c01007387 */ /* 0x0003e40000100a00 */
[-C--:B-1----:R-:W-:Y:S02]  /*106a0*/  IADD3 R12, P0, R3, R4.reuse, RZ ;  /* 0x00000004030c7210 */ /* 0x082fe40007f1e0ff */
[----:B------:R-:W-:Y:S02]  /*106b0*/  MOV R3, c[0x0][0x188] ;  /* 0x0000620000037a02 */ /* 0x000fe40000000f00 */
[----:B------:R-:W-:Y:S02]  /*106c0*/  LEA.HI.X.SX32 R13, R109, R5, 0x2, P0 ;  /* 0x000000056d0d7211 */ /* 0x000fe400000f16ff */
[----:B------:R-:W-:-:S03]  /*106d0*/  IADD3 R108, P0, R108, R4, RZ ;  /* 0x000000046c6c7210 */ /* 0x000fc60007f1e0ff */
[----:B------:R1:W-:Y:S02]  /*106e0*/  STL.64 [R1+0x190], R12 ;  /* 0x0001900c01007387 */ /* 0x0003e40000100a00 */
[C---:B-1----:R-:W-:Y:S02]  /*106f0*/  IMAD R13, R3.reuse, 0x47, RZ ;  /* 0x00000047030d7824 */ /* 0x042fe400078e02ff */
[----:B------:R-:W-:-:S03]  /*10700*/  IMAD R12, R3, 0x120, RZ ;  /* 0x00000120030c7824 */ /* 0x000fc600078e02ff */
[----:B------:R-:W-:Y:S02]  /*10710*/  LEA.HI.X.SX32 R109, R13, R5, 0x2, P0 ;  /* 0x000000050d6d7211 */ /* 0x000fe400000f16ff */
[----:B------:R-:W-:Y:S01]  /*10720*/  IADD3 R12, P0, R12, R4, RZ ;  /* 0x000000040c0c7210 */ /* 0x000fe20007f1e0ff */
[----:B------:R-:W-:-:S03]  /*10730*/  IMAD R3, R3, 0x124, RZ ;  /* 0x0000012403037824 */ /* 0x000fc600078e02ff */
[----:B------:R-:W-:Y:S01]  /*10740*/  LEA.HI.X.SX32 R13, R17, R5, 0x2, P0 ;  /* 0x00000005110d7211 */ /* 0x000fe200000f16ff */
[----:B------:R1:W-:Y:S04]  /*10750*/  STL.64 [R1+0x188], R108 ;  /* 0x0001886c01007387 */ /* 0x0003e80000100a00 */
[----:B-1----:R-:W3:Y:S04]  /*10760*/  LDL.LU.64 R108, [R1+0x16e8] ;  /* 0x0016e800016c7983 */ /* 0x002ee80000300a00 */
[----:B------:R1:W-:Y:S02]  /*10770*/  STL.64 [R1+0x180], R12 ;  /* 0x0001800c01007387 */ /* 0x0003e40000100a00 */
[----:B-1----:R-:W-:Y:S01]  /*10780*/  IADD3 R12, P0, R3, R4, RZ ;  /* 0x00000004030c7210 */ /* 0x002fe20007f1e0ff */
[----:B------:R-:W-:-:S02]  /*10790*/  IMAD R3, R2, 0x49, RZ ;  /* 0x0000004902037824 */ /* 0x000fc400078e02ff */
[----:B------:R-:W-:-:S03]  /*107a0*/  IMAD R2, R2, 0x128, RZ ;  /* 0x0000012802027824 */ /* 0x000fc600078e02ff */
[----:B------:R-:W-:Y:S02]  /*107b0*/  LEA.HI.X.SX32 R13, R3, R5, 0x2, P0 ;  /* 0x00000005030d7211 */ /* 0x000fe400000f16ff */
[----:B------:R-:W-:-:S03]  /*107c0*/  IADD3 R2, P0, R2, R4, RZ ;  /* 0x0000000402027210 */ /* 0x000fc60007f1e0ff */
[----:B------:R1:W-:Y:S01]  /*107d0*/  STL.64 [R1+0x178], R12 ;  /* 0x0001780c01007387 */ /* 0x0003e20000100a00 */
[----:B------:R-:W-:Y:S01]  /*107e0*/  LEA.HI.X.SX32 R3, R122, R5, 0x2, P0 ;  /* 0x000000057a037211 */ /* 0x000fe200000f16ff */
[----:B------:R-:W-:Y:S01]  /*107f0*/  IMAD R0, R0, c[0x0][0x18c], RZ ;  /* 0x0000630000007a24 */ /* 0x000fe200078e02ff */
[----:B-1----:R-:W-:-:S04]  /*10800*/  LEA R12, P0, R14, R4, 0x4 ;  /* 0x000000040e0c7211 */ /* 0x002fc800078020ff */
[C---:B------:R-:W-:Y:S01]  /*10810*/  LEA.HI.X.SX32 R13, R18.reuse, R5, 0x2, P0 ;  /* 0x00000005120d7211 */ /* 0x040fe200000f16ff */
[----:B------:R-:W-:Y:S01]  /*10820*/  STL.64 [R1+0x170], R2 ;  /* 0x0001700201007387 */ /* 0x000fe20000100a00 */
[----:B------:R-:W-:-:S03]  /*10830*/  IADD3 R122, P0, R18, R4, RZ ;  /* 0x00000004127a7210 */ /* 0x000fc60007f1e0ff */
[----:B------:R1:W-:Y:S01]  /*10840*/  STL.64 [R1+0x3a8], R12 ;  /* 0x0003a80c01007387 */ /* 0x0003e20000100a00 */
[----:B------:R-:W-:-:S04]  /*10850*/  LEA R248, P5, R0, c[0x0][0x168], 0x2 ;  /* 0x00005a0000f87a11 */ /* 0x000fc800078a10ff */
[----:B------:R-:W-:Y:S01]  /*10860*/  LEA.HI.X.SX32 R0, R0, c[0x0][0x16c], 0x2, P5 ;  /* 0x00005b0000007a11 */ /* 0x000fe200028f16ff */
[----:B-1----:R-:W-:-:S04]  /*10870*/  IMAD.MOV.U32 R12, RZ, RZ, c[0x0][0x188] ;  /* 0x00006200ff0c7624 */ /* 0x002fc800078e00ff */
[----:B------:R-:W-:-:S05]  /*10880*/  IMAD R13, R12, 0x12c, RZ ;  /* 0x0000012c0c0d7824 */ /* 0x000fca00078e02ff */
[----:B------:R-:W-:Y:S01]  /*10890*/  IADD3 R16, P5, R13, R4, RZ ;  /* 0x000000040d107210 */ /* 0x000fe20007fbe0ff */
[C---:B------:R-:W-:Y:S02]  /*108a0*/  IMAD R13, R12.reuse, 0x130, RZ ;  /* 0x000001300c0d7824 */ /* 0x040fe400078e02ff */
[C---:B------:R-:W-:Y:S02]  /*108b0*/  IMAD R15, R12.reuse, 0x4b, RZ ;  /* 0x0000004b0c0f7824 */ /* 0x040fe400078e02ff */
[----:B------:R-:W-:Y:S02]  /*108c0*/  IMAD R18, R12, 0x13c, RZ ;  /* 0x0000013c0c127824 */ /* 0x000fe400078e02ff */
[----:B--2---:R-:W-:Y:S01]  /*108d0*/  IMAD R3, R123, c[0x0][0x190], RZ ;  /* 0x000064007b037a24 */ /* 0x004fe200078e02ff */
[----:B------:R-:W-:-:S04]  /*108e0*/  LEA.HI.X.SX32 R123, R14, R5, 0x2, P0 ;  /* 0x000000050e7b7211 */ /* 0x000fc800000f16ff */
[C---:B------:R-:W-:Y:S01]  /*108f0*/  LEA R2, P0, R3.reuse, R248, 0x2 ;  /* 0x000000f803027211 */ /* 0x040fe200078010ff */
[----:B------:R1:W-:Y:S03]  /*10900*/  STL.64 [R1+0x3c0], R122 ;  /* 0x0003c07a01007387 */ /* 0x0003e60000100a00 */
[----:B------:R-:W-:Y:S01]  /*10910*/  LEA.HI.X.SX32 R3, R3, R0, 0x2, P0 ;  /* 0x0000000003037211 */ /* 0x000fe200000f16ff */
[----:B-1----:R-:W2:Y:S04]  /*10920*/  LDL.LU.64 R122, [R1+0x16e0] ;  /* 0x0016e000017a7983 */ /* 0x002ea80000300a00 */
[----:B------:R1:W-:Y:S04]  /*10930*/  STL [R1+0x1680], R2 ;  /* 0x0016800201007387 */ /* 0x0003e80000100800 */
[----:B------:R4:W-:Y:S04]  /*10940*/  STL [R1+0x168], R16 ;  /* 0x0001681001007387 */ /* 0x0009e80000100800 */
[----:B------:R4:W-:Y:S01]  /*10950*/  STL [R1+0x1674], R3 ;  /* 0x0016740301007387 */ /* 0x0009e20000100800 */
[----:B-1----:R-:W-:Y:S01]  /*10960*/  IMAD.MOV.U32 R2, RZ, RZ, R16 ;  /* 0x000000ffff027224 */ /* 0x002fe200078e0010 */
[----:B----4-:R-:W-:Y:S01]  /*10970*/  IADD3 R16, P0, R13, R4, RZ ;  /* 0x000000040d107210 */ /* 0x010fe20007f1e0ff */
[----:B------:R-:W-:-:S02]  /*10980*/  IMAD R13, R12, 0x134, RZ ;  /* 0x000001340c0d7824 */ /* 0x000fc400078e02ff */
[----:B------:R-:W-:Y:S01]  /*10990*/  IMAD.MOV.U32 R3, RZ, RZ, R17 ;  /* 0x000000ffff037224 */ /* 0x000fe200078e0011 */
[-C--:B------:R-:W-:Y:S01]  /*109a0*/  LEA.HI.X.SX32 R3, R15, R5.reuse, 0x2, P5 ;  /* 0x000000050f037211 */ /* 0x080fe200028f16ff */
[C---:B------:R-:W-:Y:S01]  /*109b0*/  IMAD R15, R12.reuse, 0x138, RZ ;  /* 0x000001380c0f7824 */ /* 0x040fe200078e02ff */
[-C--:B------:R-:W-:Y:S02]  /*109c0*/  LEA.HI.X.SX32 R17, R19, R5.reuse, 0x2, P0 ;  /* 0x0000000513117211 */ /* 0x080fe400000f16ff */
[----:B------:R-:W-:Y:S01]  /*109d0*/  IADD3 R2, P5, R13, R4, RZ ;  /* 0x000000040d027210 */ /* 0x000fe20007fbe0ff */
[----:B------:R-:W-:Y:S01]  /*109e0*/  IMAD R13, R12, 0x4d, RZ ;  /* 0x0000004d0c0d7824 */ /* 0x000fe200078e02ff */
[----:B------:R1:W-:Y:S04]  /*109f0*/  STL [R1+0x16c], R3 ;  /* 0x00016c0301007387 */ /* 0x0003e80000100800 */
[----:B------:R4:W-:Y:S01]  /*10a00*/  STL.64 [R1+0x160], R16 ;  /* 0x0001601001007387 */ /* 0x0009e20000100a00 */
[----:B-1----:R-:W-:-:S02]  /*10a10*/  LEA.HI.X.SX32 R3, R13, R5, 0x2, P5 ;  /* 0x000000050d037211 */ /* 0x002fc400028f16ff */
[----:B----4-:R-:W-:Y:S01]  /*10a20*/  IADD3 R16, P0, R15, R4, RZ ;  /* 0x000000040f107210 */ /* 0x010fe20007f1e0ff */
[C---:B------:R-:W-:Y:S02]  /*10a30*/  IMAD R15, R12.reuse, 0x4e, RZ ;  /* 0x0000004e0c0f7824 */ /* 0x040fe400078e02ff */
[----:B------:R1:W-:Y:S01]  /*10a40*/  STL.64 [R1+0x158], R2 ;  /* 0x0001580201007387 */ /* 0x0003e20000100a00 */
[C---:B------:R-:W-:Y:S02]  /*10a50*/  IMAD R13, R12.reuse, 0x140, RZ ;  /* 0x000001400c0d7824 */ /* 0x040fe400078e02ff */
[----:B------:R-:W-:Y:S01]  /*10a60*/  LEA.HI.X.SX32 R17, R15, R5, 0x2, P0 ;  /* 0x000000050f117211 */ /* 0x000fe200000f16ff */
[----:B------:R-:W-:-:S04]  /*10a70*/  IMAD R15, R12, 0x4f, RZ ;  /* 0x0000004f0c0f7824 */ /* 0x000fc800078e02ff */
[----:B------:R4:W-:Y:S01]  /*10a80*/  STL.64 [R1+0x150], R16 ;  /* 0x0001501001007387 */ /* 0x0009e20000100a00 */
[----:B-1----:R-:W-:-:S04]  /*10a90*/  IADD3 R2, P5, R18, R4, RZ ;  /* 0x0000000412027210 */ /* 0x002fc80007fbe0ff */
[-C--:B------:R-:W-:Y:S02]  /*10aa0*/  LEA.HI.X.SX32 R3, R15, R5.reuse, 0x2, P5 ;  /* 0x000000050f037211 */ /* 0x080fe400028f16ff */
[----:B----4-:R-:W-:Y:S01]  /*10ab0*/  IADD3 R16, P0, R13, R4, RZ ;  /* 0x000000040d107210 */ /* 0x010fe20007f1e0ff */
[C---:B------:R-:W-:Y:S02]  /*10ac0*/  IMAD R13, R12.reuse, 0x144, RZ ;  /* 0x000001440c0d7824 */ /* 0x040fe400078e02ff */
[----:B------:R1:W-:Y:S01]  /*10ad0*/  STL.64 [R1+0x148], R2 ;  /* 0x0001480201007387 */ /* 0x0003e20000100a00 */
[----:B------:R-:W-:Y:S01]  /*10ae0*/  IMAD R15, R12, 0x148, RZ ;  /* 0x000001480c0f7824 */ /* 0x000fe200078e02ff */
[----:B------:R-:W-:Y:S01]  /*10af0*/  LEA.HI.X.SX32 R17, R20, R5, 0x2, P0 ;  /* 0x0000000514117211 */ /* 0x000fe200000f16ff */
[----:B------:R-:W-:-:S04]  /*10b00*/  IMAD R18, R12, 0x14c, RZ ;  /* 0x0000014c0c127824 */ /* 0x000fc800078e02ff */
[----:B------:R4:W-:Y:S01]  /*10b10*/  STL.64 [R1+0x140], R16 ;  /* 0x0001401001007387 */ /* 0x0009e20000100a00 */
[-C--:B-1----:R-:W-:Y:S01]  /*10b20*/  IADD3 R2, P5, R13, R4.reuse, RZ ;  /* 0x000000040d027210 */ /* 0x082fe20007fbe0ff */
[C---:B------:R-:W-:Y:S01]  /*10b30*/  IMAD R13, R12.reuse, 0x51, RZ ;  /* 0x000000510c0d7824 */ /* 0x040fe200078e02ff */
[----:B----4-:R-:W-:Y:S01]  /*10b40*/  IADD3 R16, P0, R15, R4, RZ ;  /* 0x000000040f107210 */ /* 0x010fe20007f1e0ff */
[----:B------:R-:W-:-:S03]  /*10b50*/  IMAD R15, R12, 0x52, RZ ;  /* 0x000000520c0f7824 */ /* 0x000fc600078e02ff */
[-C--:B------:R-:W-:Y:S01]  /*10b60*/  LEA.HI.X.SX32 R3, R13, R5.reuse, 0x2, P5 ;  /* 0x000000050d037211 */ /* 0x080fe200028f16ff */
[----:B------:R-:W-:Y:S01]  /*10b70*/  IMAD R13, R12, 0x150, RZ ;  /* 0x000001500c0d7824 */ /* 0x000fe200078e02ff */
[----:B------:R-:W-:-:S03]  /*10b80*/  LEA.HI.X.SX32 R17, R15, R5, 0x2, P0 ;  /* 0x000000050f117211 */ /* 0x000fc600000f16ff */
[----:B------:R1:W-:Y:S01]  /*10b90*/  STL.64 [R1+0x138], R2 ;  /* 0x0001380201007387 */ /* 0x0003e20000100a00 */
[----:B------:R-:W-:-:S03]  /*10ba0*/  IMAD R15, R12, 0x53, RZ ;  /* 0x000000530c0f7824 */ /* 0x000fc600078e02ff */
[----:B------:R4:W-:Y:S01]  /*10bb0*/  STL.64 [R1+0x130], R16 ;  /* 0x0001301001007387 */ /* 0x0009e20000100a00 */
[-C--:B-1----:R-:W-:Y:S02]  /*10bc0*/  IADD3 R2, P5, R18, R4.reuse, RZ ;  /* 0x0000000412027210 */ /* 0x082fe40007fbe0ff */
[----:B----4-:R-:W-:Y:S01]  /*10bd0*/  IADD3 R16, P0, R13, R4, RZ ;  /* 0x000000040d107210 */ /* 0x010fe20007f1e0ff */
[C---:B------:R-:W-:Y:S01]  /*10be0*/  IMAD R13, R12.reuse, 0x154, RZ ;  /* 0x000001540c0d7824 */ /* 0x040fe200078e02ff */
[-C--:B------:R-:W-:Y:S01]  /*10bf0*/  LEA.HI.X.SX32 R3, R15, R5.reuse, 0x2, P5 ;  /* 0x000000050f037211 */ /* 0x080fe200028f16ff */
[----:B------:R-:W-:Y:S01]  /*10c00*/  IMAD R15, R12, 0x158, RZ ;  /* 0x000001580c0f7824 */ /* 0x000fe200078e02ff */
[----:B------:R-:W-:-:S03]  /*10c10*/  LEA.HI.X.SX32 R17, R21, R5, 0x2, P0 ;  /* 0x0000000515117211 */ /* 0x000fc600000f16ff */
[----:B------:R1:W-:Y:S04]  /*10c20*/  STL.64 [R1+0x128], R2 ;  /* 0x0001280201007387 */ /* 0x0003e80000100a00 */
[----:B------:R4:W-:Y:S01]  /*10c30*/  STL.64 [R1+0x120], R16 ;  /* 0x0001201001007387 */ /* 0x0009e20000100a00 */
[C---:B------:R-:W-:Y:S01]  /*10c40*/  IMAD R18, R12.reuse, 0x15c, RZ ;  /* 0x0000015c0c127824 */ /* 0x040fe200078e02ff */
        /* <DEDUP_REMOVED lines=143> */
[-C--:B-1----:R-:W-:Y:S01]  /*11540*/  IADD3 R2, P5, R18, R4.reuse, RZ ;  /* 0x0000000412027210 */ /* 0x082fe20007fbe0ff */
[C---:B------:R-:W-:Y:S01]  /*11550*/  IMAD R18, R12.reuse, 0x74, RZ ;  /* 0x000000740c127824 */ /* 0x040fe200078e02ff */
[----:B----4-:R-:W-:Y:S01]  /*11560*/  IADD3 R16, P0, R13, R4, RZ ;  /* 0x000000040d107210 */ /* 0x010fe20007f1e0ff */
[----:B------:R-:W-:Y:S01]  /*11570*/  IMAD R13, R12, 0x1d4, RZ ;  /* 0x000001d40c0d7824 */ /* 0x000fe200078e02ff */
[-C--:B------:R-:W-:Y:S02]  /*11580*/  LEA.HI.X.SX32 R3, R15, R5.reuse, 0x2, P5 ;  /* 0x000000050f037211 */ /* 0x080fe400028f16ff */
[----:B------:R-:W-:Y:S01]  /*11590*/  LEA.HI.X.SX32 R17, R18, R5, 0x2, P0 ;  /* 0x0000000512117211 */ /* 0x000fe200000f16ff */
[C---:B------:R-:W-:Y:S02]  /*115a0*/  IMAD R18, R12.reuse, 0x75, RZ ;  /* 0x000000750c127824 */ /* 0x040fe400078e02ff */
[----:B------:R1:W-:Y:S01]  /*115b0*/  STL.64 [R1+0x800], R2 ;  /* 0x0008000201007387 */ /* 0x0003e20000100a00 */
[----:B------:R-:W-:-:S03]  /*115c0*/  IMAD R15, R12, 0x1d8, RZ ;  /* 0x000001d80c0f7824 */ /* 0x000fc600078e02ff */
[----:B------:R4:W-:Y:S01]  /*115d0*/  STL.64 [R1+0x40], R16 ;  /* 0x0000401001007387 */ /* 0x0009e20000100a00 */
[----:B-1----:R-:W-:Y:S01]  /*115e0*/  IADD3 R2, P5, R13, R4, RZ ;  /* 0x000000040d027210 */ /* 0x002fe20007fbe0ff */
[----:B------:R-:W-:-:S03]  /*115f0*/  IMAD.MOV.U32 R13, RZ, RZ, c[0x0][0x188] ;  /* 0x00006200ff0d7624 */ /* 0x000fc600078e00ff */
[-C--:B------:R-:W-:Y:S01]  /*11600*/  LEA.HI.X.SX32 R3, R18, R5.reuse, 0x2, P5 ;  /* 0x0000000512037211 */ /* 0x080fe200028f16ff */
[----:B------:R-:W-:Y:S01]  /*11610*/  IMAD R18, R13, 0x76, RZ ;  /* 0x000000760d127824 */ /* 0x000fe200078e02ff */
[----:B----4-:R-:W-:Y:S01]  /*11620*/  IADD3 R16, P0, R15, R4, RZ ;  /* 0x000000040f107210 */ /* 0x010fe20007f1e0ff */
[----:B------:R-:W-:Y:S02]  /*11630*/  IMAD.MOV.U32 R15, RZ, RZ, c[0x0][0x188] ;  /* 0x00006200ff0f7624 */ /* 0x000fe400078e00ff */
[----:B------:R-:W-:Y:S01]  /*11640*/  IMAD R12, R13, 0x1dc, RZ ;  /* 0x000001dc0d0c7824 */ /* 0x000fe200078e02ff */
[----:B------:R-:W-:Y:S01]  /*11650*/  LEA.HI.X.SX32 R17, R18, R5, 0x2, P0 ;  /* 0x0000000512117211 */ /* 0x000fe200000f16ff */
[C---:B------:R-:W-:Y:S01]  /*11660*/  IMAD R13, R15.reuse, 0x1e0, RZ ;  /* 0x000001e00f0d7824 */ /* 0x040fe200078e02ff */
[----:B------:R1:W-:Y:S01]  /*11670*/  STL.64 [R1+0x38], R2 ;  /* 0x0000380201007387 */ /* 0x0003e20000100a00 */
[----:B------:R-:W-:-:S03]  /*11680*/  IMAD R15, R15, 0x77, RZ ;  /* 0x000000770f0f7824 */ /* 0x000fc600078e02ff */
[----:B------:R4:W-:Y:S01]  /*11690*/  STL.64 [R1+0x30], R16 ;  /* 0x0000301001007387 */ /* 0x0009e20000100a00 */
[-C--:B-1----:R-:W-:Y:S01]  /*116a0*/  IADD3 R2, P5, R12, R4.reuse, RZ ;  /* 0x000000040c027210 */ /* 0x082fe20007fbe0ff */
[----:B------:R-:W-:Y:S01]  /*116b0*/  IMAD.MOV.U32 R12, RZ, RZ, c[0x0][0x188] ;  /* 0x00006200ff0c7624 */ /* 0x000fe200078e00ff */
[----:B----4-:R-:W-:-:S03]  /*116c0*/  IADD3 R16, P0, R13, R4, RZ ;  /* 0x000000040d107210 */ /* 0x010fc60007f1e0ff */
[C---:B------:R-:W-:Y:S01]  /*116d0*/  IMAD R13, R12.reuse, 0x1e4, RZ ;  /* 0x000001e40c0d7824 */ /* 0x040fe200078e02ff */
[----:B------:R-:W-:Y:S01]  /*116e0*/  LEA.HI.X.SX32 R3, R15, R5, 0x2, P5 ;  /* 0x000000050f037211 */ /* 0x000fe200028f16ff */
[----:B------:R-:W-:-:S04]  /*116f0*/  IMAD R15, R12, 0x78, RZ ;  /* 0x000000780c0f7824 */ /* 0x000fc800078e02ff */
[----:B------:R1:W-:Y:S01]  /*11700*/  STL.64 [R1+0x808], R2 ;  /* 0x0008080201007387 */ /* 0x0003e20000100a00 */
[----:B------:R-:W-:Y:S01]  /*11710*/  LEA.HI.X.SX32 R17, R15, R5, 0x2, P0 ;  /* 0x000000050f117211 */ /* 0x000fe200000f16ff */
[----:B------:R-:W-:Y:S01]  /*11720*/  IMAD R12, R12, 0x1e8, RZ ;  /* 0x000001e80c0c7824 */ /* 0x000fe200078e02ff */
[----:B-1----:R-:W-:Y:S01]  /*11730*/  IADD3 R2, P5, R13, R4, RZ ;  /* 0x000000040d027210 */ /* 0x002fe20007fbe0ff */
[----:B------:R-:W-:-:S04]  /*11740*/  IMAD.MOV.U32 R13, RZ, RZ, c[0x0][0x188] ;  /* 0x00006200ff0d7624 */ /* 0x000fc800078e00ff */
[C---:B------:R-:W-:Y:S01]  /*11750*/  IMAD R18, R13.reuse, 0x79, RZ ;  /* 0x000000790d127824 */ /* 0x040fe200078e02ff */
[----:B------:R1:W-:Y:S01]  /*11760*/  STL.64 [R1+0x28], R16 ;  /* 0x0000281001007387 */ /* 0x0003e20000100a00 */
[C---:B------:R-:W-:Y:S02]  /*11770*/  IMAD R15, R13.reuse, 0x1ec, RZ ;  /* 0x000001ec0d0f7824 */ /* 0x040fe400078e02ff */
[----:B------:R-:W-:Y:S01]  /*11780*/  IMAD R13, R13, 0x7a, RZ ;  /* 0x0000007a0d0d7824 */ /* 0x000fe200078e02ff */
[-C--:B------:R-:W-:Y:S02]  /*11790*/  LEA.HI.X.SX32 R3, R18, R5.reuse, 0x2, P5 ;  /* 0x0000000512037211 */ /* 0x080fe400028f16ff */
[----:B-1----:R-:W-:Y:S01]  /*117a0*/  IADD3 R16, P0, R12, R4, RZ ;  /* 0x000000040c107210 */ /* 0x002fe20007f1e0ff */
[----:B------:R-:W-:Y:S02]  /*117b0*/  IMAD.MOV.U32 R12, RZ, RZ, c[0x0][0x188] ;  /* 0x00006200ff0c7624 */ /* 0x000fe400078e00ff */
[----:B------:R1:W-:Y:S01]  /*117c0*/  STL.64 [R1+0x20], R2 ;  /* 0x0000200201007387 */ /* 0x0003e20000100a00 */
[----:B------:R-:W-:Y:S01]  /*117d0*/  LEA.HI.X.SX32 R17, R13, R5, 0x2, P0 ;  /* 0x000000050d117211 */ /* 0x000fe200000f16ff */
[----:B------:R-:W-:-:S04]  /*117e0*/  IMAD R13, R12, 0x7b, RZ ;  /* 0x0000007b0c0d7824 */ /* 0x000fc800078e02ff */
[----:B------:R4:W-:Y:S01]  /*117f0*/  STL.64 [R1+0x18], R16 ;  /* 0x0000181001007387 */ /* 0x0009e20000100a00 */
[----:B-1----:R-:W-:Y:S01]  /*11800*/  IADD3 R2, P5, R15, R4, RZ ;  /* 0x000000040f027210 */ /* 0x002fe20007fbe0ff */
[----:B------:R-:W-:-:S03]  /*11810*/  IMAD R15, R12, 0x1f0, RZ ;  /* 0x000001f00c0f7824 */ /* 0x000fc600078e02ff */
[----:B------:R-:W-:Y:S01]  /*11820*/  LEA.HI.X.SX32 R3, R13, R5, 0x2, P5 ;  /* 0x000000050d037211 */ /* 0x000fe200028f16ff */
[C---:B------:R-:W-:Y:S01]  /*11830*/  IMAD R13, R12.reuse, 0x7c, RZ ;  /* 0x0000007c0c0d7824 */ /* 0x040fe200078e02ff */
[----:B----4-:R-:W-:Y:S01]  /*11840*/  IADD3 R16, P0, R15, R4, RZ ;  /* 0x000000040f107210 */ /* 0x010fe20007f1e0ff */
[----:B------:R-:W-:-:S03]  /*11850*/  IMAD R18, R12, 0x1f4, RZ ;  /* 0x000001f40c127824 */ /* 0x000fc600078e02ff */
[----:B------:R-:W-:Y:S01]  /*11860*/  LEA.HI.X.SX32 R17, R13, R5, 0x2, P0 ;  /* 0x000000050d117211 */ /* 0x000fe200000f16ff */
[----:B------:R-:W-:Y:S01]  /*11870*/  IMAD.MOV.U32 R15, RZ, RZ, c[0x0][0x188] ;  /* 0x00006200ff0f7624 */ /* 0x000fe200078e00ff */
[----:B------:R1:W-:Y:S04]  /*11880*/  STL.64 [R1+0x810], R2 ;  /* 0x0008100201007387 */ /* 0x0003e80000100a00 */
[----:B------:R4:W-:Y:S01]  /*11890*/  STL.64 [R1+0x10], R16 ;  /* 0x0000101001007387 */ /* 0x0009e20000100a00 */
[----:B------:R-:W-:Y:S01]  /*118a0*/  IMAD R12, R12, 0x1f8, RZ ;  /* 0x000001f80c0c7824 */ /* 0x000fe200078e02ff */
[----:B-1----:R-:W-:Y:S01]  /*118b0*/  IADD3 R2, P5, R18, R4, RZ ;  /* 0x0000000412027210 */ /* 0x002fe20007fbe0ff */
[C---:B----4-:R-:W-:Y:S02]  /*118c0*/  IMAD R17, R15.reuse, 0x7d, RZ ;  /* 0x0000007d0f117824 */ /* 0x050fe400078e02ff */
[----:B------:R-:W-:-:S03]  /*118d0*/  IMAD R16, R15, 0x1fc, RZ ;  /* 0x000001fc0f107824 */ /* 0x000fc600078e02ff */
[-C--:B------:R-:W-:Y:S01]  /*118e0*/  LEA.HI.X.SX32 R3, R17, R5.reuse, 0x2, P5 ;  /* 0x0000000511037211 */ /* 0x080fe200028f16ff */
[----:B------:R-:W-:Y:S01]  /*118f0*/  IMAD R15, R14, 0x7e, RZ ;  /* 0x0000007e0e0f7824 */ /* 0x000fe200078e02ff */
[-C--:B------:R-:W-:Y:S01]  /*11900*/  IADD3 R12, P0, R12, R4.reuse, RZ ;  /* 0x000000040c0c7210 */ /* 0x080fe20007f1e0ff */
[----:B------:R-:W-:Y:S02]  /*11910*/  IMAD R14, R14, 0x7f, RZ ;  /* 0x0000007f0e0e7824 */ /* 0x000fe400078e02ff */
[----:B------:R1:W-:Y:S01]  /*11920*/  STL.64 [R1+0x8], R2 ;  /* 0x0000080201007387 */ /* 0x0003e20000100a00 */
[----:B------:R-:W-:Y:S01]  /*11930*/  LEA.HI.X.SX32 R13, R15, R5, 0x2, P0 ;  /* 0x000000050f0d7211 */ /* 0x000fe200000f16ff */
[----:B------:R-:W-:Y:S02]  /*11940*/  IMAD R6, R6, c[0x0][0x190], RZ ;  /* 0x0000640006067a24 */ /* 0x000fe400078e02ff */
[----:B------:R-:W-:Y:S01]  /*11950*/  IMAD R7, R7, c[0x0][0x190], RZ ;  /* 0x0000640007077a24 */ /* 0x000fe200078e02ff */
[----:B-1----:R-:W-:-:S04]  /*11960*/  IADD3 R2, P5, R16, R4, RZ ;  /* 0x0000000410027210 */ /* 0x002fc80007fbe0ff */
[----:B------:R-:W-:Y:S01]  /*11970*/  LEA.HI.X.SX32 R3, R14, R5, 0x2, P5 ;  /* 0x000000050e037211 */ /* 0x000fe200028f16ff */
[----:B------:R1:W-:Y:S04]  /*11980*/  STL.64 [R1], R12 ;  /* 0x0000000c01007387 */ /* 0x0003e80000100a00 */
[----:B------:R4:W-:Y:S01]  /*11990*/  STL.64 [R1+0x818], R2 ;  /* 0x0008180201007387 */ /* 0x0009e20000100a00 */
[CC--:B-1----:R-:W-:Y:S02]  /*119a0*/  LEA R12, P0, R6.reuse, R248.reuse, 0x2 ;  /* 0x000000f8060c7211 */ /* 0x0c2fe400078010ff */
[----:B----4-:R-:W-:Y:S02]  /*119b0*/  LEA R2, P5, R7, R248, 0x2 ;  /* 0x000000f807027211 */ /* 0x010fe400078a10ff */
[----:B------:R-:W-:-:S02]  /*119c0*/  LEA.HI.X.SX32 R13, R6, R0, 0x2, P0 ;  /* 0x00000000060d7211 */ /* 0x000fc400000f16ff */
[----:B------:R-:W-:-:S03]  /*119d0*/  LEA.HI.X.SX32 R3, R7, R0, 0x2, P5 ;  /* 0x0000000007037211 */ /* 0x000fc600028f16ff */
[----:B------:R1:W-:Y:S04]  /*119e0*/  STL.64 [R1+0x7e0], R12 ;  /* 0x0007e00c01007387 */ /* 0x0003e80000100a00 */
[----:B------:R4:W-:Y:S01]  /*119f0*/  STL.64 [R1+0x7d8], R2 ;  /* 0x0007d80201007387 */ /* 0x0009e20000100a00 */
[----:B------:R-:W-:Y:S01]  /*11a00*/  IMAD R26, R26, c[0x0][0x190], RZ ;  /* 0x000064001a1a7a24 */ /* 0x000fe200078e02ff */
[CC--:B-1----:R-:W-:Y:S02]  /*11a10*/  LEA R12, P0, R8.reuse, R248.reuse, 0x2 ;  /* 0x000000f8080c7211 */ /* 0x0c2fe400078010ff */
[----:B----4-:R-:W-:Y:S02]  /*11a20*/  LEA R2, P5, R9, R248, 0x2 ;  /* 0x000000f809027211 */ /* 0x010fe400078a10ff */
[----:B------:R-:W-:-:S02]  /*11a30*/  LEA.HI.X.SX32 R13, R8, R0, 0x2, P0 ;  /* 0x00000000080d7211 */ /* 0x000fc400000f16ff */
[----:B------:R-:W-:Y:S02]  /*11a40*/  LEA.HI.X.SX32 R3, R9, R0, 0x2, P5 ;  /* 0x0000000009037211 */ /* 0x000fe400028f16ff */
[C---:B------:R-:W-:Y:S01]  /*11a50*/  LEA R6, P0, R10.reuse, R248, 0x2 ;  /* 0x000000f80a067211 */ /* 0x040fe200078010ff */
[----:B------:R-:W-:Y:S04]  /*11a60*/  STL.64 [R1+0x7d0], R12 ;  /* 0x0007d00c01007387 */ /* 0x000fe80000100a00 */
[----:B------:R1:W-:Y:S01]  /*11a70*/  STL.64 [R1+0x7c8], R2 ;  /* 0x0007c80201007387 */ /* 0x0003e20000100a00 */
[----:B------:R-:W-:Y:S01]  /*11a80*/  LEA.HI.X.SX32 R7, R10, R0, 0x2, P0 ;  /* 0x000000000a077211 */ /* 0x000fe200000f16ff */
[----:B------:R-:W-:Y:S01]  /*11a90*/  IMAD R28, R28, c[0x0][0x190], RZ ;  /* 0x000064001c1c7a24 */ /* 0x000fe200078e02ff */
[----:B-1----:R-:W-:-:S04]  /*11aa0*/  LEA R2, P5, R26, R248, 0x2 ;  /* 0x000000f81a027211 */ /* 0x002fc800078a10ff */
[----:B------:R-:W-:Y:S01]  /*11ab0*/  LEA.HI.X.SX32 R3, R26, R0, 0x2, P5 ;  /* 0x000000001a037211 */ /* 0x000fe200028f16ff */
[----:B------:R1:W-:Y:S04]  /*11ac0*/  STL.64 [R1+0x7c0], R6 ;  /* 0x0007c00601007387 */ /* 0x0003e80000100a00 */
[----:B------:R4:W-:Y:S01]  /*11ad0*/  STL.64 [R1+0x7b8], R2 ;  /* 0x0007b80201007387 */ /* 0x0009e20000100a00 */
[----:B------:R-:W-:Y:S01]  /*11ae0*/  IMAD R29, R29, c[0x0][0x190], RZ ;  /* 0x000064001d1d7a24 */ /* 0x000fe200078e02ff */
[CC--:B-1----:R-:W-:Y:S02]  /*11af0*/  LEA R6, P0, R11.reuse, R248.reuse, 0x2 ;  /* 0x000000f80b067211 */ /* 0x0c2fe400078010ff */
[----:B----4-:R-:W-:Y:S02]  /*11b00*/  LEA R2, P5, R28, R248, 0x2 ;  /* 0x000000f81c027211 */ /* 0x010fe400078a10ff */
[-C--:B------:R-:W-:Y:S01]  /*11b10*/  LEA.HI.X.SX32 R7, R11, R0.reuse, 0x2, P0 ;  /* 0x000000000b077211 */ /* 0x080fe200000f16ff */
[----:B------:R-:W-:Y:S01]  /*11b20*/  IMAD R30, R30, c[0x0][0x190], RZ ;  /* 0x000064001e1e7a24 */ /* 0x000fe200078e02ff */
[----:B------:R-:W-:-:S03]  /*11b30*/  LEA.HI.X.SX32 R3, R28, R0, 0x2, P5 ;  /* 0x000000001c037211 */ /* 0x000fc600028f16ff */
        /* <DEDUP_REMOVED lines=14> */
[----:B---3--:R-:W-:Y:S01]  /*11c20*/  IMAD R34, R34, c[0x0][0x190], RZ ;  /* 0x0000640022227a24 */ /* 0x008fe200078e02ff */
[----:B------:R-:W-:-:S03]  /*11c30*/  LEA.HI.X.SX32 R3, R32, R0, 0x2, P5 ;  /* 0x0000000020037211 */ /* 0x000fc600028f16ff */
[----:B------:R1:W-:Y:S04]  /*11c40*/  STL.64 [R1+0x790], R6 ;  /* 0x0007900601007387 */ /* 0x0003e80000100a00 */
[----:B------:R3:W-:Y:S01]  /*11c50*/  STL.64 [R1+0x788], R2 ;  /* 0x0007880201007387 */ /* 0x0007e20000100a00 */
[----:B------:R-:W-:Y:S01]  /*11c60*/  IMAD R35, R35, c[0x0][0x190], RZ ;  /* 0x0000640023237a24 */ /* 0x000fe200078e02ff */
[CC--:B-1----:R-:W-:Y:S02]  /*11c70*/  LEA R6, P0, R33.reuse, R248.reuse, 0x2 ;  /* 0x000000f821067211 */ /* 0x0c2fe400078010ff */
[----:B---3--:R-:W-:Y:S02]  /*11c80*/  LEA R2, P5, R34, R248, 0x2 ;  /* 0x000000f822027211 */ /* 0x008fe400078a10ff */
[-C--:B------:R-:W-:Y:S01]  /*11c90*/  LEA.HI.X.SX32 R7, R33, R0.reuse, 0x2, P0 ;  /* 0x0000000021077211 */ /* 0x080fe200000f16ff */
[----:B------:R-:W-:Y:S01]  /*11ca0*/  IMAD R36, R36, c[0x0][0x190], RZ ;  /* 0x0000640024247a24 */ /* 0x000fe200078e02ff */
        /* <DEDUP_REMOVED lines=343> */
[----:B--2---:R-:W-:Y:S01]  /*13220*/  IMAD R122, R122, c[0x0][0x190], RZ ;  /* 0x000064007a7a7a24 */ /* 0x004fe200078e02ff */
[----:B------:R-:W-:-:S03]  /*13230*/  LEA.HI.X.SX32 R3, R120, R0, 0x2, P5 ;  /* 0x0000000078037211 */ /* 0x000fc600028f16ff */
[----:B------:R1:W-:Y:S04]  /*13240*/  STL.64 [R1+0x4d0], R6 ;  /* 0x0004d00601007387 */ /* 0x0003e80000100a00 */
[----:B------:R2:W-:Y:S01]  /*13250*/  STL.64 [R1+0x4c8], R2 ;  /* 0x0004c80201007387 */ /* 0x0005e20000100a00 */
[----:B------:R-:W-:Y:S01]  /*13260*/  IMAD R123, R123, c[0x0][0x190], RZ ;  /* 0x000064007b7b7a24 */ /* 0x000fe200078e02ff */
[CC--:B-1----:R-:W-:Y:S02]  /*13270*/  LEA R6, P0, R121.reuse, R248.reuse, 0x2 ;  /* 0x000000f879067211 */ /* 0x0c2fe400078010ff */
[----:B--2---:R-:W-:Y:S02]  /*13280*/  LEA R2, P5, R122, R248, 0x2 ;  /* 0x000000f87a027211 */ /* 0x004fe400078a10ff */
[-C--:B------:R-:W-:Y:S01]  /*13290*/  LEA.HI.X.SX32 R7, R121, R0.reuse, 0x2, P0 ;  /* 0x0000000079077211 */ /* 0x080fe200000f16ff */
[----:B------:R-:W-:Y:S01]  /*132a0*/  IMAD R124, R124, c[0x0][0x190], RZ ;  /* 0x000064007c7c7a24 */ /* 0x000fe200078e02ff */
        /* <DEDUP_REMOVED lines=115> */
[CC--:B-1----:R-:W-:Y:S02]  /*139e0*/  LEA R6, P0, R151.reuse, R248.reuse, 0x2 ;  /* 0x000000f897067211 */ /* 0x0c2fe400078010ff */
[C---:B--2---:R-:W-:Y:S02]  /*139f0*/  LEA R2, P5, R152.reuse, R248, 0x2 ;  /* 0x000000f898027211 */ /* 0x044fe400078a10ff */
[-C--:B------:R-:W-:Y:S02]  /*13a00*/  LEA.HI.X.SX32 R7, R151, R0.reuse, 0x2, P0 ;  /* 0x0000000097077211 */ /* 0x080fe400000f16ff */
[----:B------:R-:W-:Y:S01]  /*13a10*/  LEA.HI.X.SX32 R3, R152, R0, 0x2, P5 ;  /* 0x0000000098037211 */ /* 0x000fe200028f16ff */
[----:B------:R-:W-:-:S02]  /*13a20*/  IMAD R109, R205, c[0x0][0x190], RZ ;  /* 0x00006400cd6d7a24 */ /* 0x000fc400078e02ff */
[----:B------:R-:W-:Y:S04]  /*13a30*/  STL.64 [R1+0x3d0], R6 ;  /* 0x0003d00601007387 */ /* 0x000fe80000100a00 */
[----:B------:R1:W-:Y:S04]  /*13a40*/  STL.64 [R1+0x3c8], R2 ;  /* 0x0003c80201007387 */ /* 0x0003e80000100a00 */
[----:B-1----:R-:W2:Y:S04]  /*13a50*/  LDL.LU R3, [R1+0x394] ;  /* 0x0003940001037983 */ /* 0x002ea80000300800 */
[----:B------:R-:W4:Y:S04]  /*13a60*/  LDL.LU R205, [R1+0x824] ;  /* 0x0008240001cd7983 */ /* 0x000f280000300800 */
[----:B------:R-:W4:Y:S01]  /*13a70*/  LDL.LU R2, [R1+0x828] ;  /* 0x0008280001027983 */ /* 0x000f220000300800 */
[----:B------:R-:W-:-:S02]  /*13a80*/  IMAD R153, R153, c[0x0][0x190], RZ ;  /* 0x0000640099997a24 */ /* 0x000fc400078e02ff */
[----:B------:R-:W-:-:S03]  /*13a90*/  IMAD R155, R155, c[0x0][0x190], RZ ;  /* 0x000064009b9b7a24 */ /* 0x000fc600078e02ff */
[----:B------:R-:W-:Y:S01]  /*13aa0*/  LEA R250, P0, R153, R248, 0x2 ;  /* 0x000000f899fa7211 */ /* 0x000fe200078010ff */
[----:B------:R-:W-:-:S03]  /*13ab0*/  IMAD R157, R157, c[0x0][0x190], RZ ;  /* 0x000064009d9d7a24 */ /* 0x000fc600078e02ff */
[----:B------:R-:W-:Y:S02]  /*13ac0*/  LEA.HI.X.SX32 R251, R153, R0, 0x2, P0 ;  /* 0x0000000099fb7211 */ /* 0x000fe400000f16ff */
        /* <DEDUP_REMOVED lines=49> */
[----:B------:R-:W-:Y:S02]  /*13de0*/  IMAD R154, R154, c[0x0][0x190], RZ ;  /* 0x000064009a9a7a24 */ /* 0x000fe400078e02ff */
[----:B------:R-:W-:Y:S01]  /*13df0*/  IMAD R191, R191, c[0x0][0x190], RZ ;  /* 0x00006400bfbf7a24 */ /* 0x000fe200078e02ff */
[----:B------:R-:W-:Y:S02]  /*13e00*/  LEA.HI.X.SX32 R73, R187, R0, 0x2, P0 ;  /* 0x00000000bb497211 */ /* 0x000fe400000f16ff */
[-C--:B------:R-:W-:Y:S01]  /*13e10*/  LEA R76, P0, R189, R248.reuse, 0x2 ;  /* 0x000000f8bd4c7211 */ /* 0x080fe200078010ff */
[----:B------:R-:W-:Y:S01]  /*13e20*/  IMAD R156, R156, c[0x0][0x190], RZ ;  /* 0x000064009c9c7a24 */ /* 0x000fe200078e02ff */
[----:B------:R-:W-:Y:S01]  /*13e30*/  LEA R6, P5, R154, R248, 0x2 ;  /* 0x000000f89a067211 */ /* 0x000fe200078a10ff */
[----:B------:R-:W-:Y:S01]  /*13e40*/  IMAD R193, R193, c[0x0][0x190], RZ ;  /* 0x00006400c1c17a24 */ /* 0x000fe200078e02ff */
[----:B------:R-:W-:-:S02]  /*13e50*/  LEA.HI.X.SX32 R77, R189, R0, 0x2, P0 ;  /* 0x00000000bd4d7211 */ /* 0x000fc400000f16ff */
[----:B------:R-:W-:Y:S01]  /*13e60*/  LEA R80, P0, R191, R248, 0x2 ;  /* 0x000000f8bf507211 */ /* 0x000fe200078010ff */
[----:B------:R-:W-:Y:S01]  /*13e70*/  IMAD R158, R158, c[0x0][0x190], RZ ;  /* 0x000064009e9e7a24 */ /* 0x000fe200078e02ff */
[----:B------:R-:W-:Y:S02]  /*13e80*/  LEA.HI.X.SX32 R7, R154, R0, 0x2, P5 ;  /* 0x000000009a077211 */ /* 0x000fe400028f16ff */
[----:B------:R-:W-:Y:S01]  /*13e90*/  LEA R10, P5, R156, R248, 0x2 ;  /* 0x000000f89c0a7211 */ /* 0x000fe200078a10ff */
[----:B------:R-:W-:Y:S01]  /*13ea0*/  IMAD R195, R195, c[0x0][0x190], RZ ;  /* 0x00006400c3c37a24 */ /* 0x000fe200078e02ff */
[----:B------:R-:W-:Y:S02]  /*13eb0*/  LEA.HI.X.SX32 R81, R191, R0, 0x2, P0 ;  /* 0x00000000bf517211 */ /* 0x000fe400000f16ff */
        /* <DEDUP_REMOVED lines=8> */
[----:B------:R-:W-:Y:S01]  /*13f40*/  LEA.HI.X.SX32 R15, R158, R0, 0x2, P5 ;  /* 0x000000009e0f7211 */ /* 0x000fe200028f16ff */
[----:B------:R-:W-:Y:S01]  /*13f50*/  IMAD R105, R203, c[0x0][0x190], RZ ;  /* 0x00006400cb697a24 */ /* 0x000fe200078e02ff */
[----:B------:R-:W-:Y:S01]  /*13f60*/  LEA R18, P5, R160, R248, 0x2 ;  /* 0x000000f8a0127211 */ /* 0x000fe200078a10ff */
[----:B------:R-:W-:Y:S01]  /*13f70*/  IMAD R107, R204, c[0x0][0x190], RZ ;  /* 0x00006400cc6b7a24 */ /* 0x000fe200078e02ff */
[----:B------:R-:W3:Y:S01]  /*13f80*/  LDL.LU R203, [R1+0x82c] ;  /* 0x00082c0001cb7983 */ /* 0x000ee20000300800 */
[----:B------:R-:W-:Y:S01]  /*13f90*/  LEA.HI.X.SX32 R89, R195, R0, 0x2, P0 ;  /* 0x00000000c3597211 */ /* 0x000fe200000f16ff */
[----:B------:R-:W-:Y:S01]  /*13fa0*/  IMAD R199, R199, c[0x0][0x190], RZ ;  /* 0x00006400c7c77a24 */ /* 0x000fe200078e02ff */
[----:B------:R-:W-:Y:S01]  /*13fb0*/  LEA R92, P0, R197, R248, 0x2 ;  /* 0x000000f8c55c7211 */ /* 0x000fe200078010ff */
[----:B------:R-:W3:Y:S01]  /*13fc0*/  LDL.LU R204, [R1+0x830] ;  /* 0x0008300001cc7983 */ /* 0x000ee20000300800 */
[----:B------:R-:W-:-:S02]  /*13fd0*/  LEA.HI.X.SX32 R19, R160, R0, 0x2, P5 ;  /* 0x00000000a0137211 */ /* 0x000fc400028f16ff */
[----:B------:R-:W-:Y:S01]  /*13fe0*/  LEA R22, P5, R162, R248, 0x2 ;  /* 0x000000f8a2167211 */ /* 0x000fe200078a10ff */
[----:B------:R-:W-:Y:S01]  /*13ff0*/  STL.64 [R1+0x1678], R250 ;  /* 0x001678fa01007387 */ /* 0x000fe20000100a00 */
[----:B------:R-:W-:-:S03]  /*14000*/  LEA.HI.X.SX32 R93, R197, R0, 0x2, P0 ;  /* 0x00000000c55d7211 */ /* 0x000fc600000f16ff */
[----:B------:R1:W-:Y:S01]  /*14010*/  STL [R1+0x1698], R6 ;  /* 0x0016980601007387 */ /* 0x0003e20000100800 */
[----:B------:R-:W-:Y:S01]  /*14020*/  IMAD R201, R201, c[0x0][0x190], RZ ;  /* 0x00006400c9c97a24 */ /* 0x000fe200078e02ff */
[----:B------:R-:W-:Y:S02]  /*14030*/  LEA R96, P0, R199, R248, 0x2 ;  /* 0x000000f8c7607211 */ /* 0x000fe400078010ff */
[----:B------:R-:W-:Y:S01]  /*14040*/  STL [R1+0x1684], R7 ;  /* 0x0016840701007387 */ /* 0x000fe20000100800 */
[----:B------:R-:W-:-:S03]  /*14050*/  LEA.HI.X.SX32 R23, R162, R0, 0x2, P5 ;  /* 0x00000000a2177211 */ /* 0x000fc600028f16ff */
[----:B------:R1:W-:Y:S04]  /*14060*/  STL.64 [R1+0x1688], R8 ;  /* 0x0016880801007387 */ /* 0x0003e80000100a00 */
[----:B------:R-:W-:Y:S01]  /*14070*/  STL.64 [R1+0x1690], R10 ;  /* 0x0016900a01007387 */ /* 0x000fe20000100a00 */
[----:B------:R-:W-:-:S03]  /*14080*/  LEA.HI.X.SX32 R97, R199, R0, 0x2, P0 ;  /* 0x00000000c7617211 */ /* 0x000fc600000f16ff */
[----:B------:R-:W-:Y:S01]  /*14090*/  STL.64 [R1+0x16a0], R12 ;  /* 0x0016a00c01007387 */ /* 0x000fe20000100a00 */
[----:B------:R-:W-:-:S03]  /*140a0*/  LEA R100, P0, R201, R248, 0x2 ;  /* 0x000000f8c9647211 */ /* 0x000fc600078010ff */
[----:B------:R-:W-:Y:S04]  /*140b0*/  STL.64 [R1+0x16a8], R14 ;  /* 0x0016a80e01007387 */ /* 0x000fe80000100a00 */
[----:B------:R-:W-:Y:S01]  /*140c0*/  STL [R1+0x16b0], R17 ;  /* 0x0016b01101007387 */ /* 0x000fe20000100800 */
[----:B------:R-:W-:-:S03]  /*140d0*/  IMAD R111, R206, c[0x0][0x190], RZ ;  /* 0x00006400ce6f7a24 */ /* 0x000fc600078e02ff */
[----:B------:R-:W-:Y:S04]  /*140e0*/  STL.64 [R1+0x16b8], R18 ;  /* 0x0016b81201007387 */ /* 0x000fe80000100a00 */
[----:B------:R1:W-:Y:S01]  /*140f0*/  STL.64 [R1+0x16c0], R20 ;  /* 0x0016c01401007387 */ /* 0x0003e20000100a00 */
[----:B------:R-:W-:-:S03]  /*14100*/  IMAD R119, R210, c[0x0][0x190], RZ ;  /* 0x00006400d2777a24 */ /* 0x000fc600078e02ff */
[----:B------:R1:W-:Y:S01]  /*14110*/  STL.64 [R1+0x16c8], R22 ;  /* 0x0016c81601007387 */ /* 0x0003e20000100a00 */
[----:B------:R-:W-:-:S03]  /*14120*/  LEA.HI.X.SX32 R101, R201, R0, 0x2, P0 ;  /* 0x00000000c9657211 */ /* 0x000fc600000f16ff */
[----:B------:R1:W-:Y:S04]  /*14130*/  STL.64 [R1+0x16d0], R24 ;  /* 0x0016d01801007387 */ /* 0x0003e80000100a00 */
[----:B------:R-:W3:Y:S01]  /*14140*/  LDL.LU R206, [R1+0x834] ;  /* 0x0008340001ce7983 */ /* 0x000ee20000300800 */
[----:B--2---:R-:W-:-:S03]  /*14150*/  IMAD R195, R3, c[0x0][0x190], RZ ;  /* 0x0000640003c37a24 */ /* 0x004fc600078e02ff */
[----:B------:R-:W2:Y:S04]  /*14160*/  LDL.LU R3, [R1+0x838] ;  /* 0x0008380001037983 */ /* 0x000ea80000300800 */
[----:B------:R-:W2:Y:S01]  /*14170*/  LDL.LU R210, [R1+0x83c] ;  /* 0x00083c0001d27983 */ /* 0x000ea20000300800 */
[----:B----4-:R-:W-:-:S03]  /*14180*/  IMAD R201, R2, c[0x0][0x190], RZ ;  /* 0x0000640002c97a24 */ /* 0x010fc600078e02ff */
[----:B------:R-:W4:Y:S01]  /*14190*/  LDL.LU R2, [R1+0x840] ;  /* 0x0008400001027983 */ /* 0x000f220000300800 */
[----:B------:R-:W-:Y:S02]  /*141a0*/  IMAD R115, R208, c[0x0][0x190], RZ ;  /* 0x00006400d0737a24 */ /* 0x000fe400078e02ff */
[----:B------:R-:W-:Y:S01]  /*141b0*/  IMAD R199, R205, c[0x0][0x190], RZ ;  /* 0x00006400cdc77a24 */ /* 0x000fe200078e02ff */
[----:B------:R-:W4:Y:S01]  /*141c0*/  LDL.LU R208, [R1+0x844] ;  /* 0x0008440001d07983 */ /* 0x000f220000300800 */
[----:B------:R-:W-:Y:S02]  /*141d0*/  IMAD R113, R207, c[0x0][0x190], RZ ;  /* 0x00006400cf717a24 */ /* 0x000fe400078e02ff */
[----:B------:R-:W-:Y:S02]  /*141e0*/  IMAD R117, R209, c[0x0][0x190], RZ ;  /* 0x00006400d1757a24 */ /* 0x000fe400078e02ff */
[----:B------:R-:W-:Y:S02]  /*141f0*/  IMAD R121, R211, c[0x0][0x190], RZ ;  /* 0x00006400d3797a24 */ /* 0x000fe400078e02ff */
[----:B------:R-:W-:-:S02]  /*14200*/  IMAD R125, R213, c[0x0][0x190], RZ ;  /* 0x00006400d57d7a24 */ /* 0x000fc400078e02ff */
[----:B---3--:R-:W-:Y:S02]  /*14210*/  IMAD R205, R204, c[0x0][0x190], RZ ;  /* 0x00006400cccd7a24 */ /* 0x008fe400078e02ff */
[----:B------:R-:W3:Y:S01]  /*14220*/  LDL.LU R204, [R1+0x848] ;  /* 0x0008480001cc7983 */ /* 0x000ee20000300800 */
[----:B------:R-:W-:-:S03]  /*14230*/  IMAD R207, R206, c[0x0][0x190], RZ ;  /* 0x00006400cecf7a24 */ /* 0x000fc600078e02ff */
[----:B------:R-:W3:Y:S01]  /*14240*/  LDL.LU R206, [R1+0x84c] ;  /* 0x00084c0001ce7983 */ /* 0x000ee20000300800 */
[----:B--2---:R-:W-:-:S03]  /*14250*/  IMAD R209, R3, c[0x0][0x190], RZ ;  /* 0x0000640003d17a24 */ /* 0x004fc600078e02ff */
[----:B------:R-:W2:Y:S01]  /*14260*/  LDL.LU R3, [R1+0x850] ;  /* 0x0008500001037983 */ /* 0x000ea20000300800 */
[----:B------:R-:W-:-:S03]  /*14270*/  IMAD R211, R210, c[0x0][0x190], RZ ;  /* 0x00006400d2d37a24 */ /* 0x000fc600078e02ff */
[----:B------:R-:W2:Y:S01]  /*14280*/  LDL.LU R210, [R1+0x854] ;  /* 0x0008540001d27983 */ /* 0x000ea20000300800 */
[----:B----4-:R-:W-:-:S03]  /*14290*/  IMAD R213, R2, c[0x0][0x190], RZ ;  /* 0x0000640002d57a24 */ /* 0x010fc600078e02ff */
[----:B------:R-:W4:Y:S01]  /*142a0*/  LDL.LU R2, [R1+0x858] ;  /* 0x0008580001027983 */ /* 0x000f220000300800 */
[----:B------:R-:W-:Y:S02]  /*142b0*/  IMAD R129, R215, c[0x0][0x190], RZ ;  /* 0x00006400d7817a24 */ /* 0x000fe400078e02ff */
[----:B------:R-:W-:Y:S02]  /*142c0*/  IMAD R133, R217, c[0x0][0x190], RZ ;  /* 0x00006400d9857a24 */ /* 0x000fe400078e02ff */
[----:B------:R-:W-:Y:S02]  /*142d0*/  IMAD R215, R208, c[0x0][0x190], RZ ;  /* 0x00006400d0d77a24 */ /* 0x000fe400078e02ff */
[----:B------:R-:W-:Y:S01]  /*142e0*/  IMAD R137, R219, c[0x0][0x190], RZ ;  /* 0x00006400db897a24 */ /* 0x000fe200078e02ff */
[----:B------:R-:W4:Y:S01]  /*142f0*/  LDL.LU R208, [R1+0x85c] ;  /* 0x00085c0001d07983 */ /* 0x000f220000300800 */
[----:B------:R-:W-:Y:S02]  /*14300*/  IMAD R141, R221, c[0x0][0x190], RZ ;  /* 0x00006400dd8d7a24 */ /* 0x000fe400078e02ff */
[----:B------:R-:W-:-:S02]  /*14310*/  IMAD R127, R214, c[0x0][0x190], RZ ;  /* 0x00006400d67f7a24 */ /* 0x000fc400078e02ff */
[----:B------:R-:W-:Y:S02]  /*14320*/  IMAD R149, R225, c[0x0][0x190], RZ ;  /* 0x00006400e1957a24 */ /* 0x000fe400078e02ff */
[----:B---3--:R-:W-:Y:S02]  /*14330*/  IMAD R217, R204, c[0x0][0x190], RZ ;  /* 0x00006400ccd97a24 */ /* 0x008fe400078e02ff */
[----:B------:R-:W3:Y:S01]  /*14340*/  LDL.LU R204, [R1+0x860] ;  /* 0x0008600001cc7983 */ /* 0x000ee20000300800 */
[----:B------:R-:W-:-:S03]  /*14350*/  IMAD R219, R206, c[0x0][0x190], RZ ;  /* 0x00006400cedb7a24 */ /* 0x000fc600078e02ff */
[----:B------:R-:W3:Y:S01]  /*14360*/  LDL.LU R206, [R1+0x864] ;  /* 0x0008640001ce7983 */ /* 0x000ee20000300800 */
[----:B--2---:R-:W-:-:S03]  /*14370*/  IMAD R221, R3, c[0x0][0x190], RZ ;  /* 0x0000640003dd7a24 */ /* 0x004fc600078e02ff */
[----:B------:R-:W2:Y:S04]  /*14380*/  LDL.LU R3, [R1+0x868] ;  /* 0x0008680001037983 */ /* 0x000ea80000300800 */
[----:B------:R-:W3:Y:S01]  /*14390*/  LDL.LU R214, [R1+0x86c] ;  /* 0x00086c0001d67983 */ /* 0x000ee20000300800 */
[----:B----4-:R-:W-:-:S03]  /*143a0*/  IMAD R225, R2, c[0x0][0x190], RZ ;  /* 0x0000640002e17a24 */ /* 0x010fc600078e02ff */
[----:B------:R-:W4:Y:S04]  /*143b0*/  LDL.LU R2, [R1+0x870] ;  /* 0x0008700001027983 */ /* 0x000f280000300800 */
[----:B-1----:R-:W3:Y:S04]  /*143c0*/  LDL.LU R6, [R1+0x874] ;  /* 0x0008740001067983 */ /* 0x002ee80000300800 */
[----:B------:R-:W3:Y:S04]  /*143d0*/  LDL.LU R250, [R1+0x878] ;  /* 0x0008780001fa7983 */ /* 0x000ee80000300800 */
[----:B------:R-:W3:Y:S01]  /*143e0*/  LDL.LU R251, [R1+0x87c] ;  /* 0x00087c0001fb7983 */ /* 0x000ee20000300800 */
[----:B------:R-:W-:-:S02]  /*143f0*/  IMAD R165, R233, c[0x0][0x190], RZ ;  /* 0x00006400e9a57a24 */ /* 0x000fc400078e02ff */
[----:B------:R-:W-:Y:S02]  /*14400*/  IMAD R173, R237, c[0x0][0x190], RZ ;  /* 0x00006400edad7a24 */ /* 0x000fe400078e02ff */
[----:B------:R-:W-:Y:S02]  /*14410*/  IMAD R193, R247, c[0x0][0x190], RZ ;  /* 0x00006400f7c17a24 */ /* 0x000fe400078e02ff */
[----:B------:R-:W-:Y:S02]  /*14420*/  IMAD R247, R252, c[0x0][0x190], RZ ;  /* 0x00006400fcf77a24 */ /* 0x000fe400078e02ff */
[----:B------:R-:W-:Y:S02]  /*14430*/  IMAD R181, R241, c[0x0][0x190], RZ ;  /* 0x00006400f1b57a24 */ /* 0x000fe400078e02ff */
[----:B------:R-:W-:Y:S02]  /*14440*/  IMAD R185, R243, c[0x0][0x190], RZ ;  /* 0x00006400f3b97a24 */ /* 0x000fe400078e02ff */
        /* <DEDUP_REMOVED lines=56> */
[----:B------:R-:W-:-:S04]  /*147d0*/  LEA R98, P5, R200, R248, 0x2 ;  /* 0x000000f8c8627211 */ /* 0x000fc800078a10ff */
[----:B------:R-:W-:Y:S02]  /*147e0*/  LEA.HI.X.SX32 R99, R200, R0, 0x2, P5 ;  /* 0x00000000c8637211 */ /* 0x000fe400028f16ff */
[----:B------:R-:W-:-:S04]  /*147f0*/  LEA R102, P5, R202, R248, 0x2 ;  /* 0x000000f8ca667211 */ /* 0x000fc800078a10ff */
[----:B------:R-:W-:Y:S02]  /*14800*/  LEA.HI.X.SX32 R103, R202, R0, 0x2, P5 ;  /* 0x00000000ca677211 */ /* 0x000fe400028f16ff */
[----:B------:R-:W-:-:S04]  /*14810*/  LEA R106, P5, R107, R248, 0x2 ;  /* 0x000000f86b6a7211 */ /* 0x000fc800078a10ff */
[----:B------:R-:W-:Y:S02]  /*14820*/  LEA.HI.X.SX32 R107, R107, R0, 0x2, P5 ;  /* 0x000000006b6b7211 */ /* 0x000fe400028f16ff */
[----:B------:R-:W-:Y:S01]  /*14830*/  LEA R110, P5, R111, R248, 0x2 ;  /* 0x000000f86f6e7211 */ /* 0x000fe200078a10ff */
[----:B--2---:R-:W-:Y:S02]  /*14840*/  IMAD R233, R3, c[0x0][0x190], RZ ;  /* 0x0000640003e97a24 */ /* 0x004fe400078e02ff */
[----:B------:R-:W2:Y:S01]  /*14850*/  LDL.LU R3, [R1+0x880] ;  /* 0x0008800001037983 */ /* 0x000ea20000300800 */
[----:B----4-:R-:W-:-:S03]  /*14860*/  IMAD R237, R2, c[0x0][0x190], RZ ;  /* 0x0000640002ed7a24 */ /* 0x010fc600078e02ff */
[----:B------:R-:W4:Y:S04]  /*14870*/  LDL.LU R2, [R1+0x888] ;  /* 0x0008880001027983 */ /* 0x000f280000300800 */
[----:B------:R-:W4:Y:S04]  /*14880*/  LDL.LU R252, [R1+0x16d8] ;  /* 0x0016d80001fc7983 */ /* 0x000f280000300800 */
[----:B------:R-:W4:Y:S01]  /*14890*/  LDL.64 R8, [R1+0x3a8] ;  /* 0x0003a80001087983 */ /* 0x000f220000100a00 */
[----:B---3--:R-:W-:Y:S02]  /*148a0*/  IMAD R241, R250, c[0x0][0x190], RZ ;  /* 0x00006400faf17a24 */ /* 0x008fe400078e02ff */
[----:B------:R-:W-:Y:S01]  /*148b0*/  IMAD R243, R251, c[0x0][0x190], RZ ;  /* 0x00006400fbf37a24 */ /* 0x000fe200078e02ff */
[----:B------:R-:W3:Y:S04]  /*148c0*/  LDL.64 R20, [R1+0x380] ;  /* 0x0003800001147983 */ /* 0x000ee80000100a00 */
[----:B------:R-:W3:Y:S01]  /*148d0*/  LDL.64 R250, [R1+0x360] ;  /* 0x0003600001fa7983 */ /* 0x000ee20000100a00 */
[----:B------:R-:W-:-:S02]  /*148e0*/  LEA.HI.X.SX32 R111, R111, R0, 0x2, P5 ;  /* 0x000000006f6f7211 */ /* 0x000fc400028f16ff */
[C---:B------:R-:W-:Y:S01]  /*148f0*/  LEA R114, P5, R115.reuse, R248, 0x2 ;  /* 0x000000f873727211 */ /* 0x040fe200078a10ff */
[----:B------:R-:W-:Y:S01]  /*14900*/  IMAD R123, R212, c[0x0][0x190], RZ ;  /* 0x00006400d47b7a24 */ /* 0x000fe200078e02ff */
[----:B------:R-:W3:Y:S02]  /*14910*/  LDL.64 R14, [R1+0x340] ;  /* 0x00034000010e7983 */ /* 0x000ee40000100a00 */
[----:B------:R-:W-:Y:S02]  /*14920*/  LEA.HI.X.SX32 R115, R115, R0, 0x2, P5 ;  /* 0x0000000073737211 */ /* 0x000fe400028f16ff */
[C---:B------:R-:W-:Y:S01]  /*14930*/  LEA R118, P5, R119.reuse, R248, 0x2 ;  /* 0x000000f877767211 */ /* 0x040fe200078a10ff */
[----:B------:R-:W-:Y:S01]  /*14940*/  IMAD R131, R216, c[0x0][0x190], RZ ;  /* 0x00006400d8837a24 */ /* 0x000fe200078e02ff */
[----:B------:R-:W3:Y:S02]  /*14950*/  LDL.64 R12, [R1+0x320] ;  /* 0x00032000010c7983 */ /* 0x000ee40000100a00 */
        /* <DEDUP_REMOVED lines=10> */
[----:B------:R-:W-:Y:S02]  /*14a00*/  IMAD R143, R222, c[0x0][0x190], RZ ;  /* 0x00006400de8f7a24 */ /* 0x000fe400078e02ff */
[----:B------:R-:W-:Y:S01]  /*14a10*/  IMAD R147, R224, c[0x0][0x190], RZ ;  /* 0x00006400e0937a24 */ /* 0x000fe200078e02ff */
[----:B------:R-:W-:Y:S01]  /*14a20*/  LEA.HI.X.SX32 R131, R131, R0, 0x2, P5 ;  /* 0x0000000083837211 */ /* 0x000fe200028f16ff */
[----:B------:R-:W-:Y:S01]  /*14a30*/  IMAD R151, R226, c[0x0][0x190], RZ ;  /* 0x00006400e2977a24 */ /* 0x000fe200078e02ff */
[C---:B------:R-:W-:Y:S01]  /*14a40*/  LEA R134, P5, R135.reuse, R248, 0x2 ;  /* 0x000000f887867211 */ /* 0x040fe200078a10ff */
[----:B------:R-:W-:Y:S02]  /*14a50*/  IMAD R155, R228, c[0x0][0x190], RZ ;  /* 0x00006400e49b7a24 */ /* 0x000fe400078e02ff */
[----:B------:R-:W-:Y:S01]  /*14a60*/  IMAD R159, R230, c[0x0][0x190], RZ ;  /* 0x00006400e69f7a24 */ /* 0x000fe200078e02ff */
[----:B------:R-:W-:Y:S01]  /*14a70*/  LEA.HI.X.SX32 R135, R135, R0, 0x2, P5 ;  /* 0x0000000087877211 */ /* 0x000fe200028f16ff */
[----:B------:R-:W-:Y:S01]  /*14a80*/  IMAD R163, R232, c[0x0][0x190], RZ ;  /* 0x00006400e8a37a24 */ /* 0x000fe200078e02ff */
[----:B------:R-:W-:Y:S01]  /*14a90*/  LEA R138, P5, R139, R248, 0x2 ;  /* 0x000000f88b8a7211 */ /* 0x000fe200078a10ff */
[----:B------:R-:W-:-:S02]  /*14aa0*/  IMAD R167, R234, c[0x0][0x190], RZ ;  /* 0x00006400eaa77a24 */ /* 0x000fc400078e02ff */
        /* <DEDUP_REMOVED lines=13> */
[----:B------:R-:W-:Y:S01]  /*14b80*/  LEA R150, P5, R151, R248, 0x2 ;  /* 0x000000f897967211 */ /* 0x000fe200078a10ff */
        /* <DEDUP_REMOVED lines=8> */
[----:B------:R-:W-:Y:S01]  /*14c10*/  ULDC.64 UR8, c[0x0][0x118] ;  /* 0x0000460000087ab9 */ /* 0x000fe20000000a00 */
[-C--:B------:R-:W-:Y:S01]  /*14c20*/  LEA R158, P5, R159, R248.reuse, 0x2 ;  /* 0x000000f89f9e7211 */ /* 0x080fe200078a10ff */
[----:B------:R-:W-:Y:S01]  /*14c30*/  IMAD R157, R229, c[0x0][0x190], RZ ;  /* 0x00006400e59d7a24 */ /* 0x000fe200078e02ff */
[----:B------:R-:W-:Y:S01]  /*14c40*/  LEA R104, P0, R105, R248, 0x2 ;  /* 0x000000f869687211 */ /* 0x000fe200078010ff */
[----:B------:R-:W-:Y:S01]  /*14c50*/  IMAD R197, R249, c[0x0][0x190], RZ ;  /* 0x00006400f9c57a24 */ /* 0x000fe200078e02ff */
[----:B------:R-:W-:Y:S01]  /*14c60*/  LEA.HI.X.SX32 R159, R159, R0, 0x2, P5 ;  /* 0x000000009f9f7211 */ /* 0x000fe200028f16ff */
[----:B------:R-:W3:Y:S01]  /*14c70*/  LDL.64 R22, [R1+0x100] ;  /* 0x0001000001167983 */ /* 0x000ee20000100a00 */
[----:B------:R-:W-:-:S03]  /*14c80*/  LEA R162, P5, R163, R248, 0x2 ;  /* 0x000000f8a3a27211 */ /* 0x000fc600078a10ff */
[----:B------:R-:W3:Y:S01]  /*14c90*/  LDL.64 R24, [R1+0xf8] ;  /* 0x0000f80001187983 */ /* 0x000ee20000100a00 */
[----:B------:R-:W-:Y:S02]  /*14ca0*/  LEA.HI.X.SX32 R163, R163, R0, 0x2, P5 ;  /* 0x00000000a3a37211 */ /* 0x000fe400028f16ff */
[----:B------:R-:W-:-:S04]  /*14cb0*/  LEA R166, P5, R167, R248, 0x2 ;  /* 0x000000f8a7a67211 */ /* 0x000fc800078a10ff */
        /* <DEDUP_REMOVED lines=18> */
[----:B------:R-:W-:-:S03]  /*14de0*/  IMAD R231, R206, c[0x0][0x190], RZ ;  /* 0x00006400cee77a24 */ /* 0x000fc600078e02ff */
[----:B------:R-:W-:Y:S02]  /*14df0*/  LEA.HI.X.SX32 R203, R203, R0, 0x2, P5 ;  /* 0x00000000cbcb7211 */ /* 0x000fe400028f16ff */
[----:B------:R-:W-:Y:S01]  /*14e00*/  LEA R206, P5, R207, R248, 0x2 ;  /* 0x000000f8cfce7211 */ /* 0x000fe200078a10ff */
[----:B------:R-:W-:-:S03]  /*14e10*/  IMAD R223, R210, c[0x0][0x190], RZ ;  /* 0x00006400d2df7a24 */ /* 0x000fc600078e02ff */
[----:B------:R-:W-:Y:S01]  /*14e20*/  LEA.HI.X.SX32 R207, R207, R0, 0x2, P5 ;  /* 0x00000000cfcf7211 */ /* 0x000fe200028f16ff */
[----:B------:R-:W-:Y:S01]  /*14e30*/  IMAD R239, R6, c[0x0][0x190], RZ ;  /* 0x0000640006ef7a24 */ /* 0x000fe200078e02ff */
[C---:B------:R-:W-:Y:S01]  /*14e40*/  LEA R210, P5, R211.reuse, R248, 0x2 ;  /* 0x000000f8d3d27211 */ /* 0x040fe200078a10ff */
[----:B------:R-:W1:Y:S01]  /*14e50*/  S2R R6, SR_TID.X ;  /* 0x0000000000067919 */ /* 0x000e620000002100 */
[----:B------:R-:W-:Y:S02]  /*14e60*/  IMAD R235, R214, c[0x0][0x190], RZ ;  /* 0x00006400d6eb7a24 */ /* 0x000fe400078e02ff */
[----:B------:R-:W-:Y:S02]  /*14e70*/  LEA.HI.X.SX32 R211, R211, R0, 0x2, P5 ;  /* 0x00000000d3d37211 */ /* 0x000fe400028f16ff */
[----:B------:R-:W-:-:S04]  /*14e80*/  LEA R214, P5, R215, R248, 0x2 ;  /* 0x000000f8d7d67211 */ /* 0x000fc800078a10ff */
[----:B------:R-:W-:Y:S02]  /*14e90*/  LEA.HI.X.SX32 R215, R215, R0, 0x2, P5 ;  /* 0x00000000d7d77211 */ /* 0x000fe400028f16ff */
[----:B------:R-:W-:Y:S01]  /*14ea0*/  LEA R218, P5, R219, R248, 0x2 ;  /* 0x000000f8dbda7211 */ /* 0x000fe200078a10ff */
[----:B------:R-:W-:-:S03]  /*14eb0*/  IMAD R227, R208, c[0x0][0x190], RZ ;  /* 0x00006400d0e37a24 */ /* 0x000fc600078e02ff */
[----:B------:R-:W-:Y:S02]  /*14ec0*/  LEA.HI.X.SX32 R219, R219, R0, 0x2, P5 ;  /* 0x00000000dbdb7211 */ /* 0x000fe400028f16ff */
[----:B------:R-:W-:-:S04]  /*14ed0*/  LEA R222, P5, R223, R248, 0x2 ;  /* 0x000000f8dfde7211 */ /* 0x000fc800078a10ff */
[----:B------:R-:W-:Y:S02]  /*14ee0*/  LEA.HI.X.SX32 R223, R223, R0, 0x2, P5 ;  /* 0x00000000dfdf7211 */ /* 0x000fe400028f16ff */
[C---:B------:R-:W-:Y:S02]  /*14ef0*/  LEA R226, P5, R227.reuse, R248, 0x2 ;  /* 0x000000f8e3e27211 */ /* 0x040fe400078a10ff */
[----:B-1----:R-:W-:Y:S02]  /*14f00*/  LOP3.LUT R17, R6, 0x7f, RZ, 0xc0, !PT ;  /* 0x0000007f06117812 */ /* 0x002fe400078ec0ff */
[----:B------:R-:W-:Y:S01]  /*14f10*/  LEA.HI.X.SX32 R227, R227, R0, 0x2, P5 ;  /* 0x00000000e3e37211 */ /* 0x000fe200028f16ff */
[----:B------:R-:W3:Y:S01]  /*14f20*/  LDL.64 R6, [R1+0x2c0] ;  /* 0x0002c00001067983 */ /* 0x000ee20000100a00 */
        /* <DEDUP_REMOVED lines=9> */
[----:B------:R-:W-:Y:S01]  /*14fc0*/  LEA.HI.X.SX32 R247, R247, R0, 0x2, P5 ;  /* 0x00000000f7f77211 */ /* 0x000fe200028f16ff */
[----:B--2---:R-:W-:Y:S01]  /*14fd0*/  IMAD R245, R3, c[0x0][0x190], RZ ;  /* 0x0000640003f57a24 */ /* 0x004fe200078e02ff */
[----:B----4-:R-:W-:-:S04]  /*14fe0*/  IADD3 R3, R252, -0x15, RZ ;  /* 0xffffffebfc037810 */ /* 0x010fc80007ffe0ff */
[----:B------:R-:W-:Y:S01]  /*14ff0*/  ISETP.GE.U32.AND P5, PT, R3, 0x7fffff6c, PT ;  /* 0x7fffff6c0300780c */ /* 0x000fe20003fa6070 */
[----:B------:R-:W-:-:S05]  /*15000*/  IMAD.SHL.U32 R3, R17, 0x4, RZ ;  /* 0x0000000411037824 */ /* 0x000fca00078e00ff */
[----:B------:R1:W-:Y:S04]  /*15010*/  LDGSTS.E [R3+0x40000], [R4.64], !P2 ;  /* 0x4000000004037fae */ /* 0x0003e8000d121848 */
[----:B------:R2:W-:Y:S04]  /*15020*/  LDGSTS.E [R3+0x40800], [R8.64], !P1 ;  /* 0x4080000008037fae */ /* 0x0005e8000c921848 */
[----:B---3--:R3:W-:Y:S04]  /*15030*/  LDGSTS.E [R3+0x41000], [R20.64], !P6 ;  /* 0x4100000014037fae */ /* 0x0087e8000f121848 */
[----:B------:R4:W-:Y:S04]  /*15040*/  LDGSTS.E [R3+0x41800], [R250.64], !P3 ;  /* 0x41800000fa037fae */ /* 0x0009e8000d921848 */
[----:B--2---:R-:W2:Y:S04]  /*15050*/  LDL.64 R8, [R1+0x2a0] ;  /* 0x0002a00001087983 */ /* 0x004ea80000100a00 */
[----:B---3--:R-:W3:Y:S04]  /*15060*/  LDL.64 R20, [R1+0x280] ;  /* 0x0002800001147983 */ /* 0x008ee80000100a00 */
[----:B----4-:R-:W3:Y:S01]  /*15070*/  LDL.64 R250, [R1+0x260] ;  /* 0x0002600001fa7983 */ /* 0x010ee20000100a00 */
[----:B------:R-:W-:-:S02]  /*15080*/  LEA.HI.X.SX32 R105, R105, R0, 0x2, P0 ;  /* 0x0000000069697211 */ /* 0x000fc400000f16ff */
[C---:B------:R-:W-:Y:S01]  /*15090*/  LEA R108, P0, R109.reuse, R248, 0x2 ;  /* 0x000000f86d6c7211 */ /* 0x040fe200078010ff */
[----:B------:R-:W-:Y:S01]  /*150a0*/  IMAD R229, R204, c[0x0][0x190], RZ ;  /* 0x00006400cce57a24 */ /* 0x000fe200078e02ff */
[----:B------:R1:W-:Y:S02]  /*150b0*/  LDGSTS.E [R3+0x42000], [R14.64], !P4 ;  /* 0x420000000e037fae */ /* 0x0003e4000e121848 */
[----:B------:R-:W-:Y:S02]  /*150c0*/  LEA.HI.X.SX32 R109, R109, R0, 0x2, P0 ;  /* 0x000000006d6d7211 */ /* 0x000fe400000f16ff */
[C---:B------:R-:W-:Y:S01]  /*150d0*/  LEA R112, P0, R113.reuse, R248, 0x2 ;  /* 0x000000f871707211 */ /* 0x040fe200078010ff */
[----:B------:R-:W-:Y:S01]  /*150e0*/  IMAD R249, R2, c[0x0][0x190], RZ ;  /* 0x0000640002f97a24 */ /* 0x000fe200078e02ff */
[----:B------:R1:W-:Y:S02]  /*150f0*/  LDGSTS.E [R3+0x42800], [R12.64], !P5 ;  /* 0x428000000c037fae */ /* 0x0003e4000e921848 */
[----:B------:R-:W-:-:S02]  /*15100*/  LEA.HI.X.SX32 R113, R113, R0, 0x2, P0 ;  /* 0x0000000071717211 */ /* 0x000fc400000f16ff */
[C---:B------:R-:W-:Y:S01]  /*15110*/  LEA R116, P0, R117.reuse, R248, 0x2 ;  /* 0x000000f875747211 */ /* 0x040fe200078010ff */
[----:B-1----:R-:W3:Y:S03]  /*15120*/  LDL.64 R14, [R1+0x240] ;  /* 0x00024000010e7983 */ /* 0x002ee60000100a00 */
[----:B------:R-:W-:Y:S02]  /*15130*/  LEA.HI.X.SX32 R117, R117, R0, 0x2, P0 ;  /* 0x0000000075757211 */ /* 0x000fe400000f16ff */
[C---:B------:R-:W-:Y:S02]  /*15140*/  LEA R120, P0, R121.reuse, R248, 0x2 ;  /* 0x000000f879787211 */ /* 0x040fe400078010ff */
[----:B------:R-:W-:Y:S01]  /*15150*/  IADD3 R2, R252, -0x19, RZ ;  /* 0xffffffe7fc027810 */ /* 0x000fe20007ffe0ff */
[----:B------:R-:W3:Y:S01]  /*15160*/  LDL.64 R12, [R1+0x220] ;  /* 0x00022000010c7983 */ /* 0x000ee20000100a00 */
[----:B------:R-:W-:-:S02]  /*15170*/  LEA.HI.X.SX32 R121, R121, R0, 0x2, P0 ;  /* 0x0000000079797211 */ /* 0x000fc400000f16ff */
        /* <DEDUP_REMOVED lines=64> */
[----:B------:R-:W-:Y:S02]  /*15580*/  ISETP.GE.U32.AND P0, PT, R2, 0x7fffff68, PT ;  /* 0x7fffff680200780c */ /* 0x000fe40003f06070 */
[C---:B------:R-:W-:Y:S02]  /*15590*/  IADD3 R0, R252.reuse, -0x1d, RZ ;  /* 0xffffffe3fc007810 */ /* 0x040fe40007ffe0ff */
[----:B------:R-:W-:Y:S02]  /*155a0*/  IADD3 R2, R252, -0x21, RZ ;  /* 0xffffffdffc027810 */ /* 0x000fe40007ffe0ff */
[----:B------:R-:W-:Y:S02]  /*155b0*/  ISETP.GE.U32.AND P2, PT, R0, 0x7fffff64, PT ;  /* 0x7fffff640000780c */ /* 0x000fe40003f46070 */
[----:B------:R-:W-:-:S05]  /*155c0*/  ISETP.GE.U32.AND P1, PT, R2, 0x7fffff60, PT ;  /* 0x7fffff600200780c */ /* 0x000fca0003f26070 */
[----:B------:R1:W-:Y:S06]  /*155d0*/  LDGSTS.E [R3+0x43000], [R18.64], !P0 ;  /* 0x4300000012037fae */ /* 0x0003ec000c121848 */
[----:B------:R1:W-:Y:S04]  /*155e0*/  LDGSTS.E [R3+0x43800], [R10.64], !P2 ;  /* 0x438000000a037fae */ /* 0x0003e8000d121848 */
[----:B------:R1:W-:Y:S04]  /*155f0*/  LDGSTS.E [R3+0x44000], [R6.64], !P1 ;  /* 0x4400000006037fae */ /* 0x0003e8000c921848 */
[----:B-1----:R-:W4:Y:S04]  /*15600*/  LDL.64 R18, [R1+0x200] ;  /* 0x0002000001127983 */ /* 0x002f280000100a00 */
[----:B------:R-:W4:Y:S04]  /*15610*/  LDL.64 R10, [R1+0x1e0] ;  /* 0x0001e000010a7983 */ /* 0x000f280000100a00 */
[----:B------:R-:W4:Y:S01]  /*15620*/  LDL.64 R6, [R1+0x1c0] ;  /* 0x0001c00001067983 */ /* 0x000f220000100a00 */
[----:B------:R-:W-:-:S04]  /*15630*/  IADD3 R0, R252, -0x25, RZ ;  /* 0xffffffdbfc007810 */ /* 0x000fc80007ffe0ff */
[----:B------:R-:W-:Y:S02]  /*15640*/  ISETP.GE.U32.AND P6, PT, R0, 0x7fffff5c, PT ;  /* 0x7fffff5c0000780c */ /* 0x000fe40003fc6070 */
[C---:B------:R-:W-:Y:S02]  /*15650*/  IADD3 R2, R252.reuse, -0x29, RZ ;  /* 0xffffffd7fc027810 */ /* 0x040fe40007ffe0ff */
[----:B------:R-:W-:Y:S02]  /*15660*/  IADD3 R0, R252, -0x2d, RZ ;  /* 0xffffffd3fc007810 */ /* 0x000fe40007ffe0ff */
[----:B------:R-:W-:Y:S02]  /*15670*/  ISETP.GE.U32.AND P3, PT, R2, 0x7fffff58, PT ;  /* 0x7fffff580200780c */ /* 0x000fe40003f66070 */
[----:B------:R-:W-:-:S05]  /*15680*/  ISETP.GE.U32.AND P4, PT, R0, 0x7fffff54, PT ;  /* 0x7fffff540000780c */ /* 0x000fca0003f86070 */
[----:B--2---:R1:W-:Y:S06]  /*15690*/  LDGSTS.E [R3+0x44800], [R8.64], !P6 ;  /* 0x4480000008037fae */ /* 0x0043ec000f121848 */
[----:B---3--:R2:W-:Y:S04]  /*156a0*/  LDGSTS.E [R3+0x45000], [R20.64], !P3 ;  /* 0x4500000014037fae */ /* 0x0085e8000d921848 */
[----:B------:R3:W-:Y:S04]  /*156b0*/  LDGSTS.E [R3+0x45800], [R250.64], !P4 ;  /* 0x45800000fa037fae */ /* 0x0007e8000e121848 */
[----:B-1----:R-:W4:Y:S04]  /*156c0*/  LDL.64 R8, [R1+0x1a0] ;  /* 0x0001a00001087983 */ /* 0x002f280000100a00 */
[----:B--2---:R-:W2:Y:S04]  /*156d0*/  LDL.64 R20, [R1+0x180] ;  /* 0x0001800001147983 */ /* 0x004ea80000100a00 */
[----:B---3--:R-:W2:Y:S01]  /*156e0*/  LDL.64 R250, [R1+0x160] ;  /* 0x0001600001fa7983 */ /* 0x008ea20000100a00 */
[----:B------:R-:W-:-:S02]  /*156f0*/  IADD3 R2, R252, -0x31, RZ ;  /* 0xffffffcffc027810 */ /* 0x000fc40007ffe0ff */
[----:B------:R-:W-:Y:S02]  /*15700*/  IADD3 R0, R252, -0x35, RZ ;  /* 0xffffffcbfc007810 */ /* 0x000fe40007ffe0ff */
[----:B------:R-:W-:Y:S02]  /*15710*/  ISETP.GE.U32.AND P5, PT, R2, 0x7fffff50, PT ;  /* 0x7fffff500200780c */ /* 0x000fe40003fa6070 */
[----:B------:R-:W-:Y:S02]  /*15720*/  IADD3 R2, R252, -0x39, RZ ;  /* 0xffffffc7fc027810 */ /* 0x000fe40007ffe0ff */
[----:B------:R-:W-:Y:S02]  /*15730*/  ISETP.GE.U32.AND P0, PT, R0, 0x7fffff4c, PT ;  /* 0x7fffff4c0000780c */ /* 0x000fe40003f06070 */
[----:B------:R-:W-:Y:S02]  /*15740*/  IADD3 R0, R252, -0x3d, RZ ;  /* 0xffffffc3fc007810 */ /* 0x000fe40007ffe0ff */
[----:B------:R-:W-:-:S02]  /*15750*/  ISETP.GE.U32.AND P2, PT, R2, 0x7fffff48, PT ;  /* 0x7fffff480200780c */ /* 0x000fc40003f46070 */
[----:B------:R-:W-:Y:S02]  /*15760*/  IADD3 R2, R252, -0x41, RZ ;  /* 0xffffffbffc027810 */ /* 0x000fe40007ffe0ff */
[----:B------:R-:W-:Y:S01]  /*15770*/  ISETP.GE.U32.AND P1, PT, R0, 0x7fffff44, PT ;  /* 0x7fffff440000780c */ /* 0x000fe20003f26070 */
[----:B------:R1:W-:Y:S01]  /*15780*/  LDGSTS.E [R3+0x46000], [R14.64], !P5 ;  /* 0x460000000e037fae */ /* 0x0003e2000e921848 */
[----:B------:R-:W-:-:S03]  /*15790*/  ISETP.GE.U32.AND P6, PT, R2, 0x7fffff40, PT ;  /* 0x7fffff400200780c */ /* 0x000fc60003fc6070 */
[----:B------:R1:W-:Y:S04]  /*157a0*/  LDGSTS.E [R3+0x46800], [R12.64], !P0 ;  /* 0x468000000c037fae */ /* 0x0003e8000c121848 */
[----:B-1----:R-:W2:Y:S04]  /*157b0*/  LDL.64 R14, [R1+0x140] ;  /* 0x00014000010e7983 */ /* 0x002ea80000100a00 */
[----:B------:R-:W2:Y:S01]  /*157c0*/  LDL.64 R12, [R1+0x120] ;  /* 0x00012000010c7983 */ /* 0x000ea20000100a00 */
[----:B------:R-:W-:-:S04]  /*157d0*/  IADD3 R0, R252, -0x45, RZ ;  /* 0xffffffbbfc007810 */ /* 0x000fc80007ffe0ff */
[----:B------:R-:W-:Y:S02]  /*157e0*/  ISETP.GE.U32.AND P3, PT, R0, 0x7fffff3c, PT ;  /* 0x7fffff3c0000780c */ /* 0x000fe40003f66070 */
[C---:B------:R-:W-:Y:S02]  /*157f0*/  IADD3 R2, R252.reuse, -0x49, RZ ;  /* 0xffffffb7fc027810 */ /* 0x040fe40007ffe0ff */
[----:B------:R-:W-:Y:S02]  /*15800*/  IADD3 R0, R252, -0x4d, RZ ;  /* 0xffffffb3fc007810 */ /* 0x000fe40007ffe0ff */
[----:B------:R-:W-:Y:S02]  /*15810*/  ISETP.GE.U32.AND P4, PT, R2, 0x7fffff38, PT ;  /* 0x7fffff380200780c */ /* 0x000fe40003f86070 */
[----:B------:R-:W-:Y:S01]  /*15820*/  ISETP.GE.U32.AND P5, PT, R0, 0x7fffff34, PT ;  /* 0x7fffff340000780c */ /* 0x000fe20003fa6070 */
[----:B----4-:R1:W-:Y:S04]  /*15830*/  LDGSTS.E [R3+0x47000], [R18.64], !P2 ;  /* 0x4700000012037fae */ /* 0x0103e8000d121848 */
[----:B------:R4:W-:Y:S04]  /*15840*/  LDGSTS.E [R3+0x47800], [R10.64], !P1 ;  /* 0x478000000a037fae */ /* 0x0009e8000c921848 */
[----:B------:R4:W-:Y:S04]  /*15850*/  LDGSTS.E [R3+0x48000], [R6.64], !P6 ;  /* 0x4800000006037fae */ /* 0x0009e8000f121848 */
[----:B-1----:R-:W3:Y:S04]  /*15860*/  LDL.64 R18, [R1+0xa0] ;  /* 0x0000a00001127983 */ /* 0x002ee80000100a00 */
[----:B----4-:R-:W4:Y:S04]  /*15870*/  LDL.64 R10, [R1+0xe0] ;  /* 0x0000e000010a7983 */ /* 0x010f280000100a00 */
[----:B------:R-:W3:Y:S04]  /*15880*/  LDL.64 R6, [R1+0xc0] ;  /* 0x0000c00001067983 */ /* 0x000ee80000100a00 */
[----:B------:R1:W-:Y:S04]  /*15890*/  LDGSTS.E [R3+0x48800], [R8.64], !P3 ;  /* 0x4880000008037fae */ /* 0x0003e8000d921848 */
[----:B--2---:R2:W-:Y:S04]  /*158a0*/  LDGSTS.E [R3+0x49000], [R20.64], !P4 ;  /* 0x4900000014037fae */ /* 0x0045e8000e121848 */
[----:B------:R2:W-:Y:S04]  /*158b0*/  LDGSTS.E [R3+0x49800], [R250.64], !P5 ;  /* 0x49800000fa037fae */ /* 0x0005e8000e921848 */
[----:B-1----:R-:W3:Y:S04]  /*158c0*/  LDL.64 R8, [R1+0x88] ;  /* 0x0000880001087983 */ /* 0x002ee80000100a00 */
[----:B--2---:R-:W3:Y:S04]  /*158d0*/  LDL.64 R20, [R1+0x70] ;  /* 0x0000700001147983 */ /* 0x004ee80000100a00 */
[----:B------:R-:W3:Y:S01]  /*158e0*/  LDL.64 R250, [R1+0x58] ;  /* 0x0000580001fa7983 */ /* 0x000ee20000100a00 */
        /* <DEDUP_REMOVED lines=12> */
[----:B------:R1:W-:Y:S04]  /*159b0*/  LDGSTS.E [R3+0x4b000], [R22.64], !P1 ;  /* 0x4b00000016037fae */ /* 0x0003e8000c921848 */
[----:B-1----:R-:W3:Y:S04]  /*159c0*/  LDL.64 R14, [R1+0x40] ;  /* 0x00004000010e7983 */ /* 0x002ee80000100a00 */
[----:B------:R-:W3:Y:S01]  /*159d0*/  LDL.64 R12, [R1+0x28] ;  /* 0x00002800010c7983 */ /* 0x000ee20000100a00 */
[----:B------:R-:W-:-:S02]  /*159e0*/  IADD3 R0, R252, -0x65, RZ ;  /* 0xffffff9bfc007810 */ /* 0x000fc40007ffe0ff */
[----:B------:R-:W-:Y:S01]  /*159f0*/  IADD3 R2, R252, -0x69, RZ ;  /* 0xffffff97fc027810 */ /* 0x000fe20007ffe0ff */
[----:B------:R-:W3:Y:S01]  /*15a00*/  LDL.64 R22, [R1+0x338] ;  /* 0x0003380001167983 */ /* 0x000ee20000100a00 */
[----:B------:R-:W-:Y:S02]  /*15a10*/  ISETP.GE.U32.AND P4, PT, R0, 0x7fffff1c, PT ;  /* 0x7fffff1c0000780c */ /* 0x000fe40003f86070 */
[----:B------:R-:W-:Y:S02]  /*15a20*/  ISETP.GE.U32.AND P5, PT, R2, 0x7fffff18, PT ;  /* 0x7fffff180200780c */ /* 0x000fe40003fa6070 */
[C---:B------:R-:W-:Y:S02]  /*15a30*/  IADD3 R0, R252.reuse, -0x6d, RZ ;  /* 0xffffff93fc007810 */ /* 0x040fe40007ffe0ff */
[----:B------:R-:W-:Y:S02]  /*15a40*/  IADD3 R2, R252, -0x71, RZ ;  /* 0xffffff8ffc027810 */ /* 0x000fe40007ffe0ff */
[----:B------:R-:W-:-:S02]  /*15a50*/  ISETP.GE.U32.AND P0, PT, R0, 0x7fffff14, PT ;  /* 0x7fffff140000780c */ /* 0x000fc40003f06070 */
[----:B------:R-:W-:Y:S01]  /*15a60*/  ISETP.GE.U32.AND P2, PT, R2, 0x7fffff10, PT ;  /* 0x7fffff100200780c */ /* 0x000fe20003f46070 */
[----:B----4-:R1:W-:Y:S04]  /*15a70*/  LDGSTS.E [R3+0x4b800], [R10.64], !P6 ;  /* 0x4b8000000a037fae */ /* 0x0103e8000f121848 */
[----:B---3--:R3:W-:Y:S04]  /*15a80*/  LDGSTS.E [R3+0x4c000], [R6.64], !P3 ;  /* 0x4c00000006037fae */ /* 0x0087e8000d921848 */
[----:B------:R4:W-:Y:S04]  /*15a90*/  LDGSTS.E [R3+0x4c800], [R18.64], !P4 ;  /* 0x4c80000012037fae */ /* 0x0009e8000e121848 */
[----:B-1----:R-:W2:Y:S04]  /*15aa0*/  LDL.64 R10, [R1+0x10] ;  /* 0x00001000010a7983 */ /* 0x002ea80000100a00 */
[----:B---3--:R-:W3:Y:S04]  /*15ab0*/  LDL.64 R6, [R1+0x3c0] ;  /* 0x0003c00001067983 */ /* 0x008ee80000100a00 */
[----:B----4-:R-:W4:Y:S04]  /*15ac0*/  LDL.64 R18, [R1+0x378] ;  /* 0x0003780001127983 */ /* 0x010f280000100a00 */
[----:B------:R1:W-:Y:S04]  /*15ad0*/  LDGSTS.E [R3+0x4d000], [R8.64], !P5 ;  /* 0x4d00000008037fae */ /* 0x0003e8000e921848 */
[----:B------:R1:W-:Y:S04]  /*15ae0*/  LDGSTS.E [R3+0x4d800], [R20.64], !P0 ;  /* 0x4d80000014037fae */ /* 0x0003e8000c121848 */
[----:B------:R1:W-:Y:S04]  /*15af0*/  LDGSTS.E [R3+0x4e000], [R250.64], !P2 ;  /* 0x4e000000fa037fae */ /* 0x0003e8000d121848 */
[----:B-1----:R-:W4:Y:S01]  /*15b00*/  LDL.64 R8, [R1+0x3a0] ;  /* 0x0003a00001087983 */ /* 0x002f220000100a00 */
[----:B------:R-:W-:-:S02]  /*15b10*/  IADD3 R0, R252, -0x75, RZ ;  /* 0xffffff8bfc007810 */ /* 0x000fc40007ffe0ff */
[----:B------:R-:W-:Y:S01]  /*15b20*/  IADD3 R2, R252, -0x79, RZ ;  /* 0xffffff87fc027810 */ /* 0x000fe20007ffe0ff */
[----:B------:R-:W4:Y:S04]  /*15b30*/  LDL.64 R20, [R1+0x2f8] ;  /* 0x0002f80001147983 */ /* 0x000f280000100a00 */
[----:B------:R-:W4:Y:S01]  /*15b40*/  LDL.64 R250, [R1+0x358] ;  /* 0x0003580001fa7983 */ /* 0x000f220000100a00 */
[----:B------:R-:W-:Y:S02]  /*15b50*/  ISETP.GE.U32.AND P1, PT, R0, 0x7fffff0c, PT ;  /* 0x7fffff0c0000780c */ /* 0x000fe40003f26070 */
[----:B------:R-:W-:Y:S02]  /*15b60*/  IADD3 R0, R252, -0x7d, RZ ;  /* 0xffffff83fc007810 */ /* 0x000fe40007ffe0ff */
[----:B------:R-:W-:-:S02]  /*15b70*/  ISETP.GE.U32.AND P6, PT, R2, 0x7fffff08, PT ;  /* 0x7fffff080200780c */ /* 0x000fc40003fc6070 */
[----:B------:R-:W-:Y:S02]  /*15b80*/  IADD3 R2, R252, -0x2, RZ ;  /* 0xfffffffefc027810 */ /* 0x000fe40007ffe0ff */
[----:B------:R-:W-:Y:S02]  /*15b90*/  ISETP.GE.U32.AND P3, PT, R0, 0x7fffff04, PT ;  /* 0x7fffff040000780c */ /* 0x000fe40003f66070 */
[----:B------:R-:W-:-:S03]  /*15ba0*/  ISETP.GE.U32.AND P4, PT, R2, 0x7fffff7f, PT ;  /* 0x7fffff7f0200780c */ /* 0x000fc60003f86070 */
[----:B------:R1:W-:Y:S04]  /*15bb0*/  LDGSTS.E [R3+0x4e800], [R14.64], !P1 ;  /* 0x4e8000000e037fae */ /* 0x0003e8000c921848 */
[----:B------:R1:W-:Y:S02]  /*15bc0*/  LDGSTS.E [R3+0x4f000], [R12.64], !P6 ;  /* 0x4f0000000c037fae */ /* 0x0003e4000f121848 */
[----:B-1----:R-:W-:Y:S02]  /*15bd0*/  LOP3.LUT R15, R3, 0x20, RZ, 0x3c, !PT ;  /* 0x00000020030f7812 */ /* 0x002fe400078e3cff */
[----:B------:R-:W4:Y:S01]  /*15be0*/  LDL.64 R12, [R1+0x318] ;  /* 0x00031800010c7983 */ /* 0x000f220000100a00 */
[----:B------:R-:W-:-:S04]  /*15bf0*/  IADD3 R0, R252, -0x6, RZ ;  /* 0xfffffffafc007810 */ /* 0x000fc80007ffe0ff */
[----:B------:R-:W-:Y:S02]  /*15c00*/  ISETP.GE.U32.AND P5, PT, R0, 0x7fffff7b, PT ;  /* 0x7fffff7b0000780c */ /* 0x000fe40003fa6070 */
[C---:B------:R-:W-:Y:S02]  /*15c10*/  IADD3 R2, R252.reuse, -0xa, RZ ;  /* 0xfffffff6fc027810 */ /* 0x040fe40007ffe0ff */
[----:B------:R-:W-:Y:S02]  /*15c20*/  IADD3 R0, R252, -0xe, RZ ;  /* 0xfffffff2fc007810 */ /* 0x000fe40007ffe0ff */
[----:B------:R-:W-:Y:S02]  /*15c30*/  ISETP.GE.U32.AND P0, PT, R2, 0x7fffff77, PT ;  /* 0x7fffff770200780c */ /* 0x000fe40003f06070 */
[----:B------:R-:W-:Y:S01]  /*15c40*/  ISETP.GE.U32.AND P2, PT, R0, 0x7fffff73, PT ;  /* 0x7fffff730000780c */ /* 0x000fe20003f46070 */
[----:B--2---:R1:W-:Y:S04]  /*15c50*/  LDGSTS.E [R3+0x4f800], [R10.64], !P3 ;  /* 0x4f8000000a037fae */ /* 0x0043e8000d921848 */
[----:B---3--:R2:W-:Y:S04]  /*15c60*/  LDGSTS.E [R15+0x40200], [R6.64], !P4 ;  /* 0x40200000060f7fae */ /* 0x0085e8000e121848 */
[----:B-1----:R-:W3:Y:S04]  /*15c70*/  LDL.64 R10, [R1+0x2d8] ;  /* 0x0002d800010a7983 */ /* 0x002ee80000100a00 */
[----:B--2---:R-:W2:Y:S04]  /*15c80*/  LDL.64 R6, [R1+0x2b8] ;  /* 0x0002b80001067983 */ /* 0x004ea80000100a00 */
[----:B----4-:R1:W-:Y:S04]  /*15c90*/  LDGSTS.E [R15+0x40a00], [R8.64], !P5 ;  /* 0x40a00000080f7fae */ /* 0x0103e8000e921848 */
[----:B------:R4:W-:Y:S04]  /*15ca0*/  LDGSTS.E [R15+0x41200], [R18.64], !P0 ;  /* 0x41200000120f7fae */ /* 0x0009e8000c121848 */
[----:B------:R4:W-:Y:S04]  /*15cb0*/  LDGSTS.E [R15+0x41a00], [R250.64], !P2 ;  /* 0x41a00000fa0f7fae */ /* 0x0009e8000d121848 */
[----:B-1----:R-:W2:Y:S04]  /*15cc0*/  LDL.64 R8, [R1+0x298] ;  /* 0x0002980001087983 */ /* 0x002ea80000100a00 */
[----:B----4-:R-:W4:Y:S04]  /*15cd0*/  LDL.64 R18, [R1+0x278] ;  /* 0x0002780001127983 */ /* 0x010f280000100a00 */
[----:B------:R-:W4:Y:S01]  /*15ce0*/  LDL.64 R250, [R1+0x258] ;  /* 0x0002580001fa7983 */ /* 0x000f220000100a00 */
        /* <DEDUP_REMOVED lines=21> */
[----:B------:R-:W-:Y:S01]  /*15e40*/  ISETP.GE.U32.AND P1, PT, R0, 0x7fffff53, PT ;  /* 0x7fffff530000780c */ /* 0x000fe20003f26070 */
[----:B---3--:R1:W-:Y:S04]  /*15e50*/  LDGSTS.E [R15+0x43a00], [R10.64], !P4 ;  /* 0x43a000000a0f7fae */ /* 0x0083e8000e121848 */
[----:B--2---:R2:W-:Y:S04]  /*15e60*/  LDGSTS.E [R15+0x44200], [R6.64], !P5 ;  /* 0x44200000060f7fae */ /* 0x0045e8000e921848 */
[----:B-1----:R-:W3:Y:S04]  /*15e70*/  LDL.64 R10, [R1+0x1d8] ;  /* 0x0001d800010a7983 */ /* 0x002ee80000100a00 */
[----:B--2---:R-:W2:Y:S04]  /*15e80*/  LDL.64 R6, [R1+0x1b8] ;  /* 0x0001b80001067983 */ /* 0x004ea80000100a00 */
[----:B------:R1:W-:Y:S04]  /*15e90*/  LDGSTS.E [R15+0x44a00], [R8.64], !P0 ;  /* 0x44a00000080f7fae */ /* 0x0003e8000c121848 */
[----:B----4-:R4:W-:Y:S04]  /*15ea0*/  LDGSTS.E [R15+0x45200], [R18.64], !P2 ;  /* 0x45200000120f7fae */ /* 0x0109e8000d121848 */
        /* <DEDUP_REMOVED lines=33> */
[----:B-1----:R-:W3:Y:S04]  /*160c0*/  LDL.64 R8, [R1+0x80] ;  /* 0x0000800001087983 */ /* 0x002ee80000100a00 */
        /* <DEDUP_REMOVED lines=12> */
[----:B------:R-:W-:Y:S02]  /*16190*/  ISETP.GE.U32.AND P2, PT, R2, 0x7fffff1f, PT ;  /* 0x7fffff1f0200780c */ /* 0x000fe40003f46070 */
[----:B------:R-:W-:Y:S01]  /*161a0*/  IADD3 R0, R252, -0x66, RZ ;  /* 0xffffff9afc007810 */ /* 0x000fe20007ffe0ff */
[----:B------:R1:W-:Y:S03]  /*161b0*/  LDGSTS.E [R15+0x4aa00], [R12.64], !P4 ;  /* 0x4aa000000c0f7fae */ /* 0x0003e6000e121848 */
[----:B------:R-:W-:Y:S01]  /*161c0*/  ISETP.GE.U32.AND P1, PT, R0, 0x7fffff1b, PT ;  /* 0x7fffff1b0000780c */ /* 0x000fe20003f26070 */
[----:B------:R2:W-:Y:S04]  /*161d0*/  LDGSTS.E [R15+0x4b200], [R24.64], !P5 ;  /* 0x4b200000180f7fae */ /* 0x0005e8000e921848 */
[----:B-1----:R-:W4:Y:S04]  /*161e0*/  LDL.64 R22, [R1+0x38] ;  /* 0x0000380001167983 */ /* 0x002f280000100a00 */
[----:B------:R-:W4:Y:S04]  /*161f0*/  LDL.64 R12, [R1+0x20] ;  /* 0x00002000010c7983 */ /* 0x000f280000100a00 */
[----:B------:R1:W-:Y:S04]  /*16200*/  LDGSTS.E [R15+0x4ba00], [R20.64], !P0 ;  /* 0x4ba00000140f7fae */ /* 0x0003e8000c121848 */
[----:B-1----:R-:W4:Y:S01]  /*16210*/  LDL.64 R20, [R1+0x8] ;  /* 0x0000080001147983 */ /* 0x002f220000100a00 */
        /* <DEDUP_REMOVED lines=10> */
[----:B------:R1:W-:Y:S04]  /*162c0*/  LDGSTS.E [R15+0x4d200], [R8.64], !P6 ;  /* 0x4d200000080f7fae */ /* 0x0003e8000f121848 */
[----:B----4-:R4:W-:Y:S04]  /*162d0*/  LDGSTS.E [R15+0x4da00], [R18.64], !P3 ;  /* 0x4da00000120f7fae */ /* 0x0109e8000d921848 */
[----:B------:R4:W-:Y:S04]  /*162e0*/  LDGSTS.E [R15+0x4e200], [R250.64], !P4 ;  /* 0x4e200000fa0f7fae */ /* 0x0009e8000e121848 */
[----:B-1----:R-:W2:Y:S01]  /*162f0*/  LDL.64 R8, [R1+0x370] ;  /* 0x0003700001087983 */ /* 0x002ea20000100a00 */
[----:B------:R-:W-:-:S02]  /*16300*/  IADD3 R2, R252, -0x7a, RZ ;  /* 0xffffff86fc027810 */ /* 0x000fc40007ffe0ff */
[----:B------:R-:W-:Y:S01]  /*16310*/  IADD3 R0, R252, -0x76, RZ ;  /* 0xffffff8afc007810 */ /* 0x000fe20007ffe0ff */
[----:B----4-:R-:W4:Y:S04]  /*16320*/  LDL.64 R18, [R1+0x330] ;  /* 0x0003300001127983 */ /* 0x010f280000100a00 */
[----:B------:R-:W4:Y:S01]  /*16330*/  LDL.64 R250, [R1+0x350] ;  /* 0x0003500001fa7983 */ /* 0x000f220000100a00 */
[----:B------:R-:W-:Y:S02]  /*16340*/  ISETP.GE.U32.AND P0, PT, R2, 0x7fffff07, PT ;  /* 0x7fffff070200780c */ /* 0x000fe40003f06070 */
[----:B------:R-:W-:Y:S02]  /*16350*/  ISETP.GE.U32.AND P5, PT, R0, 0x7fffff0b, PT ;  /* 0x7fffff0b0000780c */ /* 0x000fe40003fa6070 */
[----:B------:R-:W-:-:S02]  /*16360*/  IADD3 R2, R252, -0x3, RZ ;  /* 0xfffffffdfc027810 */ /* 0x000fc40007ffe0ff */
[----:B------:R-:W-:Y:S02]  /*16370*/  IADD3 R0, R252, -0x7e, RZ ;  /* 0xffffff82fc007810 */ /* 0x000fe40007ffe0ff */
[----:B------:R-:W-:Y:S02]  /*16380*/  ISETP.GE.U32.AND P1, PT, R2, 0x7fffff7e, PT ;  /* 0x7fffff7e0200780c */ /* 0x000fe40003f26070 */
[----:B------:R-:W-:Y:S02]  /*16390*/  ISETP.GE.U32.AND P2, PT, R0, 0x7fffff03, PT ;  /* 0x7fffff030000780c */ /* 0x000fe40003f46070 */
[C---:B------:R-:W-:Y:S02]  /*163a0*/  IADD3 R2, R252.reuse, -0xb, RZ ;  /* 0xfffffff5fc027810 */ /* 0x040fe40007ffe0ff */
[----:B------:R-:W-:Y:S02]  /*163b0*/  IADD3 R0, R252, -0x7, RZ ;  /* 0xfffffff9fc007810 */ /* 0x000fe40007ffe0ff */
[----:B------:R-:W-:Y:S01]  /*163c0*/  ISETP.GE.U32.AND P3, PT, R2, 0x7fffff76, PT ;  /* 0x7fffff760200780c */ /* 0x000fe20003f66070 */
[----:B------:R1:W-:Y:S01]  /*163d0*/  LDGSTS.E [R15+0x4ea00], [R22.64], !P5 ;  /* 0x4ea00000160f7fae */ /* 0x0003e2000e921848 */
[----:B------:R-:W-:-:S02]  /*163e0*/  IADD3 R2, R252, -0x13, RZ ;  /* 0xffffffedfc027810 */ /* 0x000fc40007ffe0ff */
[----:B------:R-:W-:Y:S01]  /*163f0*/  ISETP.GE.U32.AND P6, PT, R0, 0x7fffff7a, PT ;  /* 0x7fffff7a0000780c */ /* 0x000fe20003fc6070 */
[----:B------:R1:W-:Y:S01]  /*16400*/  LDGSTS.E [R15+0x4f200], [R12.64], !P0 ;  /* 0x4f2000000c0f7fae */ /* 0x0003e2000c121848 */
[----:B------:R-:W-:Y:S02]  /*16410*/  ISETP.GE.U32.AND P5, PT, R2, 0x7fffff6e, PT ;  /* 0x7fffff6e0200780c */ /* 0x000fe40003fa6070 */
[----:B------:R-:W-:Y:S02]  /*16420*/  IADD3 R14, R252, -0x1b, RZ ;  /* 0xffffffe5fc0e7810 */ /* 0x000fe40007ffe0ff */
[----:B------:R-:W-:Y:S01]  /*16430*/  LOP3.LUT R2, R3, 0x40, RZ, 0x3c, !PT ;  /* 0x0000004003027812 */ /* 0x000fe200078e3cff */
[----:B-1----:R-:W4:Y:S04]  /*16440*/  LDL.64 R22, [R1+0x310] ;  /* 0x0003100001167983 */ /* 0x002f280000100a00 */
[----:B------:R-:W4:Y:S04]  /*16450*/  LDL.64 R12, [R1+0x2f0] ;  /* 0x0002f000010c7983 */ /* 0x000f280000100a00 */
[----:B------:R1:W-:Y:S01]  /*16460*/  LDGSTS.E [R15+0x4fa00], [R20.64], !P2 ;  /* 0x4fa00000140f7fae */ /* 0x0003e2000d121848 */
[----:B------:R-:W-:-:S03]  /*16470*/  ISETP.GE.U32.AND P2, PT, R14, 0x7fffff66, PT ;  /* 0x7fffff660e00780c */ /* 0x000fc60003f46070 */
[----:B-1----:R-:W4:Y:S01]  /*16480*/  LDL.64 R14, [R1+0x2d0] ;  /* 0x0002d000010e7983 */ /* 0x002f220000100a00 */
[----:B------:R-:W-:-:S04]  /*16490*/  IADD3 R0, R252, -0xf, RZ ;  /* 0xfffffff1fc007810 */ /* 0x000fc80007ffe0ff */
[----:B------:R-:W-:Y:S01]  /*164a0*/  ISETP.GE.U32.AND P4, PT, R0, 0x7fffff72, PT ;  /* 0x7fffff720000780c */ /* 0x000fe20003f86070 */
[----:B---3--:R1:W-:Y:S04]  /*164b0*/  LDGSTS.E [R2+0x40400], [R6.64], !P1 ;  /* 0x4040000006027fae */ /* 0x0083e8000c921848 */
[----:B--2---:R2:W-:Y:S04]  /*164c0*/  LDGSTS.E [R2+0x40c00], [R10.64], !P6 ;  /* 0x40c000000a027fae */ /* 0x0045e8000f121848 */
[----:B-1----:R-:W3:Y:S04]  /*164d0*/  LDL.64 R6, [R1+0x2b0] ;  /* 0x0002b00001067983 */ /* 0x002ee80000100a00 */
[----:B--2---:R-:W2:Y:S04]  /*164e0*/  LDL.64 R10, [R1+0x290] ;  /* 0x00029000010a7983 */ /* 0x004ea80000100a00 */
[----:B------:R1:W-:Y:S04]  /*164f0*/  LDGSTS.E [R2+0x41400], [R8.64], !P3 ;  /* 0x4140000008027fae */ /* 0x0003e8000d921848 */
[----:B----4-:R4:W-:Y:S04]  /*16500*/  LDGSTS.E [R2+0x41c00], [R250.64], !P4 ;  /* 0x41c00000fa027fae */ /* 0x0109e8000e121848 */
[----:B-1----:R-:W2:Y:S01]  /*16510*/  LDL.64 R8, [R1+0x270] ;  /* 0x0002700001087983 */ /* 0x002ea20000100a00 */
[----:B------:R-:W-:-:S02]  /*16520*/  IADD3 R0, R252, -0x17, RZ ;  /* 0xffffffe9fc007810 */ /* 0x000fc40007ffe0ff */
[----:B------:R-:W-:Y:S01]  /*16530*/  IADD3 R20, R252, -0x23, RZ ;  /* 0xffffffddfc147810 */ /* 0x000fe20007ffe0ff */
[----:B------:R1:W-:Y:S04]  /*16540*/  LDGSTS.E [R2+0x42400], [R18.64], !P5 ;  /* 0x4240000012027fae */ /* 0x0003e8000e921848 */
[----:B----4-:R-:W4:Y:S01]  /*16550*/  LDL.64 R250, [R1+0x250] ;  /* 0x0002500001fa7983 */ /* 0x010f220000100a00 */
[----:B------:R-:W-:Y:S02]  /*16560*/  ISETP.GE.U32.AND P0, PT, R0, 0x7fffff6a, PT ;  /* 0x7fffff6a0000780c */ /* 0x000fe40003f06070 */
[----:B------:R-:W-:Y:S02]  /*16570*/  IADD3 R0, R252, -0x1f, RZ ;  /* 0xffffffe1fc007810 */ /* 0x000fe40007ffe0ff */
[----:B------:R-:W-:-:S02]  /*16580*/  ISETP.GE.U32.AND P6, PT, R20, 0x7fffff5e, PT ;  /* 0x7fffff5e1400780c */ /* 0x000fc40003fc6070 */
[----:B------:R-:W-:Y:S01]  /*16590*/  ISETP.GE.U32.AND P1, PT, R0, 0x7fffff62, PT ;  /* 0x7fffff620000780c */ /* 0x000fe20003f26070 */
[----:B-1----:R-:W4:Y:S01]  /*165a0*/  LDL.64 R18, [R1+0x230] ;  /* 0x0002300001127983 */ /* 0x002f220000100a00 */
[----:B------:R-:W-:-:S04]  /*165b0*/  IADD3 R0, R252, -0x27, RZ ;  /* 0xffffffd9fc007810 */ /* 0x000fc80007ffe0ff */
[----:B------:R-:W-:Y:S01]  /*165c0*/  ISETP.GE.U32.AND P3, PT, R0, 0x7fffff5a, PT ;  /* 0x7fffff5a0000780c */ /* 0x000fe20003f66070 */
[----:B------:R1:W-:Y:S04]  /*165d0*/  LDGSTS.E [R2+0x42c00], [R22.64], !P0 ;  /* 0x42c0000016027fae */ /* 0x0003e8000c121848 */
[----:B------:R1:W-:Y:S04]  /*165e0*/  LDGSTS.E [R2+0x43400], [R12.64], !P2 ;  /* 0x434000000c027fae */ /* 0x0003e8000d121848 */
[----:B-1----:R-:W4:Y:S04]  /*165f0*/  LDL.64 R22, [R1+0x210] ;  /* 0x0002100001167983 */ /* 0x002f280000100a00 */
[----:B------:R-:W4:Y:S04]  /*16600*/  LDL.64 R12, [R1+0x1f0] ;  /* 0x0001f000010c7983 */ /* 0x000f280000100a00 */
[----:B------:R1:W-:Y:S04]  /*16610*/  LDGSTS.E [R2+0x43c00], [R14.64], !P1 ;  /* 0x43c000000e027fae */ /* 0x0003e8000c921848 */
[----:B-1----:R-:W4:Y:S01]  /*16620*/  LDL.64 R14, [R1+0x1d0] ;  /* 0x0001d000010e7983 */ /* 0x002f220000100a00 */
[----:B------:R-:W-:-:S04]  /*16630*/  IADD3 R20, R252, -0x2b, RZ ;  /* 0xffffffd5fc147810 */ /* 0x000fc80007ffe0ff */
[----:B------:R-:W-:Y:S02]  /*16640*/  ISETP.GE.U32.AND P4, PT, R20, 0x7fffff56, PT ;  /* 0x7fffff561400780c */ /* 0x000fe40003f86070 */
        /* <DEDUP_REMOVED lines=8> */
[----:B-1----:R-:W2:Y:S04]  /*166d0*/  LDL.64 R8, [R1+0x170] ;  /* 0x0001700001087983 */ /* 0x002ea80000100a00 */
[----:B----4-:R-:W4:Y:S01]  /*166e0*/  LDL.64 R250, [R1+0x150] ;  /* 0x0001500001fa7983 */ /* 0x010f220000100a00 */
        /* <DEDUP_REMOVED lines=25> */
[----:B------:R-:W-:Y:S02]  /*16880*/  IADD3 R20, R252, -0x5b, RZ ;  /* 0xffffffa5fc147810 */ /* 0x000fe40007ffe0ff */
[----:B------:R-:W-:-:S02]  /*16890*/  ISETP.GE.U32.AND P0, PT, R0, 0x7fffff32, PT ;  /* 0x7fffff320000780c */ /* 0x000fc40003f06070 */
[----:B------:R-:W-:Y:S02]  /*168a0*/  ISETP.GE.U32.AND P6, PT, R20, 0x7fffff26, PT ;  /* 0x7fffff261400780c */ /* 0x000fe40003fc6070 */
[----:B------:R-:W-:Y:S01]  /*168b0*/  IADD3 R20, R252, -0x63, RZ ;  /* 0xffffff9dfc147810 */ /* 0x000fe20007ffe0ff */
[----:B---3--:R1:W-:Y:S04]  /*168c0*/  LDGSTS.E [R2+0x48400], [R6.64], !P3 ;  /* 0x4840000006027fae */ /* 0x0083e8000d921848 */
[----:B--2---:R2:W-:Y:S04]  /*168d0*/  LDGSTS.E [R2+0x48c00], [R10.64], !P4 ;  /* 0x48c000000a027fae */ /* 0x0045e8000e121848 */
[----:B-1----:R-:W3:Y:S04]  /*168e0*/  LDL.64 R6, [R1+0xb0] ;  /* 0x0000b00001067983 */ /* 0x002ee80000100a00 */
[----:B--2---:R-:W2:Y:S01]  /*168f0*/  LDL.64 R10, [R1+0x90] ;  /* 0x00009000010a7983 */ /* 0x004ea20000100a00 */
[----:B------:R-:W-:-:S03]  /*16900*/  ISETP.GE.U32.AND P4, PT, R20, 0x7fffff1e, PT ;  /* 0x7fffff1e1400780c */ /* 0x000fc60003f86070 */
[----:B------:R-:W2:Y:S04]  /*16910*/  LDL.64 R20, [R1+0x60] ;  /* 0x0000600001147983 */ /* 0x000ea80000100a00 */
[----:B------:R1:W-:Y:S04]  /*16920*/  LDGSTS.E [R2+0x49400], [R8.64], !P5 ;  /* 0x4940000008027fae */ /* 0x0003e8000e921848 */
[----:B----4-:R4:W-:Y:S04]  /*16930*/  LDGSTS.E [R2+0x49c00], [R250.64], !P0 ;  /* 0x49c00000fa027fae */ /* 0x0109e8000c121848 */
[----:B-1----:R-:W2:Y:S04]  /*16940*/  LDL.64 R8, [R1+0x78] ;  /* 0x0000780001087983 */ /* 0x002ea80000100a00 */
[----:B----4-:R-:W4:Y:S01]  /*16950*/  LDL.64 R250, [R1+0x48] ;  /* 0x0000480001fa7983 */ /* 0x010f220000100a00 */
[----:B------:R-:W-:-:S04]  /*16960*/  IADD3 R0, R252, -0x57, RZ ;  /* 0xffffffa9fc007810 */ /* 0x000fc80007ffe0ff */
[----:B------:R-:W-:Y:S02]  /*16970*/  ISETP.GE.U32.AND P1, PT, R0, 0x7fffff2a, PT ;  /* 0x7fffff2a0000780c */ /* 0x000fe40003f26070 */
[----:B------:R-:W-:-:S04]  /*16980*/  IADD3 R0, R252, -0x5f, RZ ;  /* 0xffffffa1fc007810 */ /* 0x000fc80007ffe0ff */
[----:B------:R-:W-:Y:S02]  /*16990*/  ISETP.GE.U32.AND P3, PT, R0, 0x7fffff22, PT ;  /* 0x7fffff220000780c */ /* 0x000fe40003f66070 */
[----:B------:R-:W-:-:S04]  /*169a0*/  IADD3 R0, R252, -0x67, RZ ;  /* 0xffffff99fc007810 */ /* 0x000fc80007ffe0ff */
[----:B------:R-:W-:Y:S01]  /*169b0*/  ISETP.GE.U32.AND P5, PT, R0, 0x7fffff1a, PT ;  /* 0x7fffff1a0000780c */ /* 0x000fe20003fa6070 */
[----:B------:R1:W-:Y:S04]  /*169c0*/  LDGSTS.E [R2+0x4a400], [R18.64], !P2 ;  /* 0x4a40000012027fae */ /* 0x0003e8000d121848 */
[----:B------:R1:W-:Y:S04]  /*169d0*/  LDGSTS.E [R2+0x4ac00], [R22.64], !P1 ;  /* 0x4ac0000016027fae */ /* 0x0003e8000c921848 */
[----:B------:R1:W-:Y:S02]  /*169e0*/  LDGSTS.E [R2+0x4b400], [R12.64], !P6 ;  /* 0x4b4000000c027fae */ /* 0x0003e4000f121848 */
[----:B-1----:R-:W-:-:S02]  /*169f0*/  IADD3 R18, R252, -0x73, RZ ;  /* 0xffffff8dfc127810 */ /* 0x002fc40007ffe0ff */
[----:B------:R-:W4:Y:S02]  /*16a00*/  LDL.64 R22, [R1+0x30] ;  /* 0x0000300001167983 */ /* 0x000f240000100a00 */
[----:B------:R-:W-:Y:S02]  /*16a10*/  ISETP.GE.U32.AND P1, PT, R18, 0x7fffff0e, PT ;  /* 0x7fffff0e1200780c */ /* 0x000fe40003f26070 */
[----:B------:R-:W-:Y:S01]  /*16a20*/  IADD3 R12, R252, -0x7b, RZ ;  /* 0xffffff85fc0c7810 */ /* 0x000fe20007ffe0ff */
[----:B------:R-:W4:Y:S04]  /*16a30*/  LDL.64 R18, [R1+0x18] ;  /* 0x0000180001127983 */ /* 0x000f280000100a00 */
[----:B------:R1:W-:Y:S01]  /*16a40*/  LDGSTS.E [R2+0x4bc00], [R14.64], !P3 ;  /* 0x4bc000000e027fae */ /* 0x0003e2000d921848 */
[----:B------:R-:W-:-:S03]  /*16a50*/  ISETP.GE.U32.AND P3, PT, R12, 0x7fffff06, PT ;  /* 0x7fffff060c00780c */ /* 0x000fc60003f66070 */
[----:B------:R-:W4:Y:S04]  /*16a60*/  LDL.64 R12, [R1+0x3b0] ;  /* 0x0003b000010c7983 */ /* 0x000f280000100a00 */
[----:B-1----:R-:W4:Y:S01]  /*16a70*/  LDL.64 R14, [R1] ;  /* 0x00000000010e7983 */ /* 0x002f220000100a00 */
[C---:B------:R-:W-:Y:S02]  /*16a80*/  IADD3 R24, R252.reuse, -0x6b, RZ ;  /* 0xffffff95fc187810 */ /* 0x040fe40007ffe0ff */
[----:B------:R-:W-:Y:S02]  /*16a90*/  IADD3 R0, R252, -0x6f, RZ ;  /* 0xffffff91fc007810 */ /* 0x000fe40007ffe0ff */
[----:B------:R-:W-:Y:S02]  /*16aa0*/  ISETP.GE.U32.AND P0, PT, R24, 0x7fffff16, PT ;  /* 0x7fffff161800780c */ /* 0x000fe40003f06070 */
[----:B------:R-:W-:Y:S01]  /*16ab0*/  ISETP.GE.U32.AND P2, PT, R0, 0x7fffff12, PT ;  /* 0x7fffff120000780c */ /* 0x000fe20003f46070 */
[----:B------:R-:W4:Y:S04]  /*16ac0*/  LDL.64 R24, [R1+0xe8] ;  /* 0x0000e80001187983 */ /* 0x000f280000100a00 */
[----:B---3--:R1:W-:Y:S04]  /*16ad0*/  LDGSTS.E [R2+0x4c400], [R6.64], !P4 ;  /* 0x4c40000006027fae */ /* 0x0083e8000e121848 */
[----:B--2---:R2:W-:Y:S01]  /*16ae0*/  LDGSTS.E [R2+0x4cc00], [R10.64], !P5 ;  /* 0x4cc000000a027fae */ /* 0x0045e2000e921848 */
[----:B-1----:R-:W-:-:S04]  /*16af0*/  IADD3 R6, R252, -0x4, RZ ;  /* 0xfffffffcfc067810 */ /* 0x002fc80007ffe0ff */
[----:B------:R-:W-:Y:S01]  /*16b00*/  ISETP.GE.U32.AND P5, PT, R6, 0x7fffff7d, PT ;  /* 0x7fffff7d0600780c */ /* 0x000fe20003fa6070 */
[----:B--2---:R-:W2:Y:S04]  /*16b10*/  LDL.64 R10, [R1+0x368] ;  /* 0x00036800010a7983 */ /* 0x004ea80000100a00 */
[----:B------:R-:W3:Y:S04]  /*16b20*/  LDL.64 R6, [R1+0x388] ;  /* 0x0003880001067983 */ /* 0x000ee80000100a00 */
[----:B------:R1:W-:Y:S04]  /*16b30*/  LDGSTS.E [R2+0x4d400], [R8.64], !P0 ;  /* 0x4d40000008027fae */ /* 0x0003e8000c121848 */
[----:B------:R4:W-:Y:S04]  /*16b40*/  LDGSTS.E [R2+0x4dc00], [R20.64], !P2 ;  /* 0x4dc0000014027fae */ /* 0x0009e8000d121848 */
[----:B----4-:R4:W-:Y:S01]  /*16b50*/  LDGSTS.E [R2+0x4e400], [R250.64], !P1 ;  /* 0x4e400000fa027fae */ /* 0x0109e2000c921848 */
[----:B-1----:R-:W-:-:S04]  /*16b60*/  IADD3 R8, R252, -0xc, RZ ;  /* 0xfffffff4fc087810 */ /* 0x002fc80007ffe0ff */
[----:B------:R-:W-:Y:S02]  /*16b70*/  ISETP.GE.U32.AND P2, PT, R8, 0x7fffff75, PT ;  /* 0x7fffff750800780c */ /* 0x000fe40003f46070 */
[----:B------:R-:W2:Y:S04]  /*16b80*/  LDL.64 R8, [R1+0x348] ;  /* 0x0003480001087983 */ /* 0x000ea80000100a00 */
[----:B----4-:R-:W4:Y:S01]  /*16b90*/  LDL.64 R250, [R1+0x328] ;  /* 0x0003280001fa7983 */ /* 0x010f220000100a00 */
[----:B------:R-:W-:-:S04]  /*16ba0*/  IADD3 R0, R252, -0x77, RZ ;  /* 0xffffff89fc007810 */ /* 0x000fc80007ffe0ff */
[----:B------:R-:W-:Y:S02]  /*16bb0*/  ISETP.GE.U32.AND P6, PT, R0, 0x7fffff0a, PT ;  /* 0x7fffff0a0000780c */ /* 0x000fe40003fc6070 */
[----:B------:R-:W-:-:S04]  /*16bc0*/  IADD3 R0, R252, -0x7f, RZ ;  /* 0xffffff81fc007810 */ /* 0x000fc80007ffe0ff */
[----:B------:R-:W-:Y:S02]  /*16bd0*/  ISETP.GE.U32.AND P4, PT, R0, 0x7fffff02, PT ;  /* 0x7fffff020000780c */ /* 0x000fe40003f86070 */
[C---:B------:R-:W-:Y:S02]  /*16be0*/  IADD3 R0, R252.reuse, -0x8, RZ ;  /* 0xfffffff8fc007810 */ /* 0x040fe40007ffe0ff */
[----:B------:R-:W-:Y:S02]  /*16bf0*/  IADD3 R20, R252, -0x14, RZ ;  /* 0xffffffecfc147810 */ /* 0x000fe40007ffe0ff */
[----:B------:R-:W-:Y:S01]  /*16c00*/  ISETP.GE.U32.AND P0, PT, R0, 0x7fffff79, PT ;  /* 0x7fffff790000780c */ /* 0x000fe20003f06070 */
[----:B------:R1:W-:Y:S01]  /*16c10*/  LDGSTS.E [R2+0x4ec00], [R22.64], !P6 ;  /* 0x4ec0000016027fae */ /* 0x0003e2000f121848 */
[----:B------:R-:W-:Y:S02]  /*16c20*/  ISETP.GE.U32.AND P6, PT, R20, 0x7fffff6d, PT ;  /* 0x7fffff6d1400780c */ /* 0x000fe40003fc6070 */
[----:B------:R-:W-:Y:S01]  /*16c30*/  LOP3.LUT R3, R3, 0x60, RZ, 0x3c, !PT ;  /* 0x0000006003037812 */ /* 0x000fe200078e3cff */
[----:B------:R-:W4:Y:S04]  /*16c40*/  LDL.64 R20, [R1+0x308] ;  /* 0x0003080001147983 */ /* 0x000f280000100a00 */
[----:B------:R1:W-:Y:S04]  /*16c50*/  LDGSTS.E [R2+0x4f400], [R18.64], !P3 ;  /* 0x4f40000012027fae */ /* 0x0003e8000d921848 */
[----:B-1----:R-:W4:Y:S04]  /*16c60*/  LDL.64 R22, [R1+0x2c8] ;  /* 0x0002c80001167983 */ /* 0x002f280000100a00 */
[----:B------:R-:W4:Y:S04]  /*16c70*/  LDL.64 R18, [R1+0x2e8] ;  /* 0x0002e80001127983 */ /* 0x000f280000100a00 */
[----:B------:R1:W-:Y:S04]  /*16c80*/  LDGSTS.E [R2+0x4fc00], [R14.64], !P4 ;  /* 0x4fc000000e027fae */ /* 0x0003e8000e121848 */
[----:B------:R1:W-:Y:S04]  /*16c90*/  LDGSTS.E [R3+0x40600], [R12.64], !P5 ;  /* 0x406000000c037fae */ /* 0x0003e8000e921848 */
[----:B-1----:R-:W4:Y:S01]  /*16ca0*/  LDL.64 R14, [R1+0x2a8] ;  /* 0x0002a800010e7983 */ /* 0x002f220000100a00 */
[----:B------:R-:W-:-:S03]  /*16cb0*/  IADD3 R0, R252, -0x10, RZ ;  /* 0xfffffff0fc007810 */ /* 0x000fc60007ffe0ff */
[----:B------:R-:W4:Y:S01]  /*16cc0*/  LDL.64 R12, [R1+0x268] ;  /* 0x00026800010c7983 */ /* 0x000f220000100a00 */
[----:B------:R-:W-:-:S03]  /*16cd0*/  ISETP.GE.U32.AND P1, PT, R0, 0x7fffff71, PT ;  /* 0x7fffff710000780c */ /* 0x000fc60003f26070 */
[----:B---3--:R1:W-:Y:S04]  /*16ce0*/  LDGSTS.E [R3+0x40e00], [R6.64], !P0 ;  /* 0x40e0000006037fae */ /* 0x0083e8000c121848 */
[----:B--2---:R2:W-:Y:S04]  /*16cf0*/  LDGSTS.E [R3+0x41600], [R10.64], !P2 ;  /* 0x416000000a037fae */ /* 0x0045e8000d121848 */
[----:B-1----:R-:W3:Y:S04]  /*16d00*/  LDL.64 R6, [R1+0x288] ;  /* 0x0002880001067983 */ /* 0x002ee80000100a00 */
[----:B--2---:R-:W2:Y:S04]  /*16d10*/  LDL.64 R10, [R1+0x248] ;  /* 0x00024800010a7983 */ /* 0x004ea80000100a00 */
[----:B------:R1:W-:Y:S04]  /*16d20*/  LDGSTS.E [R3+0x41e00], [R8.64], !P1 ;  /* 0x41e0000008037fae */ /* 0x0003e8000c921848 */
[----:B----4-:R4:W-:Y:S04]  /*16d30*/  LDGSTS.E [R3+0x42600], [R250.64], !P6 ;  /* 0x42600000fa037fae */ /* 0x0109e8000f121848 */
[----:B-1----:R-:W2:Y:S04]  /*16d40*/  LDL.64 R8, [R1+0x228] ;  /* 0x0002280001087983 */ /* 0x002ea80000100a00 */
[----:B----4-:R-:W2:Y:S01]  /*16d50*/  LDL.64 R250, [R1+0x208] ;  /* 0x0002080001fa7983 */ /* 0x010ea20000100a00 */
[----:B------:R-:W-:-:S02]  /*16d60*/  IADD3 R0, R252, -0x18, RZ ;  /* 0xffffffe8fc007810 */ /* 0x000fc40007ffe0ff */
[----:B------:R-:W-:Y:S02]  /*16d70*/  IADD3 R2, R252, -0x20, RZ ;  /* 0xffffffe0fc027810 */ /* 0x000fe40007ffe0ff */
[----:B------:R-:W-:Y:S02]  /*16d80*/  ISETP.GE.U32.AND P3, PT, R0, 0x7fffff69, PT ;  /* 0x7fffff690000780c */ /* 0x000fe40003f66070 */
[----:B------:R-:W-:Y:S02]  /*16d90*/  IADD3 R0, R252, -0x1c, RZ ;  /* 0xffffffe4fc007810 */ /* 0x000fe40007ffe0ff */
[----:B------:R-:W-:Y:S02]  /*16da0*/  ISETP.GE.U32.AND P5, PT, R2, 0x7fffff61, PT ;  /* 0x7fffff610200780c */ /* 0x000fe40003fa6070 */
[----:B------:R-:W-:Y:S02]  /*16db0*/  ISETP.GE.U32.AND P4, PT, R0, 0x7fffff65, PT ;  /* 0x7fffff650000780c */ /* 0x000fe40003f86070 */
[----:B------:R-:W-:-:S02]  /*16dc0*/  IADD3 R0, R252, -0x24, RZ ;  /* 0xffffffdcfc007810 */ /* 0x000fc40007ffe0ff */
[----:B------:R-:W-:Y:S02]  /*16dd0*/  IADD3 R2, R252, -0x28, RZ ;  /* 0xffffffd8fc027810 */ /* 0x000fe40007ffe0ff */
[----:B------:R-:W-:Y:S01]  /*16de0*/  ISETP.GE.U32.AND P0, PT, R0, 0x7fffff5d, PT ;  /* 0x7fffff5d0000780c */ /* 0x000fe20003f06070 */
[----:B------:R1:W-:Y:S01]  /*16df0*/  LDGSTS.E [R3+0x42e00], [R20.64], !P3 ;  /* 0x42e0000014037fae */ /* 0x0003e2000d921848 */
[----:B------:R-:W-:-:S05]  /*16e00*/  ISETP.GE.U32.AND P2, PT, R2, 0x7fffff59, PT ;  /* 0x7fffff590200780c */ /* 0x000fca0003f46070 */
[----:B------:R1:W-:Y:S04]  /*16e10*/  LDGSTS.E [R3+0x43600], [R18.64], !P4 ;  /* 0x4360000012037fae */ /* 0x0003e8000e121848 */
[----:B-1----:R-:W2:Y:S04]  /*16e20*/  LDL.64 R20, [R1+0x1e8] ;  /* 0x0001e80001147983 */ /* 0x002ea80000100a00 */
[----:B------:R1:W-:Y:S04]  /*16e30*/  LDGSTS.E [R3+0x43e00], [R22.64], !P5 ;  /* 0x43e0000016037fae */ /* 0x0003e8000e921848 */
[----:B------:R-:W2:Y:S04]  /*16e40*/  LDL.64 R18, [R1+0x1c8] ;  /* 0x0001c80001127983 */ /* 0x000ea80000100a00 */
[----:B------:R1:W-:Y:S01]  /*16e50*/  LDGSTS.E [R3+0x44600], [R14.64], !P0 ;  /* 0x446000000e037fae */ /* 0x0003e2000c121848 */
[----:B------:R-:W-:-:S02]  /*16e60*/  IADD3 R0, R252, -0x2c, RZ ;  /* 0xffffffd4fc007810 */ /* 0x000fc40007ffe0ff */
[----:B------:R-:W-:Y:S01]  /*16e70*/  IADD3 R2, R252, -0x30, RZ ;  /* 0xffffffd0fc027810 */ /* 0x000fe20007ffe0ff */
[----:B-1----:R-:W2:Y:S04]  /*16e80*/  LDL.64 R22, [R1+0xc8] ;  /* 0x0000c80001167983 */ /* 0x002ea80000100a00 */
[----:B------:R-:W2:Y:S01]  /*16e90*/  LDL.64 R14, [R1+0x1a8] ;  /* 0x0001a800010e7983 */ /* 0x000ea20000100a00 */
[----:B------:R-:W-:Y:S02]  /*16ea0*/  ISETP.GE.U32.AND P1, PT, R0, 0x7fffff55, PT ;  /* 0x7fffff550000780c */ /* 0x000fe40003f26070 */
[----:B------:R-:W-:Y:S02]  /*16eb0*/  IADD3 R0, R252, -0x34, RZ ;  /* 0xffffffccfc007810 */ /* 0x000fe40007ffe0ff */
[----:B------:R-:W-:-:S02]  /*16ec0*/  ISETP.GE.U32.AND P6, PT, R2, 0x7fffff51, PT ;  /* 0x7fffff510200780c */ /* 0x000fc40003fc6070 */
[----:B------:R-:W-:Y:S02]  /*16ed0*/  IADD3 R2, R252, -0x38, RZ ;  /* 0xffffffc8fc027810 */ /* 0x000fe40007ffe0ff */
[----:B------:R-:W-:Y:S02]  /*16ee0*/  ISETP.GE.U32.AND P3, PT, R0, 0x7fffff4d, PT ;  /* 0x7fffff4d0000780c */ /* 0x000fe40003f66070 */
[----:B------:R-:W-:Y:S01]  /*16ef0*/  ISETP.GE.U32.AND P4, PT, R2, 0x7fffff49, PT ;  /* 0x7fffff490200780c */ /* 0x000fe20003f86070 */
[----:B---3--:R1:W-:Y:S04]  /*16f00*/  LDGSTS.E [R3+0x44e00], [R6.64], !P2 ;  /* 0x44e0000006037fae */ /* 0x0083e8000d121848 */
[----:B------:R3:W-:Y:S04]  /*16f10*/  LDGSTS.E [R3+0x45600], [R12.64], !P1 ;  /* 0x456000000c037fae */ /* 0x0007e8000c921848 */
[----:B--2---:R2:W-:Y:S04]  /*16f20*/  LDGSTS.E [R3+0x45e00], [R10.64], !P6 ;  /* 0x45e000000a037fae */ /* 0x0045e8000f121848 */
[----:B-1----:R-:W4:Y:S04]  /*16f30*/  LDL.64 R6, [R1+0x188] ;  /* 0x0001880001067983 */ /* 0x002f280000100a00 */
[----:B---3--:R-:W3:Y:S04]  /*16f40*/  LDL.64 R12, [R1+0x168] ;  /* 0x00016800010c7983 */ /* 0x008ee80000100a00 */
[----:B--2---:R-:W2:Y:S04]  /*16f50*/  LDL.64 R10, [R1+0x148] ;  /* 0x00014800010a7983 */ /* 0x004ea80000100a00 */
[----:B------:R1:W-:Y:S04]  /*16f60*/  LDGSTS.E [R3+0x46600], [R8.64], !P3 ;  /* 0x4660000008037fae */ /* 0x0003e8000d921848 */
[----:B------:R1:W-:Y:S04]  /*16f70*/  LDGSTS.E [R3+0x46e00], [R250.64], !P4 ;  /* 0x46e00000fa037fae */ /* 0x0003e8000e121848 */
[----:B-1----:R-:W2:Y:S04]  /*16f80*/  LDL.64 R8, [R1+0x128] ;  /* 0x0001280001087983 */ /* 0x002ea80000100a00 */
[----:B------:R-:W2:Y:S01]  /*16f90*/  LDL.64 R250, [R1+0x108] ;  /* 0x0001080001fa7983 */ /* 0x000ea20000100a00 */
[----:B------:R-:W-:-:S02]  /*16fa0*/  IADD3 R0, R252, -0x3c, RZ ;  /* 0xffffffc4fc007810 */ /* 0x000fc40007ffe0ff */
[----:B------:R-:W-:Y:S02]  /*16fb0*/  IADD3 R2, R252, -0x40, RZ ;  /* 0xffffffc0fc027810 */ /* 0x000fe40007ffe0ff */
[----:B------:R-:W-:Y:S02]  /*16fc0*/  ISETP.GE.U32.AND P5, PT, R0, 0x7fffff45, PT ;  /* 0x7fffff450000780c */ /* 0x000fe40003fa6070 */
[----:B------:R-:W-:Y:S02]  /*16fd0*/  ISETP.GE.U32.AND P0, PT, R2, 0x7fffff41, PT ;  /* 0x7fffff410200780c */ /* 0x000fe40003f06070 */
[C---:B------:R-:W-:Y:S02]  /*16fe0*/  IADD3 R0, R252.reuse, -0x44, RZ ;  /* 0xffffffbcfc007810 */ /* 0x040fe40007ffe0ff */
[----:B------:R-:W-:Y:S02]  /*16ff0*/  IADD3 R2, R252, -0x48, RZ ;  /* 0xffffffb8fc027810 */ /* 0x000fe40007ffe0ff */
[----:B------:R-:W-:-:S02]  /*17000*/  ISETP.GE.U32.AND P2, PT, R0, 0x7fffff3d, PT ;  /* 0x7fffff3d0000780c */ /* 0x000fc40003f46070 */
[----:B------:R-:W-:-:S03]  /*17010*/  ISETP.GE.U32.AND P1, PT, R2, 0x7fffff39, PT ;  /* 0x7fffff390200780c */ /* 0x000fc60003f26070 */
[----:B------:R1:W-:Y:S04]  /*17020*/  LDGSTS.E [R3+0x47600], [R20.64], !P5 ;  /* 0x4760000014037fae */ /* 0x0003e8000e921848 */
[----:B------:R1:W-:Y:S04]  /*17030*/  LDGSTS.E [R3+0x47e00], [R18.64], !P0 ;  /* 0x47e0000012037fae */ /* 0x0003e8000c121848 */
[----:B-1----:R-:W2:Y:S04]  /*17040*/  LDL.64 R20, [R1+0xa8] ;  /* 0x0000a80001147983 */ /* 0x002ea80000100a00 */
[----:B------:R-:W2:Y:S04]  /*17050*/  LDL.64 R18, [R1+0x7e8] ;  /* 0x0007e80001127983 */ /* 0x000ea80000100a00 */
[----:B------:R1:W-:Y:S01]  /*17060*/  LDGSTS.E [R3+0x48600], [R14.64], !P2 ;  /* 0x486000000e037fae */ /* 0x0003e2000d121848 */
[----:B------:R-:W-:-:S03]  /*17070*/  IADD3 R0, R252, -0x4c, RZ ;  /* 0xffffffb4fc007810 */ /* 0x000fc60007ffe0ff */
[----:B-1----:R-:W2:Y:S01]  /*17080*/  LDL.64 R14, [R1+0x7f0] ;  /* 0x0007f000010e7983 */ /* 0x002ea20000100a00 */
[----:B------:R-:W-:Y:S02]  /*17090*/  IADD3 R2, R252, -0x50, RZ ;  /* 0xffffffb0fc027810 */ /* 0x000fe40007ffe0ff */
[----:B------:R-:W-:Y:S02]  /*170a0*/  ISETP.GE.U32.AND P6, PT, R0, 0x7fffff35, PT ;  /* 0x7fffff350000780c */ /* 0x000fe40003fc6070 */
[----:B------:R-:W-:Y:S02]  /*170b0*/  IADD3 R0, R252, -0x54, RZ ;  /* 0xffffffacfc007810 */ /* 0x000fe40007ffe0ff */
[----:B------:R-:W-:Y:S02]  /*170c0*/  ISETP.GE.U32.AND P3, PT, R2, 0x7fffff31, PT ;  /* 0x7fffff310200780c */ /* 0x000fe40003f66070 */
[----:B------:R-:W-:Y:S02]  /*170d0*/  IADD3 R2, R252, -0x58, RZ ;  /* 0xffffffa8fc027810 */ /* 0x000fe40007ffe0ff */
[----:B------:R-:W-:-:S02]  /*170e0*/  ISETP.GE.U32.AND P4, PT, R0, 0x7fffff2d, PT ;  /* 0x7fffff2d0000780c */ /* 0x000fc40003f86070 */
[----:B------:R-:W-:Y:S01]  /*170f0*/  ISETP.GE.U32.AND P5, PT, R2, 0x7fffff29, PT ;  /* 0x7fffff290200780c */ /* 0x000fe20003fa6070 */
[----:B----4-:R1:W-:Y:S04]  /*17100*/  LDGSTS.E [R3+0x48e00], [R6.64], !P1 ;  /* 0x48e0000006037fae */ /* 0x0103e8000c921848 */
[----:B---3--:R3:W-:Y:S04]  /*17110*/  LDGSTS.E [R3+0x49600], [R12.64], !P6 ;  /* 0x496000000c037fae */ /* 0x0087e8000f121848 */
        /* <DEDUP_REMOVED lines=18> */
[----:B------:R-:W-:Y:S02]  /*17240*/  ISETP.GE.U32.AND P6, PT, R2, 0x7fffff19, PT ;  /* 0x7fffff190200780c */ /* 0x000fe40003fc6070 */
[C---:B------:R-:W-:Y:S01]  /*17250*/  IADD3 R0, R252.reuse, -0x74, RZ ;  /* 0xffffff8cfc007810 */ /* 0x040fe20007ffe0ff */
[----:B------:R1:W-:Y:S01]  /*17260*/  LDGSTS.E [R3+0x4be00], [R22.64], !P2 ;  /* 0x4be0000016037fae */ /* 0x0003e2000d121848 */
[----:B------:R-:W-:Y:S02]  /*17270*/  IADD3 R2, R252, -0x70, RZ ;  /* 0xffffff90fc027810 */ /* 0x000fe40007ffe0ff */
[----:B------:R-:W-:Y:S01]  /*17280*/  ISETP.GE.U32.AND P5, PT, R0, 0x7fffff0d, PT ;  /* 0x7fffff0d0000780c */ /* 0x000fe20003fa6070 */
[----:B------:R1:W-:Y:S01]  /*17290*/  LDGSTS.E [R3+0x4c600], [R20.64], !P1 ;  /* 0x4c60000014037fae */ /* 0x0003e2000c921848 */
[----:B------:R-:W-:-:S02]  /*172a0*/  IADD3 R0, R252, -0x7c, RZ ;  /* 0xffffff84fc007810 */ /* 0x000fc40007ffe0ff */
[----:B------:R-:W-:Y:S01]  /*172b0*/  ISETP.GE.U32.AND P4, PT, R2, 0x7fffff11, PT ;  /* 0x7fffff110200780c */ /* 0x000fe20003f86070 */
[----:B-1----:R1:W5:Y:S01]  /*172c0*/  LDL.LU.64 R24, [R1+0x16d0] ;  /* 0x0016d00001187983 */ /* 0x0023620000300a00 */
[----:B------:R-:W-:Y:S02]  /*172d0*/  ISETP.GE.U32.AND P2, PT, R0, 0x7fffff05, PT ;  /* 0x7fffff050000780c */ /* 0x000fe40003f46070 */
[----:B------:R-:W-:Y:S01]  /*172e0*/  IADD3 R0, R252, -0x80, RZ ;  /* 0xffffff80fc007810 */ /* 0x000fe20007ffe0ff */
[----:B------:R1:W-:Y:S03]  /*172f0*/  LDGSTS.E [R3+0x4ce00], [R18.64], !P6 ;  /* 0x4ce0000012037fae */ /* 0x0003e6000f121848 */
[----:B------:R-:W-:Y:S01]  /*17300*/  ISETP.GE.U32.AND P1, PT, R0, 0x7fffff01, PT ;  /* 0x7fffff010000780c */ /* 0x000fe20003f26070 */
[----:B------:R1:W5:Y:S01]  /*17310*/  LDL.LU.64 R22, [R1+0x16c8] ;  /* 0x0016c80001167983 */ /* 0x0003620000300a00 */
[----:B------:R-:W-:-:S02]  /*17320*/  ISETP.GE.AND P6, PT, R17, R0, PT ;  /* 0x000000001100720c */ /* 0x000fc40003fc6270 */
[C---:B------:R-:W-:Y:S01]  /*17330*/  IADD3 R0, R252.reuse, -0x85, RZ ;  /* 0xffffff7bfc007810 */ /* 0x040fe20007ffe0ff */
[----:B------:R1:W5:Y:S04]  /*17340*/  LDL.LU.64 R20, [R1+0x16c0] ;  /* 0x0016c00001147983 */ /* 0x0003680000300a00 */
[----:B------:R1:W-:Y:S01]  /*17350*/  LDGSTS.E [R3+0x4d600], [R14.64], !P3 ;  /* 0x4d6000000e037fae */ /* 0x0003e2000d921848 */
[----:B------:R-:W-:-:S03]  /*17360*/  IADD3 R2, R252, -0x78, RZ ;  /* 0xffffff88fc027810 */ /* 0x000fc60007ffe0ff */
[----:B-1----:R1:W5:Y:S01]  /*17370*/  LDL.LU.64 R18, [R1+0x16b8] ;  /* 0x0016b80001127983 */ /* 0x0023620000300a00 */
[----:B------:R-:W-:Y:S02]  /*17380*/  ISETP.GE.U32.AND P0, PT, R2, 0x7fffff09, PT ;  /* 0x7fffff090200780c */ /* 0x000fe40003f06070 */
[----:B------:R-:W-:Y:S01]  /*17390*/  IADD3 R2, R252, -0x81, RZ ;  /* 0xffffff7ffc027810 */ /* 0x000fe20007ffe0ff */
[----:B------:R1:W5:Y:S03]  /*173a0*/  LDL.LU R17, [R1+0x16b0] ;  /* 0x0016b00001117983 */ /* 0x0003660000300800 */
[----:B------:R-:W-:Y:S01]  /*173b0*/  ISETP.GE.U32.AND P3, PT, R2, 0x7fffff00, PT ;  /* 0x7fffff000200780c */ /* 0x000fe20003f66070 */
[----:B------:R-:W-:Y:S01]  /*173c0*/  IMAD.MOV.U32 R2, RZ, RZ, 0x7f ;  /* 0x0000007fff027424 */ /* 0x000fe200078e00ff */
[----:B------:R1:W5:Y:S04]  /*173d0*/  LDL.LU.64 R14, [R1+0x16a8] ;  /* 0x0016a800010e7983 */ /* 0x0003680000300a00 */
[----:B----4-:R4:W-:Y:S01]  /*173e0*/  LDGSTS.E [R3+0x4de00], [R6.64], !P4 ;  /* 0x4de0000006037fae */ /* 0x0109e2000e121848 */
[----:B------:R-:W-:-:S03]  /*173f0*/  ISETP.GE.U32.AND P4, PT, R0, 0x7ffffefc, PT ;  /* 0x7ffffefc0000780c */ /* 0x000fc60003f86070 */
[----:B------:R-:W1:Y:S04]  /*17400*/  S2R R0, SR_TID.X ;  /* 0x0000000000007919 */ /* 0x000e680000002100 */
[----:B---3--:R3:W-:Y:S01]  /*17410*/  LDGSTS.E [R3+0x4e600], [R12.64], !P5 ;  /* 0x4e6000000c037fae */ /* 0x0087e2000e921848 */
[----:B----4-:R-:W-:-:S03]  /*17420*/  IADD3 R6, R2, c[0x0][0x180], RZ ;  /* 0x0000600002067a10 */ /* 0x010fc60007ffe0ff */
[----:B--2---:R2:W-:Y:S01]  /*17430*/  LDGSTS.E [R3+0x4ee00], [R10.64], !P0 ;  /* 0x4ee000000a037fae */ /* 0x0045e2000c121848 */
[----:B------:R-:W-:Y:S02]  /*17440*/  IADD3 R7, R252, -0x89, RZ ;  /* 0xffffff77fc077810 */ /* 0x000fe40007ffe0ff */
[----:B------:R-:W-:Y:S02]  /*17450*/  ISETP.GT.AND P5, PT, R6, 0x7f, PT ;  /* 0x0000007f0600780c */ /* 0x000fe40003fa4270 */
[C---:B------:R-:W-:Y:S01]  /*17460*/  IADD3 R2, R252.reuse, -0x8d, RZ ;  /* 0xffffff73fc027810 */ /* 0x040fe20007ffe0ff */
[----:B---3--:R3:W5:Y:S01]  /*17470*/  LDL.LU.64 R12, [R1+0x16a0] ;  /* 0x0016a000010c7983 */ /* 0x0087620000300a00 */
[----:B------:R-:W-:-:S03]  /*17480*/  IADD3 R252, R252, -0x91, RZ ;  /* 0xffffff6ffcfc7810 */ /* 0x000fc60007ffe0ff */
[----:B------:R3:W5:Y:S01]  /*17490*/  LDL.LU R6, [R1+0x1698] ;  /* 0x0016980001067983 */ /* 0x0007620000300800 */
[----:B-1----:R-:W-:-:S03]  /*174a0*/  LOP3.LUT R0, R0, 0x7f, RZ, 0xc0, !PT ;  /* 0x0000007f00007812 */ /* 0x002fc600078ec0ff */
[----:B--2---:R3:W5:Y:S01]  /*174b0*/  LDL.LU.64 R10, [R1+0x1690] ;  /* 0x00169000010a7983 */ /* 0x0047620000300a00 */
[----:B------:R-:W-:Y:S02]  /*174c0*/  ISETP.GE.AND P0, PT, R0, c[0x0][0x180], PT ;  /* 0x0000600000007a0c */ /* 0x000fe40003f06270 */
[----:B------:R-:W-:Y:S02]  /*174d0*/  SEL R0, RZ, 0x4, !P5 ;  /* 0x00000004ff007807 */ /* 0x000fe40006800000 */
[----:B------:R-:W-:Y:S02]  /*174e0*/  ISETP.GE.U32.AND P5, PT, R7, 0x7ffffef8, PT ;  /* 0x7ffffef80700780c */ /* 0x000fe40003fa6070 */
[----:B------:R-:W-:Y:S02]  /*174f0*/  SEL R0, R0, RZ, !P0 ;  /* 0x000000ff00007207 */ /* 0x000fe40004000000 */
[----:B------:R-:W-:Y:S01]  /*17500*/  ISETP.GE.U32.AND P0, PT, R252, 0x7ffffef0, PT ;  /* 0x7ffffef0fc00780c */ /* 0x000fe20003f06070 */
[----:B------:R1:W-:Y:S01]  /*17510*/  LDGSTS.E [R3+0x4f600], [R8.64], !P2 ;  /* 0x4f60000008037fae */ /* 0x0003e2000d121848 */
[----:B------:R-:W-:-:S03]  /*17520*/  ISETP.GE.U32.AND P2, PT, R2, 0x7ffffef4, PT ;  /* 0x7ffffef40200780c */ /* 0x000fc60003f46070 */
[----:B------:R2:W-:Y:S04]  /*17530*/  LDGSTS.E [R3+0x4fe00], [R250.64], !P1 ;  /* 0x4fe00000fa037fae */ /* 0x0005e8000c921848 */
[----:B-1----:R3:W5:Y:S04]  /*17540*/  LDL.LU.64 R8, [R1+0x1688] ;  /* 0x0016880001087983 */ /* 0x0027680000300a00 */
[----:B------:R3:W5:Y:S04]  /*17550*/  LDL.LU R7, [R1+0x1684] ;  /* 0x0016840001077983 */ /* 0x0007680000300800 */
[----:B------:R3:W5:Y:S04]  /*17560*/  LDL.LU R2, [R1+0x1680] ;  /* 0x0016800001027983 */ /* 0x0007680000300800 */
[----:B--2---:R3:W5:Y:S04]  /*17570*/  LDL.LU.64 R250, [R1+0x1678] ;  /* 0x0016780001fa7983 */ /* 0x0047680000300a00 */
[----:B------:R3:W5:Y:S04]  /*17580*/  LDL.LU R3, [R1+0x1674] ;  /* 0x0016740001037983 */ /* 0x0007680000300800 */
[----:B------:R3:W5:Y:S01]  /*17590*/  LDL.LU R252, [R1+0x1670] ;  /* 0x0016700001fc7983 */ /* 0x0007620000300800 */
[----:B------:R-:W-:Y:S01]  /*175a0*/  ISETP.NE.U32.AND P1, PT, R0, RZ, PT ;  /* 0x000000ff0000720c */ /* 0x000fe20003f25070 */
[----:B------:R-:W-:-:S04]  /*175b0*/  IMAD.MOV.U32 R0, RZ, RZ, c[0x0][0x188] ;  /* 0x00006200ff007624 */ /* 0x000fc800078e00ff */
[----:B------:R-:W-:Y:S02]  /*175c0*/  IMAD.SHL.U32 R0, R0, 0x80, RZ ;  /* 0x0000008000007824 */ /* 0x000fe400078e00ff */
[----:B------:R1:W-:Y:S04]  /*175d0*/  STL.64 [R1+0x1b60], R248 ;  /* 0x001b60f801007387 */ /* 0x0003e80000100a00 */
[----:B------:R-:W0:Y:S04]  /*175e0*/  LDGDEPBAR ;  /* 0x00000000000079af */ /* 0x000e280000000000 */
[----:B-1----:R-:W2:Y:S04]  /*175f0*/  LDL.64 R248, [R1+0x7e0] ;  /* 0x0007e00001f87983 */ /* 0x002ea80000100a00 */
[----:B-----5:R1:W-:Y:S04]  /*17600*/  STL.64 [R1+0x1b58], R10 ;  /* 0x001b580a01007387 */ /* 0x0203e80000100a00 */
[----:B-1----:R-:W4:Y:S04]  /*17610*/  LDL.64 R10, [R1+0x7a0] ;  /* 0x0007a000010a7983 */ /* 0x002f280000100a00 */
[----:B------:R1:W-:Y:S04]  /*17620*/  STL.64 [R1+0x1b50], R26 ;  /* 0x001b501a01007387 */ /* 0x0003e80000100a00 */
[----:B-1-3--:R-:W3:Y:S04]  /*17630*/  LDL.64 R26, [R1+0x760] ;  /* 0x00076000011a7983 */ /* 0x00aee80000100a00 */
[----:B------:R1:W-:Y:S04]  /*17640*/  STL.64 [R1+0x1b48], R42 ;  /* 0x001b482a01007387 */ /* 0x0003e80000100a00 */
[----:B-1----:R-:W3:Y:S04]  /*17650*/  LDL.64 R42, [R1+0x720] ;  /* 0x00072000012a7983 */ /* 0x002ee80000100a00 */
        /* <DEDUP_REMOVED lines=16> */
[----:B------:R-:W-:Y:S04]  /*17760*/  STL.64 [R1+0x1b00], R186 ;  /* 0x001b00ba01007387 */ /* 0x000fe80000100a00 */
[----:B------:R1:W-:Y:S04]  /*17770*/  STL.64 [R1+0x1af8], R202 ;  /* 0x001af8ca01007387 */ /* 0x0003e80000100a00 */
[----:B-1----:R-:W3:Y:S04]  /*17780*/  LDL.64 R202, [R1+0x3e0] ;  /* 0x0003e00001ca7983 */ /* 0x002ee80000100a00 */
[----:B------:R1:W-:Y:S04]  /*17790*/  STL.64 [R1+0x1af0], R218 ;  /* 0x001af0da01007387 */ /* 0x0003e80000100a00 */
[----:B-1----:R-:W3:Y:S04]  /*177a0*/  LDL.64 R218, [R1+0x420] ;  /* 0x0004200001da7983 */ /* 0x002ee80000100a00 */
[----:B------:R1:W-:Y:S04]  /*177b0*/  STL.64 [R1+0x1ae8], R234 ;  /* 0x001ae8ea01007387 */ /* 0x0003e80000100a00 */
[----:B-1----:R-:W3:Y:S04]  /*177c0*/  LDL.64 R234, [R1+0x460] ;  /* 0x0004600001ea7983 */ /* 0x002ee80000100a00 */
[----:B------:R1:W-:Y:S04]  /*177d0*/  STL.64 [R1+0x1ae0], R2 ;  /* 0x001ae00201007387 */ /* 0x0003e80000100a00 */
[----:B------:R-:W1:Y:S04]  /*177e0*/  S2R R186, SR_TID.X ;  /* 0x0000000000ba7919 */ /* 0x000e680000002100 */
[----:B-1----:R-:W3:Y:S01]  /*177f0*/  LDL.64 R2, [R1+0x4a0] ;  /* 0x0004a00001027983 */ /* 0x002ee20000100a00 */
[----:B------:R-:W-:-:S03]  /*17800*/  IMAD.MOV.U32 R187, RZ, RZ, 0x7f ;  /* 0x0000007fffbb7424 */ /* 0x000fc600078e00ff */
[----:B------:R1:W-:Y:S04]  /*17810*/  STL.64 [R1+0x1ad8], R4 ;  /* 0x001ad80401007387 */ /* 0x0003e80000100a00 */
[----:B-1----:R-:W3:Y:S01]  /*17820*/  LDL.64 R4, [R1+0x4e0] ;  /* 0x0004e00001047983 */ /* 0x002ee20000100a00 */
[----:B------:R-:W-:Y:S02]  /*17830*/  LOP3.LUT R186, R186, 0x7f, RZ, 0xc0, !PT ;  /* 0x0000007fbaba7812 */ /* 0x000fe400078ec0ff */
[----:B------:R-:W-:Y:S01]  /*17840*/  IADD3 R187, R187, c[0x0][0x180], RZ ;  /* 0x00006000bbbb7a10 */ /* 0x000fe20007ffe0ff */
[----:B------:R1:W-:Y:S01]  /*17850*/  STL [R1+0x1ac0], R252 ;  /* 0x001ac0fc01007387 */ /* 0x0003e20000100800 */
[----:B------:R-:W-:Y:S02]  /*17860*/  SHF.L.U32 R186, R186, 0x2, RZ ;  /* 0x00000002baba7819 */ /* 0x000fe400000006ff */
[----:B-1----:R-:W-:-:S02]  /*17870*/  SEL R252, RZ, 0x4, P6 ;  /* 0x00000004fffc7807 */ /* 0x002fc40003000000 */
[----:B------:R-:W-:Y:S02]  /*17880*/  ISETP.GT.AND P6, PT, R187, 0xff, PT ;  /* 0x000000ffbb00780c */ /* 0x000fe40003fc4270 */
[C---:B------:R-:W-:Y:S02]  /*17890*/  LOP3.LUT R187, R186.reuse, 0x10, RZ, 0x3c, !PT ;  /* 0x00000010babb7812 */ /* 0x040fe400078e3cff */
[C---:B------:R-:W-:Y:S02]  /*178a0*/  LOP3.LUT R187, R186.reuse, 0x30, RZ, 0x3c, !PT ;  /* 0x00000030babb7812 */ /* 0x040fe400078e3cff */
[C---:B------:R-:W-:Y:S02]  /*178b0*/  LOP3.LUT R187, R186.reuse, 0x50, RZ, 0x3c, !PT ;  /* 0x00000050babb7812 */ /* 0x040fe400078e3cff */
[----:B------:R-:W-:-:S06]  /*178c0*/  LOP3.LUT R187, R186, 0x70, RZ, 0x3c, !PT ;  /* 0x00000070babb7812 */ /* 0x000fcc00078e3cff */
[----:B------:R-:W1:Y:S04]  /*178d0*/  S2R R187, SR_TID.X ;  /* 0x0000000000bb7919 */ /* 0x000e680000002100 */
[----:B--2---:R2:W-:Y:S04]  /*178e0*/  LDGSTS.E [R186], [R248.64], P1 ;  /* 0x00000000f8ba7fae */ /* 0x0045e80008921848 */
[----:B--2---:R-:W2:Y:S04]  /*178f0*/  LDL.LU.64 R248, [R1+0x1b60] ;  /* 0x001b600001f87983 */ /* 0x004ea80000300a00 */
[----:B----4-:R4:W-:Y:S01]  /*17900*/  LDGSTS.E [R186+0x1000], [R10.64], P1 ;  /* 0x010000000aba7fae */ /* 0x0109e20008921848 */
[----:B-1----:R-:W-:-:S03]  /*17910*/  LOP3.LUT R187, R187, 0x7f, RZ, 0xc0, !PT ;  /* 0x0000007fbbbb7812 */ /* 0x002fc600078ec0ff */
[----:B----4-:R-:W4:Y:S04]  /*17920*/  LDL.LU.64 R10, [R1+0x1b58] ;  /* 0x001b5800010a7983 */ /* 0x010f280000300a00 */
[----:B---3--:R1:W-:Y:S04]  /*17930*/  LDGSTS.E [R186+0x2000], [R26.64], P1 ;  /* 0x020000001aba7fae */ /* 0x0083e80008921848 */
[----:B-1----:R-:W3:Y:S04]  /*17940*/  LDL.LU.64 R26, [R1+0x1b50] ;  /* 0x001b5000011a7983 */ /* 0x002ee80000300a00 */
[----:B------:R1:W-:Y:S04]  /*17950*/  LDGSTS.E [R186+0x3000], [R42.64], P1 ;  /* 0x030000002aba7fae */ /* 0x0003e80008921848 */
[----:B-1----:R-:W2:Y:S04]  /*17960*/  LDL.LU.64 R42, [R1+0x1b48] ;  /* 0x001b4800012a7983 */ /* 0x002ea80000300a00 */
        /* <DEDUP_REMOVED lines=16> */
[----:B------:R1:W-:Y:S04]  /*17a70*/  STL.64 [R1+0x17d0], R12 ;  /* 0x0017d00c01007387 */ /* 0x0003e80000100a00 */
[----:B------:R1:W-:Y:S04]  /*17a80*/  STL.64 [R1+0x17d8], R28 ;  /* 0x0017d81c01007387 */ /* 0x0003e80000100a00 */
[----:B------:R1:W-:Y:S04]  /*17a90*/  LDGSTS.E [R186+0xc000], [R4.64], P1 ;  /* 0x0c00000004ba7fae */ /* 0x0003e80008921848 */
[----:B------:R1:W-:Y:S04]  /*17aa0*/  LDGSTS.E [R186+0xd000], [R2.64], P1 ;  /* 0x0d00000002ba7fae */ /* 0x0003e80008921848 */
[----:B------:R1:W-:Y:S04]  /*17ab0*/  LDGSTS.E [R186+0xe000], [R234.64], P1 ;  /* 0x0e000000eaba7fae */ /* 0x0003e80008921848 */
[----:B------:R1:W-:Y:S04]  /*17ac0*/  LDGSTS.E [R186+0xf000], [R218.64], P1 ;  /* 0x0f000000daba7fae */ /* 0x0003e80008921848 */
[----:B------:R1:W-:Y:S04]  /*17ad0*/  LDGSTS.E [R186+0x10000], [R202.64], P1 ;  /* 0x10000000caba7fae */ /* 0x0003e80008921848 */
[----:B------:R1:W-:Y:S02]  /*17ae0*/  LDGSTS.E [R186+0x11000], [R12.64], P1 ;  /* 0x110000000cba7fae */ /* 0x0003e40008921848 */
[----:B-1----:R-:W-:-:S02]  /*17af0*/  IMAD.SHL.U32 R12, R187, 0x4, RZ ;  /* 0x00000004bb0c7824 */ /* 0x002fc400078e00ff */
[----:B------:R-:W1:Y:S04]  /*17b00*/  S2R R187, SR_TID.X ;  /* 0x0000000000bb7919 */ /* 0x000e680000002100 */
[----:B------:R1:W-:Y:S04]  /*17b10*/  LDGSTS.E [R12+0x12000], [R28.64], P1 ;  /* 0x120000001c0c7fae */ /* 0x0003e80008921848 */
[----:B------:R1:W-:Y:S04]  /*17b20*/  LDGSTS.E [R12+0x13000], [R44.64], P1 ;  /* 0x130000002c0c7fae */ /* 0x0003e80008921848 */
[----:B------:R1:W-:Y:S04]  /*17b30*/  LDGSTS.E [R12+0x14000], [R60.64], P1 ;  /* 0x140000003c0c7fae */ /* 0x0003e80008921848 */
[----:B-1----:R-:W2:Y:S04]  /*17b40*/  LDL.LU.64 R28, [R1+0x3d0] ;  /* 0x0003d000011c7983 */ /* 0x002ea80000300a00 */
[----:B------:R1:W-:Y:S01]  /*17b50*/  STL.64 [R1+0x17e0], R44 ;  /* 0x0017e02c01007387 */ /* 0x0003e20000100a00 */
[----:B------:R-:W-:-:S03]  /*17b60*/  LOP3.LUT R13, R187, 0x7f, RZ, 0xc0, !PT ;  /* 0x0000007fbb0d7812 */ /* 0x000fc600078ec0ff */
[----:B------:R3:W-:Y:S04]  /*17b70*/  LDGSTS.E [R12+0x15000], [R76.64], P1 ;  /* 0x150000004c0c7fae */ /* 0x0007e80008921848 */
[----:B-1----:R-:W2:Y:S04]  /*17b80*/  LDL.LU.64 R44, [R1+0x3d8] ;  /* 0x0003d800012c7983 */ /* 0x002ea80000300a00 */
[----:B------:R1:W-:Y:S04]  /*17b90*/  STL.64 [R1+0x17e8], R60 ;  /* 0x0017e83c01007387 */ /* 0x0003e80000100a00 */
[----:B------:R-:W2:Y:S04]  /*17ba0*/  LDL.64 R186, [R1+0x7d8] ;  /* 0x0007d80001ba7983 */ /* 0x000ea80000100a00 */
[----:B------:R-:W4:Y:S04]  /*17bb0*/  LDL.64 R202, [R1+0x798] ;  /* 0x0007980001ca7983 */ /* 0x000f280000100a00 */
[----:B------:R-:W4:Y:S04]  /*17bc0*/  LDL.64 R218, [R1+0x758] ;  /* 0x0007580001da7983 */ /* 0x000f280000100a00 */
[----:B------:R-:W4:Y:S04]  /*17bd0*/  LDL.64 R234, [R1+0x718] ;  /* 0x0007180001ea7983 */ /* 0x000f280000100a00 */
[----:B------:R-:W4:Y:S04]  /*17be0*/  LDL.64 R2, [R1+0x6d8] ;  /* 0x0006d80001027983 */ /* 0x000f280000100a00 */
[----:B------:R-:W4:Y:S04]  /*17bf0*/  LDL.64 R4, [R1+0x698] ;  /* 0x0006980001047983 */ /* 0x000f280000100a00 */
[----:B-1----:R-:W4:Y:S04]  /*17c00*/  LDL.LU.64 R60, [R1+0x4d8] ;  /* 0x0004d800013c7983 */ /* 0x002f280000300a00 */
[----:B------:R3:W-:Y:S04]  /*17c10*/  STL.64 [R1+0x17f0], R76 ;  /* 0x0017f04c01007387 */ /* 0x0007e80000100a00 */
[----:B------:R1:W-:Y:S01]  /*17c20*/  STL.64 [R1+0x17f8], R92 ;  /* 0x0017f85c01007387 */ /* 0x0003e20000100a00 */
[----:B---3--:R-:W-:-:S05]  /*17c30*/  IMAD.SHL.U32 R77, R13, 0x4, RZ ;  /* 0x000000040d4d7824 */ /* 0x008fca00078e00ff */
[----:B------:R1:W-:Y:S04]  /*17c40*/  LDGSTS.E [R77+0x16000], [R92.64], P1 ;  /* 0x160000005c4d7fae */ /* 0x0003e80008921848 */
[----:B------:R3:W-:Y:S04]  /*17c50*/  LDGSTS.E [R77+0x17000], [R108.64], P1 ;  /* 0x170000006c4d7fae */ /* 0x0007e80008921848 */
[----:B------:R3:W-:Y:S04]  /*17c60*/  LDGSTS.E [R77+0x18000], [R124.64], P1 ;  /* 0x180000007c4d7fae */ /* 0x0007e80008921848 */
[----:B-1----:R-:W4:Y:S04]  /*17c70*/  LDL.64 R92, [R1+0x458] ;  /* 0x00045800015c7983 */ /* 0x002f280000100a00 */
[----:B------:R3:W-:Y:S04]  /*17c80*/  STL.64 [R1+0x1800], R108 ;  /* 0x0018006c01007387 */ /* 0x0007e80000100a00 */
[----:B------:R1:W-:Y:S04]  /*17c90*/  LDGSTS.E [R77+0x19000], [R140.64], P1 ;  /* 0x190000008c4d7fae */ /* 0x0003e80008921848 */
[----:B------:R1:W-:Y:S04]  /*17ca0*/  LDGSTS.E [R77+0x1a000], [R156.64], P1 ;  /* 0x1a0000009c4d7fae */ /* 0x0003e80008921848 */
[----:B---3--:R-:W3:Y:S04]  /*17cb0*/  LDL.64 R108, [R1+0x498] ;  /* 0x00049800016c7983 */ /* 0x008ee80000100a00 */
[----:B------:R1:W-:Y:S04]  /*17cc0*/  STL.64 [R1+0x1808], R124 ;  /* 0x0018087c01007387 */ /* 0x0003e80000100a00 */
[----:B------:R1:W-:Y:S04]  /*17cd0*/  LDGSTS.E [R77+0x1b000], [R172.64], P1 ;  /* 0x1b000000ac4d7fae */ /* 0x0003e80008921848 */
[----:B------:R1:W-:Y:S04]  /*17ce0*/  LDGSTS.E [R77+0x1c000], [R188.64], P1 ;  /* 0x1c000000bc4d7fae */ /* 0x0003e80008921848 */
[----:B-1----:R-:W3:Y:S04]  /*17cf0*/  LDL.64 R124, [R1+0x518] ;  /* 0x00051800017c7983 */ /* 0x002ee80000100a00 */
[----:B------:R1:W-:Y:S04]  /*17d00*/  STL.64 [R1+0x1810], R140 ;  /* 0x0018108c01007387 */ /* 0x0003e80000100a00 */
[----:B------:R1:W-:Y:S04]  /*17d10*/  LDGSTS.E [R77+0x1d000], [R204.64], P1 ;  /* 0x1d000000cc4d7fae */ /* 0x0003e80008921848 */
[----:B------:R1:W-:Y:S04]  /*17d20*/  LDGSTS.E [R77+0x1e000], [R220.64], P1 ;  /* 0x1e000000dc4d7fae */ /* 0x0003e80008921848 */
[----:B-1----:R-:W3:Y:S04]  /*17d30*/  LDL.64 R140, [R1+0x558] ;  /* 0x00055800018c7983 */ /* 0x002ee80000100a00 */
[----:B------:R1:W-:Y:S04]  /*17d40*/  STL.64 [R1+0x1818], R156 ;  /* 0x0018189c01007387 */ /* 0x0003e80000100a00 */
[----:B------:R1:W-:Y:S04]  /*17d50*/  LDGSTS.E [R77+0x1f000], [R236.64], P1 ;  /* 0x1f000000ec4d7fae */ /* 0x0003e80008921848 */
[----:B-1----:R-:W3:Y:S04]  /*17d60*/  LDL.LU.64 R156, [R1+0x410] ;  /* 0x00041000019c7983 */ /* 0x002ee80000300a00 */
[----:B------:R1:W-:Y:S04]  /*17d70*/  STL.64 [R1+0x1820], R172 ;  /* 0x001820ac01007387 */ /* 0x0003e80000100a00 */
[----:B-1----:R-:W3:Y:S04]  /*17d80*/  LDL.LU.64 R172, [R1+0x418] ;  /* 0x0004180001ac7983 */ /* 0x002ee80000300a00 */
[----:B------:R1:W-:Y:S04]  /*17d90*/  STL.64 [R1+0x1828], R188 ;  /* 0x001828bc01007387 */ /* 0x0003e80000100a00 */
[----:B-1----:R-:W3:Y:S04]  /*17da0*/  LDL.64 R188, [R1+0x598] ;  /* 0x0005980001bc7983 */ /* 0x002ee80000100a00 */
[----:B------:R1:W-:Y:S04]  /*17db0*/  STL.64 [R1+0x1830], R204 ;  /* 0x001830cc01007387 */ /* 0x0003e80000100a00 */
[----:B-1----:R-:W3:Y:S04]  /*17dc0*/  LDL.64 R204, [R1+0x5d8] ;  /* 0x0005d80001cc7983 */ /* 0x002ee80000100a00 */
[----:B------:R1:W-:Y:S04]  /*17dd0*/  STL.64 [R1+0x1838], R220 ;  /* 0x001838dc01007387 */ /* 0x0003e80000100a00 */
[----:B-1----:R-:W3:Y:S04]  /*17de0*/  LDL.64 R220, [R1+0x618] ;  /* 0x0006180001dc7983 */ /* 0x002ee80000100a00 */
[----:B------:R1:W-:Y:S04]  /*17df0*/  STL.64 [R1+0x1840], R236 ;  /* 0x001840ec01007387 */ /* 0x0003e80000100a00 */
[----:B-1----:R-:W3:Y:S01]  /*17e00*/  LDL.64 R236, [R1+0x658] ;  /* 0x0006580001ec7983 */ /* 0x002ee20000100a00 */
[----:B------:R-:W-:-:S05]  /*17e10*/  LOP3.LUT R12, R12, 0x10, RZ, 0x3c, !PT ;  /* 0x000000100c0c7812 */ /* 0x000fca00078e3cff */
[----:B--2---:R1:W-:Y:S04]  /*17e20*/  LDGSTS.E [R12+0x200], [R186.64], P1 ;  /* 0x00200000ba0c7fae */ /* 0x0043e80008921848 */
[----:B----4-:R2:W-:Y:S04]  /*17e30*/  LDGSTS.E [R12+0x1200], [R202.64], P1 ;  /* 0x01200000ca0c7fae */ /* 0x0105e80008921848 */
[----:B------:R4:W-:Y:S04]  /*17e40*/  LDGSTS.E [R12+0x2200], [R218.64], P1 ;  /* 0x02200000da0c7fae */ /* 0x0009e80008921848 */
[----:B------:R1:W-:Y:S04]  /*17e50*/  LDGSTS.E [R12+0x3200], [R234.64], P1 ;  /* 0x03200000ea0c7fae */ /* 0x0003e80008921848 */
[----:B------:R2:W-:Y:S04]  /*17e60*/  LDGSTS.E [R12+0x4200], [R2.64], P1 ;  /* 0x04200000020c7fae */ /* 0x0005e80008921848 */
[----:B------:R4:W-:Y:S04]  /*17e70*/  LDGSTS.E [R12+0x5200], [R4.64], P1 ;  /* 0x05200000040c7fae */ /* 0x0009e80008921848 */
[----:B-1----:R-:W3:Y:S04]  /*17e80*/  LDL.LU.64 R186, [R1+0x1b00] ;  /* 0x001b000001ba7983 */ /* 0x002ee80000300a00 */
[----:B--2---:R-:W2:Y:S04]  /*17e90*/  LDL.LU.64 R202, [R1+0x1af8] ;  /* 0x001af80001ca7983 */ /* 0x004ea80000300a00 */
[----:B----4-:R-:W4:Y:S04]  /*17ea0*/  LDL.LU.64 R218, [R1+0x1af0] ;  /* 0x001af00001da7983 */ /* 0x010f280000300a00 */
[----:B------:R-:W2:Y:S04]  /*17eb0*/  LDL.LU.64 R234, [R1+0x1ae8] ;  /* 0x001ae80001ea7983 */ /* 0x000ea80000300a00 */
[----:B------:R-:W2:Y:S04]  /*17ec0*/  LDL.LU.64 R2, [R1+0x1ae0] ;  /* 0x001ae00001027983 */ /* 0x000ea80000300a00 */
[----:B------:R-:W2:Y:S04]  /*17ed0*/  LDL.LU.64 R4, [R1+0x1ad8] ;  /* 0x001ad80001047983 */ /* 0x000ea80000300a00 */
[----:B------:R1:W-:Y:S04]  /*17ee0*/  STL.64 [R1+0x18e0], R60 ;  /* 0x0018e03c01007387 */ /* 0x0003e80000100a00 */
[----:B---3--:R3:W-:Y:S04]  /*17ef0*/  LDGSTS.E [R12+0x6200], [R236.64], P1 ;  /* 0x06200000ec0c7fae */ /* 0x0087e80008921848 */
[----:B------:R1:W-:Y:S04]  /*17f00*/  LDGSTS.E [R12+0x7200], [R220.64], P1 ;  /* 0x07200000dc0c7fae */ /* 0x0003e80008921848 */
[----:B------:R1:W-:Y:S04]  /*17f10*/  LDGSTS.E [R12+0x8200], [R204.64], P1 ;  /* 0x08200000cc0c7fae */ /* 0x0003e80008921848 */
[----:B------:R1:W-:Y:S04]  /*17f20*/  LDGSTS.E [R12+0x9200], [R188.64], P1 ;  /* 0x09200000bc0c7fae */ /* 0x0003e80008921848 */
[----:B------:R1:W-:Y:S04]  /*17f30*/  LDGSTS.E [R12+0xa200], [R140.64], P1 ;  /* 0x0a2000008c0c7fae */ /* 0x0003e80008921848 */
[----:B------:R1:W-:Y:S04]  /*17f40*/  LDGSTS.E [R12+0xb200], [R124.64], P1 ;  /* 0x0b2000007c0c7fae */ /* 0x0003e80008921848 */
[----:B------:R1:W-:Y:S04]  /*17f50*/  LDGSTS.E [R12+0xc200], [R60.64], P1 ;  /* 0x0c2000003c0c7fae */ /* 0x0003e80008921848 */
[----:B------:R3:W-:Y:S04]  /*17f60*/  LDGSTS.E [R12+0xd200], [R108.64], P1 ;  /* 0x0d2000006c0c7fae */ /* 0x0007e80008921848 */
[----:B------:R3:W-:Y:S04]  /*17f70*/  LDGSTS.E [R12+0xe200], [R92.64], P1 ;  /* 0x0e2000005c0c7fae */ /* 0x0007e80008921848 */
[----:B-1----:R-:W2:Y:S04]  /*17f80*/  LDL.64 R60, [R1+0x650] ;  /* 0x00065000013c7983 */ /* 0x002ea80000100a00 */
[----:B---3--:R-:W3:Y:S04]  /*17f90*/  LDL.64 R236, [R1+0x610] ;  /* 0x0006100001ec7983 */ /* 0x008ee80000100a00 */
[----:B------:R-:W2:Y:S04]  /*17fa0*/  LDL.64 R220, [R1+0x5d0] ;  /* 0x0005d00001dc7983 */ /* 0x000ea80000100a00 */
[----:B------:R-:W2:Y:S04]  /*17fb0*/  LDL.64 R204, [R1+0x590] ;  /* 0x0005900001cc7983 */ /* 0x000ea80000100a00 */
[----:B------:R-:W2:Y:S04]  /*17fc0*/  LDL.64 R108, [R1+0x550] ;  /* 0x00055000016c7983 */ /* 0x000ea80000100a00 */
[----:B------:R-:W2:Y:S04]  /*17fd0*/  LDL.64 R92, [R1+0x4d0] ;  /* 0x0004d000015c7983 */ /* 0x000ea80000100a00 */
[----:B------:R-:W2:Y:S04]  /*17fe0*/  LDL.LU.64 R188, [R1+0x510] ;  /* 0x0005100001bc7983 */ /* 0x000ea80000300a00 */
[----:B------:R1:W-:Y:S04]  /*17ff0*/  LDGSTS.E [R12+0xf200], [R172.64], P1 ;  /* 0x0f200000ac0c7fae */ /* 0x0003e80008921848 */
[----:B------:R-:W-:Y:S04]  /*18000*/  STL.64 [R1+0x1848], R172 ;  /* 0x001848ac01007387 */ /* 0x000fe80000100a00 */
[----:B------:R1:W-:Y:S04]  /*18010*/  LDGSTS.E [R12+0x10200], [R44.64], P1 ;  /* 0x102000002c0c7fae */ /* 0x0003e80008921848 */
[----:B------:R-:W-:Y:S04]  /*18020*/  STL.64 [R1+0x1850], R44 ;  /* 0x0018502c01007387 */ /* 0x000fe80000100a00 */
[----:B------:R1:W-:Y:S04]  /*18030*/  LDGSTS.E [R12+0x11200], [R14.64], P1 ;  /* 0x112000000e0c7fae */ /* 0x0003e80008921848 */
[----:B------:R1:W-:Y:S04]  /*18040*/  STL.64 [R1+0x1858], R14 ;  /* 0x0018580e01007387 */ /* 0x0003e80000100a00 */
[----:B------:R1:W-:Y:S04]  /*18050*/  LDGSTS.E [R12+0x12200], [R30.64], P1 ;  /* 0x122000001e0c7fae */ /* 0x0003e80008921848 */
[----:B------:R4:W-:Y:S04]  /*18060*/  LDGSTS.E [R12+0x13200], [R46.64], P1 ;  /* 0x132000002e0c7fae */ /* 0x0009e80008921848 */
[----:B-1----:R-:W3:Y:S04]  /*18070*/  LDL.LU.64 R14, [R1+0x450] ;  /* 0x00045000010e7983 */ /* 0x002ee80000300a00 */
[----:B------:R1:W-:Y:S04]  /*18080*/  STL.64 [R1+0x1860], R30 ;  /* 0x0018601e01007387 */ /* 0x0003e80000100a00 */
[----:B------:R4:W-:Y:S04]  /*18090*/  LDGSTS.E [R12+0x14200], [R62.64], P1 ;  /* 0x142000003e0c7fae */ /* 0x0009e80008921848 */
[----:B------:R4:W-:Y:S04]  /*180a0*/  LDGSTS.E [R12+0x15200], [R78.64], P1 ;  /* 0x152000004e0c7fae */ /* 0x0009e80008921848 */
[----:B-1----:R-:W3:Y:S04]  /*180b0*/  LDL.64 R30, [R1+0x690] ;  /* 0x00069000011e7983 */ /* 0x002ee80000100a00 */
[----:B------:R4:W-:Y:S04]  /*180c0*/  STL.64 [R1+0x1868], R46 ;  /* 0x0018682e01007387 */ /* 0x0009e80000100a00 */
[----:B------:R1:W-:Y:S04]  /*180d0*/  LDGSTS.E [R12+0x16200], [R94.64], P1 ;  /* 0x162000005e0c7fae */ /* 0x0003e80008921848 */
[----:B------:R1:W-:Y:S04]  /*180e0*/  LDGSTS.E [R12+0x17200], [R110.64], P1 ;  /* 0x172000006e0c7fae */ /* 0x0003e80008921848 */
[----:B----4-:R-:W4:Y:S04]  /*180f0*/  LDL.64 R46, [R1+0x6d0] ;  /* 0x0006d000012e7983 */ /* 0x010f280000100a00 */
[----:B------:R-:W-:Y:S04]  /*18100*/  STL.64 [R1+0x1870], R62 ;  /* 0x0018703e01007387 */ /* 0x000fe80000100a00 */
        /* <DEDUP_REMOVED lines=8> */
[----:B------:R-:W-:Y:S04]  /*18190*/  STL.64 [R1+0x1888], R110 ;  /* 0x0018886e01007387 */ /* 0x000fe80000100a00 */
[----:B------:R-:W-:Y:S04]  /*181a0*/  STL.64 [R1+0x1890], R126 ;  /* 0x0018907e01007387 */ /* 0x000fe80000100a00 */
[----:B------:R1:W-:Y:S01]  /*181b0*/  STL.64 [R1+0x1898], R142 ;  /* 0x0018988e01007387 */ /* 0x0003e20000100a00 */
[----:B------:R-:W-:-:S03]  /*181c0*/  IMAD.SHL.U32 R76, R13, 0x4, RZ ;  /* 0x000000040d4c7824 */ /* 0x000fc600078e00ff */
[----:B------:R1:W-:Y:S04]  /*181d0*/  LDGSTS.E [R12+0x1c200], [R190.64], P1 ;  /* 0x1c200000be0c7fae */ /* 0x0003e80008921848 */
[----:B-1----:R-:W3:Y:S04]  /*181e0*/  LDL.LU.64 R142, [R1+0x490] ;  /* 0x00049000018e7983 */ /* 0x002ee80000300a00 */
[----:B------:R1:W-:Y:S01]  /*181f0*/  STL.64 [R1+0x18a0], R158 ;  /* 0x0018a09e01007387 */ /* 0x0003e20000100a00 */
[----:B------:R-:W-:-:S03]  /*18200*/  LOP3.LUT R63, R76, 0x20, RZ, 0x3c, !PT ;  /* 0x000000204c3f7812 */ /* 0x000fc600078e3cff */
[----:B------:R1:W-:Y:S04]  /*18210*/  LDGSTS.E [R12+0x1d200], [R206.64], P1 ;  /* 0x1d200000ce0c7fae */ /* 0x0003e80008921848 */
[----:B------:R1:W-:Y:S04]  /*18220*/  LDGSTS.E [R12+0x1e200], [R222.64], P1 ;  /* 0x1e200000de0c7fae */ /* 0x0003e80008921848 */
[----:B-1----:R-:W3:Y:S04]  /*18230*/  LDL.64 R158, [R1+0x790] ;  /* 0x00079000019e7983 */ /* 0x002ee80000100a00 */
[----:B------:R1:W-:Y:S04]  /*18240*/  STL.64 [R1+0x18a8], R174 ;  /* 0x0018a8ae01007387 */ /* 0x0003e80000100a00 */
[----:B------:R1:W-:Y:S04]  /*18250*/  LDGSTS.E [R12+0x1f200], [R238.64], P1 ;  /* 0x1f200000ee0c7fae */ /* 0x0003e80008921848 */
[----:B-1----:R-:W3:Y:S04]  /*18260*/  LDL.64 R174, [R1+0x7d0] ;  /* 0x0007d00001ae7983 */ /* 0x002ee80000100a00 */
[----:B------:R-:W-:Y:S04]  /*18270*/  STL.64 [R1+0x18b0], R190 ;  /* 0x0018b0be01007387 */ /* 0x000fe80000100a00 */
[----:B------:R-:W-:Y:S04]  /*18280*/  STL.64 [R1+0x18b8], R206 ;  /* 0x0018b8ce01007387 */ /* 0x000fe80000100a00 */
[----:B------:R-:W-:Y:S04]  /*18290*/  STL.64 [R1+0x18c0], R222 ;  /* 0x0018c0de01007387 */ /* 0x000fe80000100a00 */
[----:B------:R1:W-:Y:S04]  /*182a0*/  STL.64 [R1+0x18c8], R238 ;  /* 0x0018c8ee01007387 */ /* 0x0003e80000100a00 */
[----:B-1----:R-:W4:Y:S04]  /*182b0*/  LDL.LU.64 R238, [R1+0x4c0] ;  /* 0x0004c00001ee7983 */ /* 0x002f280000300a00 */
[----:B------:R-:W4:Y:S04]  /*182c0*/  LDL.LU.64 R126, [R1+0x488] ;  /* 0x00048800017e7983 */ /* 0x000f280000300a00 */
[----:B------:R-:W4:Y:S04]  /*182d0*/  LDL.LU.64 R110, [R1+0x480] ;  /* 0x00048000016e7983 */ /* 0x000f280000300a00 */
[----:B------:R-:W4:Y:S04]  /*182e0*/  LDL.LU.64 R44, [R1+0x448] ;  /* 0x00044800012c7983 */ /* 0x000f280000300a00 */
[----:B------:R-:W4:Y:S04]  /*182f0*/  LDL.LU.64 R172, [R1+0x440] ;  /* 0x0004400001ac7983 */ /* 0x000f280000300a00 */
[----:B------:R-:W4:Y:S04]  /*18300*/  LDL.LU.64 R140, [R1+0x408] ;  /* 0x00040800018c7983 */ /* 0x000f280000300a00 */
[----:B------:R-:W4:Y:S04]  /*18310*/  LDL.LU.64 R124, [R1+0x400] ;  /* 0x00040000017c7983 */ /* 0x000f280000300a00 */
[----:B------:R-:W4:Y:S04]  /*18320*/  LDL.LU.64 R12, [R1+0x3c8] ;  /* 0x0003c800010c7983 */ /* 0x000f280000300a00 */
[----:B--2---:R-:W-:Y:S04]  /*18330*/  STL.64 [R1+0x1910], R188 ;  /* 0x001910bc01007387 */ /* 0x004fe80000100a00 */
[----:B---3--:R1:W-:Y:S04]  /*18340*/  LDGSTS.E [R63+0x400], [R174.64], P1 ;  /* 0x00400000ae3f7fae */ /* 0x0083e80008921848 */
[----:B------:R2:W-:Y:S04]  /*18350*/  LDGSTS.E [R63+0x1400], [R158.64], P1 ;  /* 0x014000009e3f7fae */ /* 0x0005e80008921848 */
[----:B------:R3:W-:Y:S04]  /*18360*/  LDGSTS.E [R63+0x2400], [R94.64], P1 ;  /* 0x024000005e3f7fae */ /* 0x0007e80008921848 */
[----:B------:R1:W-:Y:S04]  /*18370*/  LDGSTS.E [R63+0x3400], [R78.64], P1 ;  /* 0x034000004e3f7fae */ /* 0x0003e80008921848 */
[----:B----4-:R4:W-:Y:S04]  /*18380*/  LDGSTS.E [R63+0x4400], [R46.64], P1 ;  /* 0x044000002e3f7fae */ /* 0x0109e80008921848 */
        /* <DEDUP_REMOVED lines=8> */
[----:B-1----:R-:W3:Y:S04]  /*18410*/  LDL.64 R60, [R1+0x7c8] ;  /* 0x0007c800013c7983 */ /* 0x002ee80000100a00 */
[----:B------:R-:W3:Y:S04]  /*18420*/  LDL.64 R236, [R1+0x748] ;  /* 0x0007480001ec7983 */ /* 0x000ee80000100a00 */
[----:B------:R-:W3:Y:S04]  /*18430*/  LDL.64 R220, [R1+0x688] ;  /* 0x0006880001dc7983 */ /* 0x000ee80000100a00 */
[----:B------:R-:W3:Y:S04]  /*18440*/  LDL.64 R204, [R1+0x648] ;  /* 0x0006480001cc7983 */ /* 0x000ee80000100a00 */
[----:B------:R-:W3:Y:S04]  /*18450*/  LDL.64 R108, [R1+0x608] ;  /* 0x00060800016c7983 */ /* 0x000ee80000100a00 */
[----:B--2---:R-:W2:Y:S04]  /*18460*/  LDL.64 R92, [R1+0x5c8] ;  /* 0x0005c800015c7983 */ /* 0x004ea80000100a00 */
[----:B----4-:R-:W4:Y:S04]  /*18470*/  LDL.LU.64 R46, [R1+0x548] ;  /* 0x00054800012e7983 */ /* 0x010f280000300a00 */
[----:B------:R-:W2:Y:S04]  /*18480*/  LDL.LU.64 R30, [R1+0x540] ;  /* 0x00054000011e7983 */ /* 0x000ea80000300a00 */
[----:B------:R1:W-:Y:S04]  /*18490*/  LDGSTS.E [R63+0xd400], [R142.64], P1 ;  /* 0x0d4000008e3f7fae */ /* 0x0003e80008921848 */
[----:B------:R1:W-:Y:S04]  /*184a0*/  STL.64 [R1+0x18d0], R142 ;  /* 0x0018d08e01007387 */ /* 0x0003e80000100a00 */
[----:B------:R2:W-:Y:S04]  /*184b0*/  LDGSTS.E [R63+0xe400], [R14.64], P1 ;  /* 0x0e4000000e3f7fae */ /* 0x0005e80008921848 */
[----:B------:R2:W-:Y:S04]  /*184c0*/  LDGSTS.E [R63+0xf400], [R156.64], P1 ;  /* 0x0f4000009c3f7fae */ /* 0x0005e80008921848 */
[----:B-1----:R-:W2:Y:S04]  /*184d0*/  LDL.LU.64 R142, [R1+0x4c8] ;  /* 0x0004c800018e7983 */ /* 0x002ea80000300a00 */
[----:B------:R-:W-:Y:S04]  /*184e0*/  STL.64 [R1+0x18d8], R14 ;  /* 0x0018d80e01007387 */ /* 0x000fe80000100a00 */
[----:B------:R-:W-:Y:S04]  /*184f0*/  STL.64 [R1+0x18e8], R156 ;  /* 0x0018e89c01007387 */ /* 0x000fe80000100a00 */
        /* <DEDUP_REMOVED lines=8> */
[----:B-1----:R-:W2:Y:S04]  /*18580*/  LDL.LU.64 R32, [R1+0x500] ;  /* 0x0005000001207983 */ /* 0x002ea80000300a00 */
[----:B------:R1:W-:Y:S04]  /*18590*/  STL.64 [R1+0x1908], R48 ;  /* 0x0019083001007387 */ /* 0x0003e80000100a00 */
[----:B------:R2:W-:Y:S04]  /*185a0*/  LDGSTS.E [R63+0x15400], [R80.64], P1 ;  /* 0x15400000503f7fae */ /* 0x0005e80008921848 */
[----:B------:R2:W-:Y:S04]  /*185b0*/  LDGSTS.E [R63+0x16400], [R96.64], P1 ;  /* 0x16400000603f7fae */ /* 0x0005e80008921848 */
[----:B-1----:R-:W2:Y:S04]  /*185c0*/  LDL.LU.64 R48, [R1+0x508] ;  /* 0x0005080001307983 */ /* 0x002ea80000300a00 */
[----:B------:R-:W-:Y:S04]  /*185d0*/  STL.64 [R1+0x1918], R64 ;  /* 0x0019184001007387 */ /* 0x000fe80000100a00 */
[----:B------:R-:W-:Y:S04]  /*185e0*/  STL.64 [R1+0x1920], R80 ;  /* 0x0019205001007387 */ /* 0x000fe80000100a00 */
        /* <DEDUP_REMOVED lines=14> */
[----:B------:R1:W-:Y:S04]  /*186d0*/  STL.64 [R1+0x1958], R192 ;  /* 0x001958c001007387 */ /* 0x0003e80000100a00 */
[----:B------:R1:W-:Y:S04]  /*186e0*/  LDGSTS.E [R63+0x1d400], [R208.64], P1 ;  /* 0x1d400000d03f7fae */ /* 0x0003e80008921848 */
[----:B------:R2:W-:Y:S04]  /*186f0*/  LDGSTS.E [R63+0x1e400], [R224.64], P1 ;  /* 0x1e400000e03f7fae */ /* 0x0005e80008921848 */
[----:B-1----:R-:W4:Y:S04]  /*18700*/  LDL.LU.64 R192, [R1+0x580] ;  /* 0x0005800001c07983 */ /* 0x002f280000300a00 */
[----:B------:R1:W-:Y:S04]  /*18710*/  STL.64 [R1+0x1960], R208 ;  /* 0x001960d001007387 */ /* 0x0003e80000100a00 */
[----:B------:R1:W-:Y:S04]  /*18720*/  LDGSTS.E [R63+0x1f400], [R240.64], P1 ;  /* 0x1f400000f03f7fae */ /* 0x0003e80008921848 */
[----:B-1----:R-:W4:Y:S04]  /*18730*/  LDL.LU.64 R208, [R1+0x588] ;  /* 0x0005880001d07983 */ /* 0x002f280000300a00 */
[----:B------:R-:W-:Y:S04]  /*18740*/  STL.64 [R1+0x1968], R224 ;  /* 0x001968e001007387 */ /* 0x000fe80000100a00 */
[----:B------:R1:W-:Y:S04]  /*18750*/  STL.64 [R1+0x1970], R240 ;  /* 0x001970f001007387 */ /* 0x0003e80000100a00 */
[----:B-1----:R-:W4:Y:S01]  /*18760*/  LDL.LU.64 R240, [R1+0x708] ;  /* 0x0007080001f07983 */ /* 0x002f220000300a00 */
[----:B------:R-:W-:-:S05]  /*18770*/  LOP3.LUT R76, R76, 0x30, RZ, 0x3c, !PT ;  /* 0x000000304c4c7812 */ /* 0x000fca00078e3cff */
[----:B---3--:R1:W-:Y:S04]  /*18780*/  LDGSTS.E [R76+0x600], [R60.64], P1 ;  /* 0x006000003c4c7fae */ /* 0x0083e80008921848 */
[----:B--2---:R2:W-:Y:S04]  /*18790*/  LDGSTS.E [R76+0x1600], [R144.64], P1 ;  /* 0x01600000904c7fae */ /* 0x0045e80008921848 */
[----:B------:R3:W-:Y:S04]  /*187a0*/  LDGSTS.E [R76+0x2600], [R236.64], P1 ;  /* 0x02600000ec4c7fae */ /* 0x0007e80008921848 */
[----:B------:R-:W-:Y:S04]  /*187b0*/  STL.64 [R1+0x1a90], R144 ;  /* 0x001a909001007387 */ /* 0x000fe80000100a00 */
[----:B----4-:R4:W-:Y:S04]  /*187c0*/  LDGSTS.E [R76+0x3600], [R240.64], P1 ;  /* 0x03600000f04c7fae */ /* 0x0109e80008921848 */
[----:B------:R1:W-:Y:S04]  /*187d0*/  LDGSTS.E [R76+0x4600], [R128.64], P1 ;  /* 0x04600000804c7fae */ /* 0x0003e80008921848 */
[----:B------:R1:W-:Y:S04]  /*187e0*/  LDGSTS.E [R76+0x5600], [R220.64], P1 ;  /* 0x05600000dc4c7fae */ /* 0x0003e80008921848 */
[----:B------:R1:W-:Y:S04]  /*187f0*/  LDGSTS.E [R76+0x6600], [R204.64], P1 ;  /* 0x06600000cc4c7fae */ /* 0x0003e80008921848 */
[----:B------:R-:W-:Y:S04]  /*18800*/  STL.64 [R1+0x1a38], R240 ;  /* 0x001a38f001007387 */ /* 0x000fe80000100a00 */
[----:B------:R1:W-:Y:S04]  /*18810*/  LDGSTS.E [R76+0x7600], [R108.64], P1 ;  /* 0x076000006c4c7fae */ /* 0x0003e80008921848 */
[----:B------:R-:W-:Y:S04]  /*18820*/  STL.64 [R1+0x1a20], R128 ;  /* 0x001a208001007387 */ /* 0x000fe80000100a00 */
[----:B------:R1:W-:Y:S04]  /*18830*/  LDGSTS.E [R76+0x8600], [R92.64], P1 ;  /* 0x086000005c4c7fae */ /* 0x0003e80008921848 */
        /* <DEDUP_REMOVED lines=8> */
[----:B-1----:R-:W4:Y:S04]  /*188c0*/  LDL.LU.64 R48, [R1+0x5c0] ;  /* 0x0005c00001307983 */ /* 0x002f280000300a00 */
[----:B------:R2:W-:Y:S04]  /*188d0*/  STL.64 [R1+0x1990], R142 ;  /* 0x0019908e01007387 */ /* 0x0005e80000100a00 */
[----:B------:R1:W-:Y:S04]  /*188e0*/  LDGSTS.E [R76+0xe600], [R44.64], P1 ;  /* 0x0e6000002c4c7fae */ /* 0x0003e80008921848 */
[----:B------:R1:W-:Y:S04]  /*188f0*/  LDGSTS.E [R76+0xf600], [R140.64], P1 ;  /* 0x0f6000008c4c7fae */ /* 0x0003e80008921848 */
[----:B--2---:R-:W2:Y:S04]  /*18900*/  LDL.LU.64 R142, [R1+0x680] ;  /* 0x00068000018e7983 */ /* 0x004ea80000300a00 */
        /* <DEDUP_REMOVED lines=32> */
[----:B------:R1:W-:Y:S04]  /*18b10*/  STL.64 [R1+0x1a18], R210 ;  /* 0x001a18d201007387 */ /* 0x0003e80000100a00 */
[----:B------:R-:W3:Y:S04]  /*18b20*/  S2R R45, SR_TID.X ;  /* 0x00000000002d7919 */ /* 0x000ee80000002100 */
[----:B------:R2:W-:Y:S04]  /*18b30*/  LDGSTS.E [R76+0x1e600], [R226.64], P1 ;  /* 0x1e600000e24c7fae */ /* 0x0005e80008921848 */
[----:B-1----:R-:W2:Y:S04]  /*18b40*/  LDL.LU.64 R210, [R1+0x6c0] ;  /* 0x0006c00001d27983 */ /* 0x002ea80000300a00 */
[----:B------:R-:W-:Y:S04]  /*18b50*/  STL.64 [R1+0x1a28], R226 ;  /* 0x001a28e201007387 */ /* 0x000fe80000100a00 */
[----:B------:R-:W2:Y:S04]  /*18b60*/  LDL.64 R60, [R1+0x7c0] ;  /* 0x0007c000013c7983 */ /* 0x000ea80000100a00 */
[----:B------:R-:W4:Y:S04]  /*18b70*/  LDL.64 R204, [R1+0x780] ;  /* 0x0007800001cc7983 */ /* 0x000f280000100a00 */
[----:B------:R-:W4:Y:S04]  /*18b80*/  LDL.LU.64 R188, [R1+0x740] ;  /* 0x0007400001bc7983 */ /* 0x000f280000300a00 */
[----:B------:R-:W4:Y:S04]  /*18b90*/  LDL.LU.64 R126, [R1+0x738] ;  /* 0x00073800017e7983 */ /* 0x000f280000300a00 */
[----:B------:R-:W4:Y:S04]  /*18ba0*/  LDL.LU.64 R14, [R1+0x700] ;  /* 0x00070000010e7983 */ /* 0x000f280000300a00 */
[----:B------:R1:W-:Y:S04]  /*18bb0*/  LDGSTS.E [R76+0x1f600], [R242.64], P1 ;  /* 0x1f600000f24c7fae */ /* 0x0003e80008921848 */
[----:B------:R1:W-:Y:S01]  /*18bc0*/  STL.64 [R1+0x1a30], R242 ;  /* 0x001a30f201007387 */ /* 0x0003e20000100a00 */
[----:B---3--:R-:W-:-:S03]  /*18bd0*/  LOP3.LUT R128, R45, 0x7f, RZ, 0xc0, !PT ;  /* 0x0000007f2d807812 */ /* 0x008fc600078ec0ff */
[----:B-1----:R-:W3:Y:S04]  /*18be0*/  LDL.LU.64 R242, [R1+0x6f8] ;  /* 0x0006f80001f27983 */ /* 0x002ee80000300a00 */
[----:B------:R-:W3:Y:S04]  /*18bf0*/  LDL.LU.64 R224, [R1+0x6f0] ;  /* 0x0006f00001e07983 */ /* 0x000ee80000300a00 */
        /* <DEDUP_REMOVED lines=8> */
[----:B------:R-:W3:Y:S01]  /*18c80*/  LDL.LU.64 R46, [R1+0x5b8] ;  /* 0x0005b800012e7983 */ /* 0x000ee20000300a00 */
[----:B------:R-:W-:-:S03]  /*18c90*/  IMAD.SHL.U32 R129, R128, 0x4, RZ ;  /* 0x0000000480817824 */ /* 0x000fc600078e00ff */
[----:B------:R-:W3:Y:S04]  /*18ca0*/  LDL.LU.64 R208, [R1+0x5b0] ;  /* 0x0005b00001d07983 */ /* 0x000ee80000300a00 */
[----:B------:R-:W3:Y:S04]  /*18cb0*/  LDL.LU.64 R174, [R1+0x578] ;  /* 0x0005780001ae7983 */ /* 0x000ee80000300a00 */
[----:B------:R-:W3:Y:S04]  /*18cc0*/  LDL.LU.64 R158, [R1+0x570] ;  /* 0x00057000019e7983 */ /* 0x000ee80000300a00 */
[----:B------:R-:W3:Y:S04]  /*18cd0*/  LDL.LU.64 R112, [R1+0x538] ;  /* 0x0005380001707983 */ /* 0x000ee80000300a00 */
[----:B------:R-:W3:Y:S01]  /*18ce0*/  LDL.LU.64 R96, [R1+0x530] ;  /* 0x0005300001607983 */ /* 0x000ee20000300a00 */
[----:B------:R-:W-:-:S03]  /*18cf0*/  LOP3.LUT R144, R129, 0x40, RZ, 0x3c, !PT ;  /* 0x0000004081907812 */ /* 0x000fc600078e3cff */
        /* <DEDUP_REMOVED lines=10> */
[----:B--2---:R1:W-:Y:S04]  /*18da0*/  LDGSTS.E [R144+0x800], [R60.64], P1 ;  /* 0x008000003c907fae */ /* 0x0043e80008921848 */
[----:B----4-:R2:W-:Y:S04]  /*18db0*/  LDGSTS.E [R144+0x1800], [R204.64], P1 ;  /* 0x01800000cc907fae */ /* 0x0105e80008921848 */
        /* <DEDUP_REMOVED lines=13> */
[----:B------:R-:W-:Y:S04]  /*18e90*/  STL.64 [R1+0x1a68], R18 ;  /* 0x001a681201007387 */ /* 0x000fe80000100a00 */
        /* <DEDUP_REMOVED lines=9> */
[----:B--2---:R-:W2:Y:S04]  /*18f30*/  LDL.LU.64 R30, [R1+0x778] ;  /* 0x00077800011e7983 */ /* 0x004ea80000300a00 */
[----:B------:R-:W-:Y:S04]  /*18f40*/  STL.64 [R1+0x1a88], R32 ;  /* 0x001a882001007387 */ /* 0x000fe80000100a00 */
[----:B------:R-:W-:Y:S04]  /*18f50*/  STL.64 [R1+0x1a98], R238 ;  /* 0x001a98ee01007387 */ /* 0x000fe80000100a00 */
[----:B------:R1:W-:Y:S04]  /*18f60*/  STL.64 [R1+0x1aa0], R110 ;  /* 0x001aa06e01007387 */ /* 0x0003e80000100a00 */
[----:B------:R4:W-:Y:S04]  /*18f70*/  LDGSTS.E [R144+0xe800], [R172.64], P1 ;  /* 0x0e800000ac907fae */ /* 0x0009e80008921848 */
[----:B------:R2:W-:Y:S04]  /*18f80*/  LDGSTS.E [R144+0xf800], [R124.64], P1 ;  /* 0x0f8000007c907fae */ /* 0x0005e80008921848 */
[----:B-1----:R-:W2:Y:S04]  /*18f90*/  LDL.LU.64 R110, [R1+0x7b0] ;  /* 0x0007b000016e7983 */ /* 0x002ea80000300a00 */
[----:B------:R4:W-:Y:S04]  /*18fa0*/  STL.64 [R1+0x1aa8], R172 ;  /* 0x001aa8ac01007387 */ /* 0x0009e80000100a00 */
[----:B------:R1:W-:Y:S04]  /*18fb0*/  LDGSTS.E [R144+0x10800], [R250.64], P1 ;  /* 0x10800000fa907fae */ /* 0x0003e80008921848 */
[----:B------:R1:W-:Y:S04]  /*18fc0*/  LDGSTS.E [R144+0x11800], [R20.64], P1 ;  /* 0x1180000014907fae */ /* 0x0003e80008921848 */
[----:B----4-:R-:W4:Y:S04]  /*18fd0*/  LDL.LU.64 R172, [R1+0x7b8] ;  /* 0x0007b80001ac7983 */ /* 0x010f280000300a00 */
[----:B------:R1:W-:Y:S04]  /*18fe0*/  LDGSTS.E [R144+0x12800], [R36.64], P1 ;  /* 0x1280000024907fae */ /* 0x0003e80008921848 */
[----:B------:R1:W-:Y:S04]  /*18ff0*/  LDGSTS.E [R144+0x13800], [R52.64], P1 ;  /* 0x1380000034907fae */ /* 0x0003e80008921848 */
[----:B------:R1:W-:Y:S04]  /*19000*/  LDGSTS.E [R144+0x14800], [R68.64], P1 ;  /* 0x1480000044907fae */ /* 0x0003e80008921848 */
[----:B------:R1:W-:Y:S04]  /*19010*/  LDGSTS.E [R144+0x15800], [R84.64], P1 ;  /* 0x1580000054907fae */ /* 0x0003e80008921848 */
[----:B------:R1:W-:Y:S04]  /*19020*/  LDGSTS.E [R144+0x16800], [R100.64], P1 ;  /* 0x1680000064907fae */ /* 0x0003e80008921848 */
[----:B------:R1:W-:Y:S01]  /*19030*/  LDGSTS.E [R144+0x17800], [R116.64], P1 ;  /* 0x1780000074907fae */ /* 0x0003e20008921848 */
[----:B------:R-:W-:-:S03]  /*19040*/  LOP3.LUT R77, R77, 0x50, RZ, 0x3c, !PT ;  /* 0x000000504d4d7812 */ /* 0x000fc600078e3cff */
        /* <DEDUP_REMOVED lines=8> */
[----:B------:R-:W-:Y:S04]  /*190d0*/  STL.64 [R1+0x1ab0], R124 ;  /* 0x001ab07c01007387 */ /* 0x000fe80000100a00 */
[----:B------:R-:W-:Y:S04]  /*190e0*/  STL.64 [R1+0x1ab8], R250 ;  /* 0x001ab8fa01007387 */ /* 0x000fe80000100a00 */
[----:B------:R1:W-:Y:S04]  /*190f0*/  STL.64 [R1+0x1ac8], R20 ;  /* 0x001ac81401007387 */ /* 0x0003e80000100a00 */
[----:B------:R1:W-:Y:S04]  /*19100*/  STL.64 [R1+0x1ad0], R36 ;  /* 0x001ad02401007387 */ /* 0x0003e80000100a00 */
        /* <DEDUP_REMOVED lines=19> */
[----:B----4-:R4:W-:Y:S04]  /*19240*/  LDGSTS.E [R77+0xa00], [R172.64], P1 ;  /* 0x00a00000ac4d7fae */ /* 0x0109e80008921848 */
[----:B--2---:R4:W-:Y:S04]  /*19250*/  LDGSTS.E [R77+0x1a00], [R30.64], P1 ;  /* 0x01a000001e4d7fae */ /* 0x0049e80008921848 */
[----:B------:R4:W-:Y:S04]  /*19260*/  LDGSTS.E [R77+0x2a00], [R126.64], P1 ;  /* 0x02a000007e4d7fae */ /* 0x0009e80008921848 */
        /* <DEDUP_REMOVED lines=29> */
[----:B----4-:R-:W2:Y:S01]  /*19440*/  LDL.LU.64 R76, [R1+0x3e8] ;  /* 0x0003e800014c7983 */ /* 0x010ea20000300a00 */
[----:B------:R-:W-:-:S02]  /*19450*/  LOP3.LUT R145, R129, 0x60, RZ, 0x3c, !PT ;  /* 0x0000006081917812 */ /* 0x000fc400078e3cff */
[----:B------:R-:W-:Y:S01]  /*19460*/  LOP3.LUT R45, R45, 0x7f, RZ, 0xc0, !PT ;  /* 0x0000007f2d2d7812 */ /* 0x000fe200078ec0ff */
[----:B------:R-:W-:Y:S01]  /*19470*/  IMAD.MOV.U32 R44, RZ, RZ, c[0x0][0x180] ;  /* 0x00006000ff2c7624 */ /* 0x000fe200078e00ff */
[----:B------:R-:W3:Y:S04]  /*19480*/  LDL.LU.64 R14, [R1+0x320] ;  /* 0x00032000010e7983 */ /* 0x000ee80000300a00 */
        /* <DEDUP_REMOVED lines=18> */
[----:B------:R4:W-:Y:S01]  /*195b0*/  LDGSTS.E [R145+0x12c00], [R40.64], P1 ;  /* 0x12c0000028917fae */ /* 0x0009e20008921848 */
[----:B------:R-:W-:-:S03]  /*195c0*/  IMAD.SHL.U32 R45, R45, 0x4, RZ ;  /* 0x000000042d2d7824 */ /* 0x000fc600078e00ff */
        /* <DEDUP_REMOVED lines=29> */
[----:B------:R-:W-:Y:S01]  /*197a0*/  IADD3 R44, R44, -0x95, RZ ;  /* 0xffffff6b2c2c7810 */ /* 0x000fe20007ffe0ff */
[----:B-1----:R-:W-:-:S02]  /*197b0*/  IMAD.WIDE R20, R0, 0x4, R4 ;  /* 0x0000000400147825 */ /* 0x002fc400078e0204 */
[----:B------:R-:W4:Y:S01]  /*197c0*/  LDL.LU.64 R226, [R1+0x300] ;  /* 0x0003000001e27983 */ /* 0x000f220000300a00 */
[----:B------:R-:W-:-:S03]  /*197d0*/  SEL R252, R252, RZ, P6 ;  /* 0x000000fffcfc7207 */ /* 0x000fc60003000000 */
[----:B------:R1:W-:Y:S01]  /*197e0*/  STL.64 [R1+0x828], R20 ;  /* 0x0008281401007387 */ /* 0x0003e20000100a00 */
[----:B------:R-:W-:Y:S02]  /*197f0*/  IMAD.SHL.U32 R189, R128, 0x4, RZ ;  /* 0x0000000480bd7824 */ /* 0x000fe400078e00ff */
[----:B------:R-:W-:-:S04]  /*19800*/  IMAD.WIDE R36, R0, 0x4, R178 ;  /* 0x0000000400247825 */ /* 0x000fc800078e02b2 */
[----:B------:R-:W-:Y:S01]  /*19810*/  IMAD.WIDE R32, R0, 0x4, R32 ;  /* 0x0000000400207825 */ /* 0x000fe200078e0220 */
[----:B--2---:R2:W-:Y:S04]  /*19820*/  LDGSTS.E [R45+0xfe00], [R76.64], P1 ;  /* 0x0fe000004c2d7fae */ /* 0x0045e80008921848 */
        /* <DEDUP_REMOVED lines=16> */
[----:B------:R-:W0:Y:S04]  /*19930*/  LDGDEPBAR ;  /* 0x00000000000079af */ /* 0x000e280000000000 */
[----:B------:R-:W-:Y:S01]  /*19940*/  BAR.SYNC.DEFER_BLOCKING 0x0 ;  /* 0x0000000000007b1d */ /* 0x000fe20000010000 */
[----:B--2---:R-:W-:-:S05]  /*19950*/  IMAD.MOV.U32 R45, RZ, RZ, c[0x0][0x180] ;  /* 0x00006000ff2d7624 */ /* 0x004fca00078e00ff */
[----:B------:R-:W-:Y:S02]  /*19960*/  IADD3 R45, R45, -0x99, RZ ;  /* 0xffffff672d2d7810 */ /* 0x000fe40007ffe0ff */
[----:B------:R-:W-:Y:S02]  /*19970*/  ISETP.GE.U32.AND P1, PT, R44, 0x7ffffeec, PT ;  /* 0x7ffffeec2c00780c */ /* 0x000fe40003f26070 */
[----:B------:R-:W-:Y:S02]  /*19980*/  ISETP.GE.U32.AND P6, PT, R45, 0x7ffffee8, PT ;  /* 0x7ffffee82d00780c */ /* 0x000fe40003fc6070 */
[----:B------:R-:W2:Y:S04]  /*19990*/  LDL.LU.64 R44, [R1+0x2e0] ;  /* 0x0002e000012c7983 */ /* 0x000ea80000300a00 */
[----:B------:R-:W2:Y:S04]  /*199a0*/  LDL.LU.64 R210, [R1+0x2c0] ;  /* 0x0002c00001d27983 */ /* 0x000ea80000300a00 */
[----:B------:R-:W2:Y:S04]  /*199b0*/  LDL.LU.64 R178, [R1+0x2a0] ;  /* 0x0002a00001b27983 */ /* 0x000ea80000300a00 */
[----:B------:R-:W-:Y:S01]  /*199c0*/  @!PT LDS RZ, [RZ] ;  /* 0x00000000fffff984 */ /* 0x000fe20000000800 */
[----:B------:R-:W-:Y:S01]  /*199d0*/  @!PT LDS RZ, [RZ] ;  /* 0x00000000fffff984 */ /* 0x000fe20000000800 */
[----:B------:R-:W-:Y:S01]  /*199e0*/  @!PT LDS RZ, [RZ] ;  /* 0x00000000fffff984 */ /* 0x000fe20000000800 */
[----:B------:R1:W-:Y:S04]  /*199f0*/  LDGSTS.E [R189+0x50000], [R20.64], !P3 ;  /* 0x5000000014bd7fae */ /* 0x0003e8000d921848 */
[----:B------:R3:W-:Y:S04]  /*19a00*/  STL.64 [R1+0x3a8], R36 ;  /* 0x0003a82401007387 */ /* 0x0007e80000100a00 */
[----:B------:R3:W-:Y:S01]  /*19a10*/  STL.64 [R1+0x380], R32 ;  /* 0x0003802001007387 */ /* 0x0007e20000100a00 */
[----:B-1----:R-:W-:-:S03]  /*19a20*/  IMAD.WIDE R20, R0, 0x4, R240 ;  /* 0x0000000400147825 */ /* 0x002fc600078e02f0 */
[----:B------:R3:W-:Y:S04]  /*19a30*/  LDGSTS.E [R189+0x50800], [R36.64], !P4 ;  /* 0x5080000024bd7fae */ /* 0x0007e8000e121848 */
[----:B------:R4:W-:Y:S04]  /*19a40*/  STL.64 [R1+0x360], R20 ;  /* 0x0003601401007387 */ /* 0x0009e80000100a00 */
[----:B------:R-:W2:Y:S01]  /*19a50*/  LDL.LU.64 R240, [R1+0x280] ;  /* 0x0002800001f07983 */ /* 0x000ea20000300a00 */
[----:B---3--:R-:W-:-:S03]  /*19a60*/  IMAD.WIDE R36, R0, 0x4, R18 ;  /* 0x0000000400247825 */ /* 0x008fc600078e0212 */
[----:B------:R1:W-:Y:S01]  /*19a70*/  LDGSTS.E [R189+0x51000], [R32.64], !P5 ;  /* 0x5100000020bd7fae */ /* 0x0003e2000e921848 */
[----:B------:R-:W-:-:S03]  /*19a80*/  IMAD.MOV.U32 R188, RZ, RZ, c[0x0][0x180] ;  /* 0x00006000ffbc7624 */ /* 0x000fc600078e00ff */
[----:B------:R3:W-:Y:S04]  /*19a90*/  STL.64 [R1+0x340], R36 ;  /* 0x0003402401007387 */ /* 0x0007e80000100a00 */
[----:B------:R-:W2:Y:S01]  /*19aa0*/  LDL.LU.64 R18, [R1+0x260] ;  /* 0x0002600001127983 */ /* 0x000ea20000300a00 */
[----:B-1----:R-:W-:-:S03]  /*19ab0*/  IMAD.WIDE R32, R0, 0x4, R14 ;  /* 0x0000000400207825 */ /* 0x002fc600078e020e */
[----:B------:R4:W-:Y:S01]  /*19ac0*/  LDGSTS.E [R189+0x51800], [R20.64], !P2 ;  /* 0x5180000014bd7fae */ /* 0x0009e2000d121848 */
[----:B------:R-:W-:-:S03]  /*19ad0*/  IADD3 R4, R188, -0x9d, RZ ;  /* 0xffffff63bc047810 */ /* 0x000fc60007ffe0ff */
[----:B------:R-:W2:Y:S01]  /*19ae0*/  LDL.LU.64 R14, [R1+0x240] ;  /* 0x00024000010e7983 */ /* 0x000ea20000300a00 */
[----:B------:R-:W-:Y:S02]  /*19af0*/  ISETP.GE.U32.AND P3, PT, R4, 0x7ffffee4, PT ;  /* 0x7ffffee40400780c */ /* 0x000fe40003f66070 */
[C---:B------:R-:W-:Y:S01]  /*19b00*/  IADD3 R4, R188.reuse, -0xa1, RZ ;  /* 0xffffff5fbc047810 */ /* 0x040fe20007ffe0ff */
[----:B------:R-:W-:Y:S01]  /*19b10*/  STL.64 [R1+0x320], R32 ;  /* 0x0003202001007387 */ /* 0x000fe20000100a00 */
[----:B------:R-:W-:Y:S02]  /*19b20*/  IADD3 R5, R188, -0xa5, RZ ;  /* 0xffffff5bbc057810 */ /* 0x000fe40007ffe0ff */
[----:B------:R-:W-:Y:S01]  /*19b30*/  ISETP.GE.U32.AND P4, PT, R4, 0x7ffffee0, PT ;  /* 0x7ffffee00400780c */ /* 0x000fe20003f86070 */
[----:B------:R3:W-:Y:S01]  /*19b40*/  LDGSTS.E [R189+0x52000], [R36.64], !P0 ;  /* 0x5200000024bd7fae */ /* 0x0007e2000c121848 */
[----:B------:R-:W-:-:S03]  /*19b50*/  ISETP.GE.U32.AND P5, PT, R5, 0x7ffffedc, PT ;  /* 0x7ffffedc0500780c */ /* 0x000fc60003fa6070 */
[----:B------:R1:W-:Y:S01]  /*19b60*/  LDGSTS.E [R189+0x52800], [R32.64], !P1 ;  /* 0x5280000020bd7fae */ /* 0x0003e2000c921848 */
[----:B----4-:R-:W-:-:S05]  /*19b70*/  IMAD.WIDE R20, R0, 0x4, R226 ;  /* 0x0000000400147825 */ /* 0x010fca00078e02e2 */
[----:B------:R4:W-:Y:S04]  /*19b80*/  STL.64 [R1+0x300], R20 ;  /* 0x0003001401007387 */ /* 0x0009e80000100a00 */
[----:B------:R-:W2:Y:S04]  /*19b90*/  LDL.LU.64 R226, [R1+0x220] ;  /* 0x0002200001e27983 */ /* 0x000ea80000300a00 */
[----:B------:R4:W-:Y:S01]  /*19ba0*/  LDGSTS.E [R189+0x53000], [R20.64], !P6 ;  /* 0x5300000014bd7fae */ /* 0x0009e2000f121848 */
[----:B--2---:R-:W-:-:S04]  /*19bb0*/  IMAD.WIDE R44, R0, 0x4, R44 ;  /* 0x00000004002c7825 */ /* 0x004fc800078e022c */
[C---:B---3--:R-:W-:Y:S01]  /*19bc0*/  IMAD.WIDE R36, R0.reuse, 0x4, R210 ;  /* 0x0000000400247825 */ /* 0x048fe200078e02d2 */
[----:B------:R2:W-:Y:S03]  /*19bd0*/  STL.64 [R1+0x2e0], R44 ;  /* 0x0002e02c01007387 */ /* 0x0005e60000100a00 */
[C---:B----4-:R-:W-:Y:S01]  /*19be0*/  IMAD.WIDE R20, R0.reuse, 0x4, R178 ;  /* 0x0000000400147825 */ /* 0x050fe200078e02b2 */
[----:B-1----:R-:W3:Y:S04]  /*19bf0*/  LDL.LU.64 R32, [R1+0x200] ;  /* 0x0002000001207983 */ /* 0x002ee80000300a00 */
[----:B------:R-:W4:Y:S04]  /*19c00*/  LDL.LU.64 R178, [R1+0x1e0] ;  /* 0x0001e00001b27983 */ /* 0x000f280000300a00 */
[----:B------:R-:W-:Y:S04]  /*19c10*/  STL.64 [R1+0x830], R36 ;  /* 0x0008302401007387 */ /* 0x000fe80000100a00 */
[----:B------:R1:W-:Y:S04]  /*19c20*/  STL.64 [R1+0x838], R20 ;  /* 0x0008381401007387 */ /* 0x0003e80000100a00 */
[----:B------:R-:W4:Y:S04]  /*19c30*/  LDL.LU.64 R210, [R1+0x1c0] ;  /* 0x0001c00001d27983 */ /* 0x000f280000300a00 */
[----:B------:R2:W-:Y:S04]  /*19c40*/  LDGSTS.E [R189+0x53800], [R44.64], !P3 ;  /* 0x538000002cbd7fae */ /* 0x0005e8000d921848 */
[----:B------:R1:W-:Y:S04]  /*19c50*/  LDGSTS.E [R189+0x54000], [R36.64], !P4 ;  /* 0x5400000024bd7fae */ /* 0x0003e8000e121848 */
[----:B------:R1:W-:Y:S04]  /*19c60*/  LDGSTS.E [R189+0x54800], [R20.64], !P5 ;  /* 0x5480000014bd7fae */ /* 0x0003e8000e921848 */
[----:B--2---:R-:W2:Y:S01]  /*19c70*/  LDL.LU.64 R44, [R1+0x1a0] ;  /* 0x0001a000012c7983 */ /* 0x004ea20000300a00 */
[----:B-1----:R-:W-:-:S03]  /*19c80*/  IMAD.WIDE R20, R0, 0x4, R240 ;  /* 0x0000000400147825 */ /* 0x002fc600078e02f0 */
[----:B------:R-:W2:Y:S01]  /*19c90*/  LDL.LU.64 R240, [R1+0x180] ;  /* 0x0001800001f07983 */ /* 0x000ea20000300a00 */
[----:B------:R-:W-:-:S04]  /*19ca0*/  IADD3 R4, R188, -0xa9, RZ ;  /* 0xffffff57bc047810 */ /* 0x000fc80007ffe0ff */
[----:B------:R-:W-:Y:S02]  /*19cb0*/  ISETP.GE.U32.AND P2, PT, R4, 0x7ffffed8, PT ;  /* 0x7ffffed80400780c */ /* 0x000fe40003f46070 */
[C---:B------:R-:W-:Y:S02]  /*19cc0*/  IADD3 R4, R188.reuse, -0xad, RZ ;  /* 0xffffff53bc047810 */ /* 0x040fe40007ffe0ff */
[----:B------:R-:W-:Y:S02]  /*19cd0*/  IADD3 R5, R188, -0xb1, RZ ;  /* 0xffffff4fbc057810 */ /* 0x000fe40007ffe0ff */
[----:B------:R-:W-:Y:S02]  /*19ce0*/  ISETP.GE.U32.AND P0, PT, R4, 0x7ffffed4, PT ;  /* 0x7ffffed40400780c */ /* 0x000fe40003f06070 */
[----:B------:R-:W-:Y:S01]  /*19cf0*/  ISETP.GE.U32.AND P1, PT, R5, 0x7ffffed0, PT ;  /* 0x7ffffed00500780c */ /* 0x000fe20003f26070 */
[C---:B------:R-:W-:Y:S01]  /*19d00*/  IMAD.WIDE R18, R0.reuse, 0x4, R18 ;  /* 0x0000000400127825 */ /* 0x040fe200078e0212 */
[----:B------:R-:W-:Y:S03]  /*19d10*/  STL.64 [R1+0x840], R20 ;  /* 0x0008401401007387 */ /* 0x000fe60000100a00 */
[----:B------:R-:W-:Y:S01]  /*19d20*/  IMAD.WIDE R14, R0, 0x4, R14 ;  /* 0x00000004000e7825 */ /* 0x000fe200078e020e */
[----:B------:R-:W-:Y:S01]  /*19d30*/  IADD3 R4, R188, -0xb5, RZ ;  /* 0xffffff4bbc047810 */ /* 0x000fe20007ffe0ff */
[----:B------:R4:W-:Y:S04]  /*19d40*/  LDGSTS.E [R189+0x55000], [R20.64], !P2 ;  /* 0x5500000014bd7fae */ /* 0x0009e8000d121848 */
[----:B------:R1:W-:Y:S01]  /*19d50*/  STL.64 [R1+0x848], R18 ;  /* 0x0008481201007387 */ /* 0x0003e20000100a00 */
[----:B------:R-:W-:-:S03]  /*19d60*/  ISETP.GE.U32.AND P6, PT, R4, 0x7ffffecc, PT ;  /* 0x7ffffecc0400780c */ /* 0x000fc60003fc6070 */
[----:B------:R1:W-:Y:S04]  /*19d70*/  STL.64 [R1+0x850], R14 ;  /* 0x0008500e01007387 */ /* 0x0003e80000100a00 */
[----:B------:R1:W-:Y:S01]  /*19d80*/  LDGSTS.E [R189+0x55800], [R18.64], !P0 ;  /* 0x5580000012bd7fae */ /* 0x0003e2000c121848 */
[C---:B------:R-:W-:Y:S02]  /*19d90*/  IADD3 R4, R188.reuse, -0xb9, RZ ;  /* 0xffffff47bc047810 */ /* 0x040fe40007ffe0ff */
[----:B------:R-:W-:Y:S01]  /*19da0*/  IADD3 R5, R188, -0xbd, RZ ;  /* 0xffffff43bc057810 */ /* 0x000fe20007ffe0ff */
[----:B------:R1:W-:Y:S01]  /*19db0*/  LDGSTS.E [R189+0x56000], [R14.64], !P1 ;  /* 0x560000000ebd7fae */ /* 0x0003e2000c921848 */
[----:B------:R-:W-:-:S03]  /*19dc0*/  ISETP.GE.U32.AND P3, PT, R4, 0x7ffffec8, PT ;  /* 0x7ffffec80400780c */ /* 0x000fc60003f66070 */
[----:B-1----:R-:W2:Y:S04]  /*19dd0*/  LDL.LU.64 R18, [R1+0x160] ;  /* 0x0001600001127983 */ /* 0x002ea80000300a00 */
[----:B------:R-:W2:Y:S01]  /*19de0*/  LDL.LU.64 R14, [R1+0x140] ;  /* 0x00014000010e7983 */ /* 0x000ea20000300a00 */
[----:B------:R-:W-:Y:S01]  /*19df0*/  ISETP.GE.U32.AND P4, PT, R5, 0x7ffffec4, PT ;  /* 0x7ffffec40500780c */ /* 0x000fe20003f86070 */
[C---:B------:R-:W-:Y:S02]  /*19e00*/  IMAD.WIDE R36, R0.reuse, 0x4, R226 ;  /* 0x0000000400247825 */ /* 0x040fe400078e02e2 */
[----:B------:R-:W2:Y:S04]  /*19e10*/  LDL.LU.64 R226, [R1+0x120] ;  /* 0x0001200001e27983 */ /* 0x000ea80000300a00 */
[----:B------:R1:W-:Y:S04]  /*19e20*/  STL.64 [R1+0x858], R36 ;  /* 0x0008582401007387 */ /* 0x0003e80000100a00 */
[----:B------:R1:W-:Y:S01]  /*19e30*/  LDGSTS.E [R189+0x56800], [R36.64], !P6 ;  /* 0x5680000024bd7fae */ /* 0x0003e2000f121848 */
[----:B---3--:R-:W-:-:S04]  /*19e40*/  IMAD.WIDE R32, R0, 0x4, R32 ;  /* 0x0000000400207825 */ /* 0x008fc800078e0220 */
[C---:B----4-:R-:W-:Y:S01]  /*19e50*/  IMAD.WIDE R20, R0.reuse, 0x4, R178 ;  /* 0x0000000400147825 */ /* 0x050fe200078e02b2 */
[----:B------:R-:W-:Y:S04]  /*19e60*/  STL.64 [R1+0x860], R32 ;  /* 0x0008602001007387 */ /* 0x000fe80000100a00 */
[----:B------:R2:W-:Y:S04]  /*19e70*/  STL.64 [R1+0x870], R20 ;  /* 0x0008701401007387 */ /* 0x0005e80000100a00 */
[----:B------:R-:W3:Y:S01]  /*19e80*/  LDL.LU.64 R178, [R1+0x100] ;  /* 0x0001000001b27983 */ /* 0x000ee20000300a00 */
[----:B-1----:R-:W-:-:S03]  /*19e90*/  IMAD.WIDE R36, R0, 0x4, R210 ;  /* 0x0000000400247825 */ /* 0x002fc600078e02d2 */
[----:B------:R1:W-:Y:S04]  /*19ea0*/  LDGSTS.E [R189+0x57000], [R32.64], !P3 ;  /* 0x5700000020bd7fae */ /* 0x0003e8000d921848 */
[----:B------:R2:W-:Y:S04]  /*19eb0*/  LDGSTS.E [R189+0x57800], [R20.64], !P4 ;  /* 0x5780000014bd7fae */ /* 0x0005e8000e121848 */
[----:B------:R-:W-:Y:S04]  /*19ec0*/  STL.64 [R1+0x888], R36 ;  /* 0x0008882401007387 */ /* 0x000fe80000100a00 */
[----:B------:R-:W4:Y:S01]  /*19ed0*/  LDL.LU.64 R210, [R1+0xe0] ;  /* 0x0000e00001d27983 */ /* 0x000f220000300a00 */
[----:B--2---:R-:W-:-:S03]  /*19ee0*/  IMAD.WIDE R20, R0, 0x4, R240 ;  /* 0x0000000400147825 */ /* 0x004fc600078e02f0 */
[----:B------:R-:W2:Y:S01]  /*19ef0*/  LDL.LU.64 R240, [R1+0xc0] ;  /* 0x0000c00001f07983 */ /* 0x000ea20000300a00 */
[----:B------:R-:W-:-:S04]  /*19f00*/  IADD3 R4, R188, -0xc1, RZ ;  /* 0xffffff3fbc047810 */ /* 0x000fc80007ffe0ff */
[----:B------:R-:W-:Y:S02]  /*19f10*/  ISETP.GE.U32.AND P5, PT, R4, 0x7ffffec0, PT ;  /* 0x7ffffec00400780c */ /* 0x000fe40003fa6070 */
[C---:B------:R-:W-:Y:S02]  /*19f20*/  IADD3 R4, R188.reuse, -0xc5, RZ ;  /* 0xffffff3bbc047810 */ /* 0x040fe40007ffe0ff */
[----:B------:R-:W-:Y:S02]  /*19f30*/  IADD3 R5, R188, -0xc9, RZ ;  /* 0xffffff37bc057810 */ /* 0x000fe40007ffe0ff */
[----:B------:R-:W-:Y:S02]  /*19f40*/  ISETP.GE.U32.AND P2, PT, R4, 0x7ffffebc, PT ;  /* 0x7ffffebc0400780c */ /* 0x000fe40003f46070 */
[----:B------:R-:W-:Y:S01]  /*19f50*/  IADD3 R4, R188, -0xcd, RZ ;  /* 0xffffff33bc047810 */ /* 0x000fe20007ffe0ff */
[----:B-1----:R-:W-:Y:S01]  /*19f60*/  IMAD.WIDE R32, R0, 0x4, R44 ;  /* 0x0000000400207825 */ /* 0x002fe200078e022c */
[----:B------:R-:W-:-:S02]  /*19f70*/  ISETP.GE.U32.AND P0, PT, R5, 0x7ffffeb8, PT ;  /* 0x7ffffeb80500780c */ /* 0x000fc40003f06070 */
[----:B------:R-:W-:Y:S01]  /*19f80*/  ISETP.GE.U32.AND P1, PT, R4, 0x7ffffeb4, PT ;  /* 0x7ffffeb40400780c */ /* 0x000fe20003f26070 */
[----:B------:R3:W-:Y:S01]  /*19f90*/  LDGSTS.E [R189+0x58000], [R36.64], !P5 ;  /* 0x5800000024bd7fae */ /* 0x0007e2000e921848 */
[C---:B------:R-:W-:Y:S02]  /*19fa0*/  IADD3 R4, R188.reuse, -0xd1, RZ ;  /* 0xffffff2fbc047810 */ /* 0x040fe40007ffe0ff */
[----:B------:R-:W-:Y:S01]  /*19fb0*/  IADD3 R5, R188, -0xd5, RZ ;  /* 0xffffff2bbc057810 */ /* 0x000fe20007ffe0ff */
[----:B------:R1:W-:Y:S01]  /*19fc0*/  STL.64 [R1+0x8a0], R32 ;  /* 0x0008a02001007387 */ /* 0x0003e20000100a00 */
[----:B------:R-:W-:Y:S02]  /*19fd0*/  ISETP.GE.U32.AND P6, PT, R4, 0x7ffffeb0, PT ;  /* 0x7ffffeb00400780c */ /* 0x000fe40003fc6070 */
[----:B------:R-:W-:Y:S01]  /*19fe0*/  ISETP.GE.U32.AND P3, PT, R5, 0x7ffffeac, PT ;  /* 0x7ffffeac0500780c */ /* 0x000fe20003f66070 */
[----:B------:R1:W-:Y:S04]  /*19ff0*/  STL.64 [R1+0x8b8], R20 ;  /* 0x0008b81401007387 */ /* 0x0003e80000100a00 */
[----:B------:R-:W2:Y:S04]  /*1a000*/  LDL.LU.64 R44, [R1+0xa0] ;  /* 0x0000a000012c7983 */ /* 0x000ea80000300a00 */
[----:B------:R1:W-:Y:S04]  /*1a010*/  LDGSTS.E [R189+0x58800], [R32.64], !P2 ;  /* 0x5880000020bd7fae */ /* 0x0003e8000d121848 */
[----:B------:R1:W-:Y:S02]  /*1a020*/  LDGSTS.E [R189+0x59000], [R20.64], !P0 ;  /* 0x5900000014bd7fae */ /* 0x0003e4000c121848 */
[----:B-1----:R-:W-:-:S04]  /*1a030*/  IMAD.WIDE R32, R0, 0x4, R18 ;  /* 0x0000000400207825 */ /* 0x002fc800078e0212 */
[C---:B------:R-:W-:Y:S01]  /*1a040*/  IMAD.WIDE R20, R0.reuse, 0x4, R14 ;  /* 0x0000000400147825 */ /* 0x040fe200078e020e */
[----:B------:R-:W-:Y:S04]  /*1a050*/  STL.64 [R1+0x8d0], R32 ;  /* 0x0008d02001007387 */ /* 0x000fe80000100a00 */
[----:B------:R-:W2:Y:S04]  /*1a060*/  LDL.LU.64 R124, [R1+0x88] ;  /* 0x00008800017c7983 */ /* 0x000ea80000300a00 */
[----:B------:R-:W2:Y:S04]  /*1a070*/  LDL.LU.64 R18, [R1+0x70] ;  /* 0x0000700001127983 */ /* 0x000ea80000300a00 */
[----:B------:R4:W-:Y:S01]  /*1a080*/  LDGSTS.E [R189+0x59800], [R32.64], !P1 ;  /* 0x5980000020bd7fae */ /* 0x0009e2000c921848 */
[----:B------:R-:W-:-:S03]  /*1a090*/  IMAD.WIDE R14, R0, 0x4, R226 ;  /* 0x00000004000e7825 */ /* 0x000fc600078e02e2 */
[----:B------:R-:W-:Y:S04]  /*1a0a0*/  STL.64 [R1+0x8e8], R20 ;  /* 0x0008e81401007387 */ /* 0x000fe80000100a00 */
[----:B------:R2:W-:Y:S04]  /*1a0b0*/  LDGSTS.E [R189+0x5a000], [R20.64], !P6 ;  /* 0x5a00000014bd7fae */ /* 0x0005e8000f121848 */
[----:B------:R1:W-:Y:S04]  /*1a0c0*/  STL.64 [R1+0x900], R14 ;  /* 0x0009000e01007387 */ /* 0x0003e80000100a00 */
[----:B------:R1:W-:Y:S04]  /*1a0d0*/  LDGSTS.E [R189+0x5a800], [R14.64], !P3 ;  /* 0x5a8000000ebd7fae */ /* 0x0003e8000d921848 */
[----:B-1----:R-:W2:Y:S04]  /*1a0e0*/  LDL.LU.64 R14, [R1+0x58] ;  /* 0x00005800010e7983 */ /* 0x002ea80000300a00 */
[----:B------:R-:W2:Y:S01]  /*1a0f0*/  LDL.LU.64 R226, [R1+0x40] ;  /* 0x0000400001e27983 */ /* 0x000ea20000300a00 */
[----:B---3--:R-:W-:-:S03]  /*1a100*/  IMAD.WIDE R36, R0, 0x4, R178 ;  /* 0x0000000400247825 */ /* 0x008fc600078e02b2 */
[----:B------:R-:W3:Y:S04]  /*1a110*/  LDL.LU.64 R178, [R1+0x28] ;  /* 0x0000280001b27983 */ /* 0x000ee80000300a00 */
[----:B------:R-:W-:Y:S01]  /*1a120*/  STL.64 [R1+0x930], R36 ;  /* 0x0009302401007387 */ /* 0x000fe20000100a00 */
[----:B----4-:R-:W-:-:S05]  /*1a130*/  IMAD.WIDE R32, R0, 0x4, R210 ;  /* 0x0000000400207825 */ /* 0x010fca00078e02d2 */
[----:B------:R1:W-:Y:S01]  /*1a140*/  STL.64 [R1+0x988], R32 ;  /* 0x0009882001007387 */ /* 0x0003e20000100a00 */
[----:B--2---:R-:W-:-:S05]  /*1a150*/  IMAD.WIDE R20, R0, 0x4, R240 ;  /* 0x0000000400147825 */ /* 0x004fca00078e02f0 */
[----:B------:R2:W-:Y:S04]  /*1a160*/  STL.64 [R1+0x9d8], R20 ;  /* 0x0009d81401007387 */ /* 0x0005e80000100a00 */
[----:B------:R-:W4:Y:S01]  /*1a170*/  LDL.LU.64 R240, [R1+0x10] ;  /* 0x0000100001f07983 */ /* 0x000f220000300a00 */
[C---:B------:R-:W-:Y:S02]  /*1a180*/  IADD3 R4, R188.reuse, -0xd9, RZ ;  /* 0xffffff27bc047810 */ /* 0x040fe40007ffe0ff */
[----:B------:R-:W-:Y:S01]  /*1a190*/  IADD3 R5, R188, -0xe1, RZ ;  /* 0xffffff1fbc057810 */ /* 0x000fe20007ffe0ff */
[----:B------:R-:W4:Y:S01]  /*1a1a0*/  LDL.LU.64 R210, [R1+0x3c0] ;  /* 0x0003c00001d27983 */ /* 0x000f220000300a00 */
[----:B------:R-:W-:Y:S02]  /*1a1b0*/  ISETP.GE.U32.AND P4, PT, R4, 0x7ffffea8, PT ;  /* 0x7ffffea80400780c */ /* 0x000fe40003f86070 */
[----:B------:R-:W-:-:S04]  /*1a1c0*/  IADD3 R4, R188, -0xdd, RZ ;  /* 0xffffff23bc047810 */ /* 0x000fc80007ffe0ff */
[----:B------:R-:W-:Y:S02]  /*1a1d0*/  ISETP.GE.U32.AND P5, PT, R4, 0x7ffffea4, PT ;  /* 0x7ffffea40400780c */ /* 0x000fe40003fa6070 */
[----:B------:R-:W-:Y:S02]  /*1a1e0*/  IADD3 R4, R188, -0xe5, RZ ;  /* 0xffffff1bbc047810 */ /* 0x000fe40007ffe0ff */
[----:B------:R-:W-:Y:S02]  /*1a1f0*/  ISETP.GE.U32.AND P2, PT, R5, 0x7ffffea0, PT ;  /* 0x7ffffea00500780c */ /* 0x000fe40003f46070 */
[----:B------:R-:W-:Y:S01]  /*1a200*/  ISETP.GE.U32.AND P0, PT, R4, 0x7ffffe9c, PT ;  /* 0x7ffffe9c0400780c */ /* 0x000fe20003f06070 */
[----:B------:R4:W-:Y:S01]  /*1a210*/  LDGSTS.E [R189+0x5b000], [R36.64], !P4 ;  /* 0x5b00000024bd7fae */ /* 0x0009e2000e121848 */
[----:B------:R-:W-:-:S05]  /*1a220*/  IADD3 R4, R188, -0xe9, RZ ;  /* 0xffffff17bc047810 */ /* 0x000fca0007ffe0ff */
[----:B------:R1:W-:Y:S01]  /*1a230*/  LDGSTS.E [R189+0x5b800], [R32.64], !P5 ;  /* 0x5b80000020bd7fae */ /* 0x0003e2000e921848 */
[----:B------:R-:W-:Y:S02]  /*1a240*/  ISETP.GE.U32.AND P1, PT, R4, 0x7ffffe98, PT ;  /* 0x7ffffe980400780c */ /* 0x000fe40003f26070 */
[----:B------:R-:W-:Y:S01]  /*1a250*/  IADD3 R5, R188, -0xed, RZ ;  /* 0xffffff13bc057810 */ /* 0x000fe20007ffe0ff */
[----:B------:R2:W-:Y:S01]  /*1a260*/  LDGSTS.E [R189+0x5c000], [R20.64], !P2 ;  /* 0x5c00000014bd7fae */ /* 0x0005e2000d121848 */
[----:B-1----:R-:W-:-:S03]  /*1a270*/  IMAD.WIDE R32, R0, 0x4, R44 ;  /* 0x0000000400207825 */ /* 0x002fc600078e022c */
[----:B------:R-:W4:Y:S01]  /*1a280*/  LDL.LU.64 R44, [R1+0x3a0] ;  /* 0x0003a000012c7983 */ /* 0x000f220000300a00 */
[----:B------:R-:W-:-:S03]  /*1a290*/  ISETP.GE.U32.AND P6, PT, R5, 0x7ffffe94, PT ;  /* 0x7ffffe940500780c */ /* 0x000fc60003fc6070 */
[----:B------:R1:W-:Y:S01]  /*1a2a0*/  STL.64 [R1+0xa28], R32 ;  /* 0x000a282001007387 */ /* 0x0003e20000100a00 */
[----:B--2---:R-:W-:-:S03]  /*1a2b0*/  IMAD.WIDE R20, R0, 0x4, R124 ;  /* 0x0000000400147825 */ /* 0x004fc600078e027c */
[----:B------:R1:W-:Y:S01]  /*1a2c0*/  LDGSTS.E [R189+0x5c800], [R32.64], !P0 ;  /* 0x5c80000020bd7fae */ /* 0x0003e2000c121848 */
[----:B------:R-:W-:-:S03]  /*1a2d0*/  IMAD.WIDE R18, R0, 0x4, R18 ;  /* 0x0000000400127825 */ /* 0x000fc600078e0212 */
[----:B------:R2:W-:Y:S04]  /*1a2e0*/  STL.64 [R1+0xa80], R20 ;  /* 0x000a801401007387 */ /* 0x0005e80000100a00 */
[----:B------:R3:W-:Y:S04]  /*1a2f0*/  STL.64 [R1+0xac8], R18 ;  /* 0x000ac81201007387 */ /* 0x0007e80000100a00 */
[----:B------:R2:W-:Y:S04]  /*1a300*/  LDGSTS.E [R189+0x5d000], [R20.64], !P1 ;  /* 0x5d00000014bd7fae */ /* 0x0005e8000c921848 */
[----:B------:R3:W-:Y:S01]  /*1a310*/  LDGSTS.E [R189+0x5d800], [R18.64], !P6 ;  /* 0x5d80000012bd7fae */ /* 0x0007e2000f121848 */
[----:B-1----:R-:W-:-:S03]  /*1a320*/  IMAD.WIDE R32, R0, 0x4, R14 ;  /* 0x0000000400207825 */ /* 0x002fc600078e020e */
[----:B------:R-:W4:Y:S01]  /*1a330*/  LDL.LU.64 R14, [R1+0x378] ;  /* 0x00037800010e7983 */ /* 0x000f220000300a00 */
[----:B--2---:R-:W-:-:S03]  /*1a340*/  IMAD.WIDE R20, R0, 0x4, R226 ;  /* 0x0000000400147825 */ /* 0x004fc600078e02e2 */
[----:B------:R-:W-:Y:S04]  /*1a350*/  STL.64 [R1+0xb18], R32 ;  /* 0x000b182001007387 */ /* 0x000fe80000100a00 */
[----:B------:R-:W2:Y:S04]  /*1a360*/  LDL.LU.64 R226, [R1+0x358] ;  /* 0x0003580001e27983 */ /* 0x000ea80000300a00 */
[----:B------:R1:W-:Y:S01]  /*1a370*/  STL.64 [R1+0xb58], R20 ;  /* 0x000b581401007387 */ /* 0x0003e20000100a00 */
[----:B---3--:R-:W-:-:S03]  /*1a380*/  IMAD.WIDE R18, R0, 0x4, R178 ;  /* 0x0000000400127825 */ /* 0x008fc600078e02b2 */
[----:B------:R-:W3:Y:S04]  /*1a390*/  LDL.LU.64 R178, [R1+0x338] ;  /* 0x0003380001b27983 */ /* 0x000ee80000300a00 */
[----:B------:R1:W-:Y:S01]  /*1a3a0*/  STL.64 [R1+0xba0], R18 ;  /* 0x000ba01201007387 */ /* 0x0003e20000100a00 */
[----:B----4-:R-:W-:-:S03]  /*1a3b0*/  IMAD.WIDE R36, R0, 0x4, R240 ;  /* 0x0000000400247825 */ /* 0x010fc600078e02f0 */
[----:B------:R-:W4:Y:S01]  /*1a3c0*/  LDL.LU.64 R240, [R1+0x318] ;  /* 0x0003180001f07983 */ /* 0x000f220000300a00 */
[----:B------:R-:W-:-:S04]  /*1a3d0*/  IADD3 R4, R188, -0xf1, RZ ;  /* 0xffffff0fbc047810 */ /* 0x000fc80007ffe0ff */
[----:B------:R-:W-:Y:S02]  /*1a3e0*/  ISETP.GE.U32.AND P3, PT, R4, 0x7ffffe90, PT ;  /* 0x7ffffe900400780c */ /* 0x000fe40003f66070 */
[C---:B------:R-:W-:Y:S02]  /*1a3f0*/  IADD3 R4, R188.reuse, -0xf5, RZ ;  /* 0xffffff0bbc047810 */ /* 0x040fe40007ffe0ff */
[----:B------:R-:W-:Y:S02]  /*1a400*/  IADD3 R5, R188, -0xf9, RZ ;  /* 0xffffff07bc057810 */ /* 0x000fe40007ffe0ff */
[----:B------:R-:W-:Y:S02]  /*1a410*/  ISETP.GE.U32.AND P4, PT, R4, 0x7ffffe8c, PT ;  /* 0x7ffffe8c0400780c */ /* 0x000fe40003f86070 */
[----:B------:R-:W-:Y:S02]  /*1a420*/  IADD3 R4, R188, -0xfd, RZ ;  /* 0xffffff03bc047810 */ /* 0x000fe40007ffe0ff */
[----:B------:R-:W-:-:S02]  /*1a430*/  ISETP.GE.U32.AND P5, PT, R5, 0x7ffffe88, PT ;  /* 0x7ffffe880500780c */ /* 0x000fc40003fa6070 */
[----:B------:R-:W-:Y:S01]  /*1a440*/  ISETP.GE.U32.AND P2, PT, R4, 0x7ffffe84, PT ;  /* 0x7ffffe840400780c */ /* 0x000fe20003f46070 */
[----:B------:R1:W-:Y:S01]  /*1a450*/  LDGSTS.E [R189+0x5e000], [R32.64], !P3 ;  /* 0x5e00000020bd7fae */ /* 0x0003e2000d921848 */
[C---:B------:R-:W-:Y:S02]  /*1a460*/  IADD3 R4, R188.reuse, -0x82, RZ ;  /* 0xffffff7ebc047810 */ /* 0x040fe40007ffe0ff */
[----:B------:R-:W-:Y:S02]  /*1a470*/  IADD3 R5, R188, -0x86, RZ ;  /* 0xffffff7abc057810 */ /* 0x000fe40007ffe0ff */
[----:B------:R-:W-:Y:S01]  /*1a480*/  ISETP.GE.U32.AND P0, PT, R4, 0x7ffffeff, PT ;  /* 0x7ffffeff0400780c */ /* 0x000fe20003f06070 */
[----:B------:R1:W-:Y:S01]  /*1a490*/  LDGSTS.E [R189+0x5e800], [R20.64], !P4 ;  /* 0x5e80000014bd7fae */ /* 0x0003e2000e121848 */
[----:B------:R-:W-:Y:S02]  /*1a4a0*/  ISETP.GE.U32.AND P1, PT, R5, 0x7ffffefb, PT ;  /* 0x7ffffefb0500780c */ /* 0x000fe40003f26070 */
[----:B------:R-:W-:Y:S01]  /*1a4b0*/  LOP3.LUT R129, R129, 0x20, RZ, 0x3c, !PT ;  /* 0x0000002081817812 */ /* 0x000fe200078e3cff */
[----:B------:R1:W-:Y:S04]  /*1a4c0*/  LDGSTS.E [R189+0x5f000], [R18.64], !P5 ;  /* 0x5f00000012bd7fae */ /* 0x0003e8000e921848 */
[----:B------:R-:W-:Y:S01]  /*1a4d0*/  STL.64 [R1+0xba8], R36 ;  /* 0x000ba82401007387 */ /* 0x000fe20000100a00 */
[----:B-1----:R-:W-:-:S03]  /*1a4e0*/  IMAD.WIDE R20, R0, 0x4, R210 ;  /* 0x0000000400147825 */ /* 0x002fc600078e02d2 */
[----:B------:R-:W4:Y:S01]  /*1a4f0*/  LDL.LU.64 R32, [R1+0x2f8] ;  /* 0x0002f80001207983 */ /* 0x000f220000300a00 */
[----:B------:R-:W-:-:S03]  /*1a500*/  IMAD.WIDE R18, R0, 0x4, R44 ;  /* 0x0000000400127825 */ /* 0x000fc600078e022c */
[----:B------:R-:W-:Y:S04]  /*1a510*/  STL.64 [R1+0x180], R20 ;  /* 0x0001801401007387 */ /* 0x000fe80000100a00 */
[----:B------:R-:W4:Y:S04]  /*1a520*/  LDL.LU.64 R44, [R1+0x2d8] ;  /* 0x0002d800012c7983 */ /* 0x000f280000300a00 */
[----:B------:R2:W-:Y:S04]  /*1a530*/  LDGSTS.E [R189+0x5f800], [R36.64], !P2 ;  /* 0x5f80000024bd7fae */ /* 0x0005e8000d121848 */
[----:B------:R3:W-:Y:S04]  /*1a540*/  LDGSTS.E [R129+0x50200], [R20.64], !P0 ;  /* 0x5020000014817fae */ /* 0x0007e8000c121848 */
[----:B------:R1:W-:Y:S04]  /*1a550*/  STL.64 [R1+0x1a0], R18 ;  /* 0x0001a01201007387 */ /* 0x0003e80000100a00 */
[----:B------:R1:W-:Y:S01]  /*1a560*/  LDGSTS.E [R129+0x50a00], [R18.64], !P1 ;  /* 0x50a0000012817fae */ /* 0x0003e2000c921848 */
[----:B------:R-:W-:-:S04]  /*1a570*/  IADD3 R4, R188, -0x8a, RZ ;  /* 0xffffff76bc047810 */ /* 0x000fc80007ffe0ff */
[----:B------:R-:W-:Y:S01]  /*1a580*/  ISETP.GE.U32.AND P6, PT, R4, 0x7ffffef7, PT ;  /* 0x7ffffef70400780c */ /* 0x000fe20003fc6070 */
[----:B-1----:R-:W4:Y:S01]  /*1a590*/  LDL.LU.64 R18, [R1+0x2b8] ;  /* 0x0002b80001127983 */ /* 0x002f220000300a00 */
[----:B------:R-:W-:-:S03]  /*1a5a0*/  IADD3 R4, R188, -0x8e, RZ ;  /* 0xffffff72bc047810 */ /* 0x000fc60007ffe0ff */
[----:B------:R-:W4:Y:S01]  /*1a5b0*/  LDL.LU.64 R210, [R1+0x298] ;  /* 0x0002980001d27983 */ /* 0x000f220000300a00 */
[----:B------:R-:W-:Y:S01]  /*1a5c0*/  ISETP.GE.U32.AND P3, PT, R4, 0x7ffffef3, PT ;  /* 0x7ffffef30400780c */ /* 0x000fe20003f66070 */
[C---:B------:R-:W-:Y:S02]  /*1a5d0*/  IMAD.WIDE R124, R0.reuse, 0x4, R14 ;  /* 0x00000004007c7825 */ /* 0x040fe400078e020e */
[----:B------:R-:W4:Y:S02]  /*1a5e0*/  LDL.LU.64 R14, [R1+0x278] ;  /* 0x00027800010e7983 */ /* 0x000f240000300a00 */
[C---:B--2---:R-:W-:Y:S02]  /*1a5f0*/  IMAD.WIDE R36, R0.reuse, 0x4, R226 ;  /* 0x0000000400247825 */ /* 0x044fe400078e02e2 */
[----:B------:R-:W-:Y:S04]  /*1a600*/  STL.64 [R1+0x1c0], R124 ;  /* 0x0001c07c01007387 */ /* 0x000fe80000100a00 */
[----:B------:R4:W-:Y:S04]  /*1a610*/  STL.64 [R1+0x1e0], R36 ;  /* 0x0001e02401007387 */ /* 0x0009e80000100a00 */
[----:B------:R4:W-:Y:S04]  /*1a620*/  LDGSTS.E [R129+0x51200], [R124.64], !P6 ;  /* 0x512000007c817fae */ /* 0x0009e8000f121848 */
[----:B------:R4:W-:Y:S01]  /*1a630*/  LDGSTS.E [R129+0x51a00], [R36.64], !P3 ;  /* 0x51a0000024817fae */ /* 0x0009e2000d921848 */
[----:B---3--:R-:W-:-:S05]  /*1a640*/  IMAD.WIDE R20, R0, 0x4, R178 ;  /* 0x0000000400147825 */ /* 0x008fca00078e02b2 */
[----:B------:R2:W-:Y:S04]  /*1a650*/  STL.64 [R1+0x240], R20 ;  /* 0x0002401401007387 */ /* 0x0005e80000100a00 */
[----:B------:R-:W4:Y:S04]  /*1a660*/  LDL.LU.64 R226, [R1+0x258] ;  /* 0x0002580001e27983 */ /* 0x000f280000300a00 */
[----:B------:R-:W3:Y:S01]  /*1a670*/  LDL.LU.64 R178, [R1+0x238] ;  /* 0x0002380001b27983 */ /* 0x000ee20000300a00 */
[----:B----4-:R-:W-:-:S03]  /*1a680*/  IMAD.WIDE R36, R0, 0x4, R240 ;  /* 0x0000000400247825 */ /* 0x010fc600078e02f0 */
[----:B------:R-:W4:Y:S01]  /*1a690*/  LDL.LU.64 R240, [R1+0x218] ;  /* 0x0002180001f07983 */ /* 0x000f220000300a00 */
[C---:B------:R-:W-:Y:S02]  /*1a6a0*/  IADD3 R4, R188.reuse, -0x96, RZ ;  /* 0xffffff6abc047810 */ /* 0x040fe40007ffe0ff */
[----:B------:R-:W-:Y:S02]  /*1a6b0*/  IADD3 R5, R188, -0x92, RZ ;  /* 0xffffff6ebc057810 */ /* 0x000fe40007ffe0ff */
[----:B------:R-:W-:Y:S02]  /*1a6c0*/  ISETP.GE.U32.AND P5, PT, R4, 0x7ffffeeb, PT ;  /* 0x7ffffeeb0400780c */ /* 0x000fe40003fa6070 */
[----:B------:R-:W-:Y:S02]  /*1a6d0*/  IADD3 R4, R188, -0x9a, RZ ;  /* 0xffffff66bc047810 */ /* 0x000fe40007ffe0ff */
[----:B------:R-:W-:Y:S02]  /*1a6e0*/  ISETP.GE.U32.AND P4, PT, R5, 0x7ffffeef, PT ;  /* 0x7ffffeef0500780c */ /* 0x000fe40003f86070 */
[----:B------:R-:W-:-:S02]  /*1a6f0*/  ISETP.GE.U32.AND P2, PT, R4, 0x7ffffee7, PT ;  /* 0x7ffffee70400780c */ /* 0x000fc40003f46070 */
[C---:B------:R-:W-:Y:S02]  /*1a700*/  IADD3 R5, R188.reuse, -0x9e, RZ ;  /* 0xffffff62bc057810 */ /* 0x040fe40007ffe0ff */
[----:B------:R-:W-:Y:S02]  /*1a710*/  IADD3 R4, R188, -0xa2, RZ ;  /* 0xffffff5ebc047810 */ /* 0x000fe40007ffe0ff */
[----:B------:R-:W-:Y:S02]  /*1a720*/  ISETP.GE.U32.AND P0, PT, R5, 0x7ffffee3, PT ;  /* 0x7ffffee30500780c */ /* 0x000fe40003f06070 */
[----:B------:R-:W-:Y:S01]  /*1a730*/  ISETP.GE.U32.AND P1, PT, R4, 0x7ffffedf, PT ;  /* 0x7ffffedf0400780c */ /* 0x000fe20003f26070 */
[----:B------:R-:W-:Y:S01]  /*1a740*/  STL.64 [R1+0x260], R36 ;  /* 0x0002602401007387 */ /* 0x000fe20000100a00 */
[----:B------:R-:W-:-:S03]  /*1a750*/  IADD3 R4, R188, -0xa6, RZ ;  /* 0xffffff5abc047810 */ /* 0x000fc60007ffe0ff */
[----:B------:R2:W-:Y:S01]  /*1a760*/  LDGSTS.E [R129+0x52200], [R20.64], !P4 ;  /* 0x5220000014817fae */ /* 0x0005e2000e121848 */
[----:B------:R-:W-:-:S03]  /*1a770*/  IADD3 R5, R188, -0xaa, RZ ;  /* 0xffffff56bc057810 */ /* 0x000fc60007ffe0ff */
[----:B------:R3:W-:Y:S01]  /*1a780*/  LDGSTS.E [R129+0x52a00], [R36.64], !P5 ;  /* 0x52a0000024817fae */ /* 0x0007e2000e921848 */
[----:B------:R-:W-:Y:S01]  /*1a790*/  IMAD.WIDE R32, R0, 0x4, R32 ;  /* 0x0000000400207825 */ /* 0x000fe200078e0220 */
[----:B------:R-:W-:-:S04]  /*1a7a0*/  ISETP.GE.U32.AND P6, PT, R4, 0x7ffffedb, PT ;  /* 0x7ffffedb0400780c */ /* 0x000fc80003fc6070 */
[----:B------:R2:W-:Y:S02]  /*1a7b0*/  STL.64 [R1+0x280], R32 ;  /* 0x0002802001007387 */ /* 0x0005e40000100a00 */
[----:B--2---:R-:W-:Y:S02]  /*1a7c0*/  IMAD.WIDE R20, R0, 0x4, R44 ;  /* 0x0000000400147825 */ /* 0x004fe400078e022c */
[----:B------:R2:W-:Y:S01]  /*1a7d0*/  LDGSTS.E [R129+0x53200], [R32.64], !P2 ;  /* 0x5320000020817fae */ /* 0x0005e2000d121848 */
[----:B------:R-:W-:-:S03]  /*1a7e0*/  ISETP.GE.U32.AND P3, PT, R5, 0x7ffffed7, PT ;  /* 0x7ffffed70500780c */ /* 0x000fc60003f66070 */
[----:B------:R2:W-:Y:S04]  /*1a7f0*/  STL.64 [R1+0x2a0], R20 ;  /* 0x0002a01401007387 */ /* 0x0005e80000100a00 */
[----:B------:R-:W3:Y:S04]  /*1a800*/  LDL.LU.64 R44, [R1+0x1f8] ;  /* 0x0001f800012c7983 */ /* 0x000ee80000300a00 */
[----:B------:R2:W-:Y:S02]  /*1a810*/  LDGSTS.E [R129+0x53a00], [R20.64], !P0 ;  /* 0x53a0000014817fae */ /* 0x0005e4000c121848 */
[----:B--2---:R-:W-:-:S04]  /*1a820*/  IMAD.WIDE R32, R0, 0x4, R18 ;  /* 0x0000000400207825 */ /* 0x004fc800078e0212 */
[C---:B------:R-:W-:Y:S01]  /*1a830*/  IMAD.WIDE R20, R0.reuse, 0x4, R210 ;  /* 0x0000000400147825 */ /* 0x040fe200078e02d2 */
[----:B------:R-:W-:Y:S04]  /*1a840*/  STL.64 [R1+0x2b8], R32 ;  /* 0x0002b82001007387 */ /* 0x000fe80000100a00 */
[----:B------:R-:W2:Y:S04]  /*1a850*/  LDL.LU.64 R18, [R1+0x1d8] ;  /* 0x0001d80001127983 */ /* 0x000ea80000300a00 */
[----:B------:R-:W2:Y:S01]  /*1a860*/  LDL.LU.64 R210, [R1+0x1b8] ;  /* 0x0001b80001d27983 */ /* 0x000ea20000300a00 */
[----:B------:R-:W-:-:S03]  /*1a870*/  IMAD.WIDE R14, R0, 0x4, R14 ;  /* 0x00000004000e7825 */ /* 0x000fc600078e020e */
[----:B------:R4:W-:Y:S04]  /*1a880*/  LDGSTS.E [R129+0x54200], [R32.64], !P1 ;  /* 0x5420000020817fae */ /* 0x0009e8000c921848 */
[----:B------:R-:W-:Y:S04]  /*1a890*/  STL.64 [R1+0x298], R20 ;  /* 0x0002981401007387 */ /* 0x000fe80000100a00 */
[----:B------:R4:W-:Y:S04]  /*1a8a0*/  LDGSTS.E [R129+0x54a00], [R20.64], !P6 ;  /* 0x54a0000014817fae */ /* 0x0009e8000f121848 */
[----:B------:R1:W-:Y:S04]  /*1a8b0*/  STL.64 [R1+0x2c0], R14 ;  /* 0x0002c00e01007387 */ /* 0x0003e80000100a00 */
[----:B------:R1:W-:Y:S04]  /*1a8c0*/  LDGSTS.E [R129+0x55200], [R14.64], !P3 ;  /* 0x552000000e817fae */ /* 0x0003e8000d921848 */
[----:B-1----:R-:W2:Y:S01]  /*1a8d0*/  LDL.LU.64 R14, [R1+0x198] ;  /* 0x00019800010e7983 */ /* 0x002ea20000300a00 */
[----:B----4-:R-:W-:-:S05]  /*1a8e0*/  IMAD.WIDE R124, R0, 0x4, R226 ;  /* 0x00000004007c7825 */ /* 0x010fca00078e02e2 */
[----:B------:R-:W-:Y:S04]  /*1a8f0*/  STL.64 [R1+0x2d8], R124 ;  /* 0x0002d87c01007387 */ /* 0x000fe80000100a00 */
[----:B------:R-:W4:Y:S01]  /*1a900*/  LDL.LU.64 R32, [R1+0x178] ;  /* 0x0001780001207983 */ /* 0x000f220000300a00 */
[----:B------:R-:W-:-:S03]  /*1a910*/  IMAD.WIDE R20, R0, 0x4, R240 ;  /* 0x0000000400147825 */ /* 0x000fc600078e02f0 */
[----:B------:R-:W4:Y:S01]  /*1a920*/  LDL.LU.64 R240, [R1+0x158] ;  /* 0x0001580001f07983 */ /* 0x000f220000300a00 */
[----:B---3--:R-:W-:-:S05]  /*1a930*/  IMAD.WIDE R36, R0, 0x4, R178 ;  /* 0x0000000400247825 */ /* 0x008fca00078e02b2 */
[----:B------:R1:W-:Y:S04]  /*1a940*/  STL.64 [R1+0x2f8], R36 ;  /* 0x0002f82401007387 */ /* 0x0003e80000100a00 */
[----:B------:R2:W-:Y:S04]  /*1a950*/  STL.64 [R1+0x318], R20 ;  /* 0x0003181401007387 */ /* 0x0005e80000100a00 */
[----:B------:R-:W3:Y:S04]  /*1a960*/  LDL.LU.64 R226, [R1+0x138] ;  /* 0x0001380001e27983 */ /* 0x000ee80000300a00 */
[----:B------:R-:W3:Y:S01]  /*1a970*/  LDL.LU.64 R178, [R1+0x118] ;  /* 0x0001180001b27983 */ /* 0x000ee20000300a00 */
        /* <DEDUP_REMOVED lines=13> */
[----:B------:R-:W-:-:S03]  /*1aa50*/  ISETP.GE.U32.AND P6, PT, R5, 0x7ffffebf, PT ;  /* 0x7ffffebf0500780c */ /* 0x000fc60003fc6070 */
[----:B------:R2:W-:Y:S01]  /*1aa60*/  LDGSTS.E [R129+0x56a00], [R20.64], !P2 ;  /* 0x56a0000014817fae */ /* 0x0005e2000d121848 */
[----:B-1----:R-:W-:-:S03]  /*1aa70*/  IMAD.WIDE R36, R0, 0x4, R44 ;  /* 0x0000000400247825 */ /* 0x002fc600078e022c */
[----:B------:R-:W3:Y:S04]  /*1aa80*/  LDL.LU.64 R44, [R1+0xf8] ;  /* 0x0000f800012c7983 */ /* 0x000ee80000300a00 */
[----:B------:R-:W-:Y:S04]  /*1aa90*/  STL.64 [R1+0x338], R36 ;  /* 0x0003382401007387 */ /* 0x000fe80000100a00 */
[----:B------:R1:W-:Y:S01]  /*1aaa0*/  LDGSTS.E [R129+0x57200], [R36.64], !P0 ;  /* 0x5720000024817fae */ /* 0x0003e2000c121848 */
[----:B--2---:R-:W-:-:S04]  /*1aab0*/  IMAD.WIDE R20, R0, 0x4, R18 ;  /* 0x0000000400147825 */ /* 0x004fc800078e0212 */
[C---:B------:R-:W-:Y:S01]  /*1aac0*/  IMAD.WIDE R18, R0.reuse, 0x4, R210 ;  /* 0x0000000400127825 */ /* 0x040fe200078e02d2 */
[----:B------:R-:W-:Y:S04]  /*1aad0*/  STL.64 [R1+0x358], R20 ;  /* 0x0003581401007387 */ /* 0x000fe80000100a00 */
[----:B------:R2:W-:Y:S04]  /*1aae0*/  LDGSTS.E [R129+0x57a00], [R20.64], !P1 ;  /* 0x57a0000014817fae */ /* 0x0005e8000c921848 */
[----:B------:R1:W-:Y:S04]  /*1aaf0*/  STL.64 [R1+0x378], R18 ;  /* 0x0003781201007387 */ /* 0x0003e80000100a00 */
[----:B------:R1:W-:Y:S04]  /*1ab00*/  LDGSTS.E [R129+0x58200], [R18.64], !P6 ;  /* 0x5820000012817fae */ /* 0x0003e8000f121848 */
[----:B-1----:R-:W3:Y:S04]  /*1ab10*/  LDL.LU.64 R18, [R1+0xd8] ;  /* 0x0000d80001127983 */ /* 0x002ee80000300a00 */
[----:B------:R-:W3:Y:S01]  /*1ab20*/  LDL.LU.64 R210, [R1+0xb8] ;  /* 0x0000b80001d27983 */ /* 0x000ee20000300a00 */
[----:B------:R-:W-:-:S03]  /*1ab30*/  IMAD.WIDE R36, R0, 0x4, R14 ;  /* 0x0000000400247825 */ /* 0x000fc600078e020e */
[----:B------:R-:W3:Y:S04]  /*1ab40*/  LDL.LU.64 R14, [R1+0x98] ;  /* 0x00009800010e7983 */ /* 0x000ee80000300a00 */
[----:B------:R3:W-:Y:S01]  /*1ab50*/  STL.64 [R1+0x3a0], R36 ;  /* 0x0003a02401007387 */ /* 0x0007e20000100a00 */
[----:B----4-:R-:W-:-:S05]  /*1ab60*/  IMAD.WIDE R32, R0, 0x4, R32 ;  /* 0x0000000400207825 */ /* 0x010fca00078e0220 */
[----:B------:R1:W-:Y:S01]  /*1ab70*/  STL.64 [R1+0x3c0], R32 ;  /* 0x0003c02001007387 */ /* 0x0003e20000100a00 */
[----:B--2---:R-:W-:-:S05]  /*1ab80*/  IMAD.WIDE R20, R0, 0x4, R240 ;  /* 0x0000000400147825 */ /* 0x004fca00078e02f0 */
[----:B------:R2:W-:Y:S04]  /*1ab90*/  STL.64 [R1+0x868], R20 ;  /* 0x0008681401007387 */ /* 0x0005e80000100a00 */
[----:B------:R-:W4:Y:S01]  /*1aba0*/  LDL.LU.64 R240, [R1+0x80] ;  /* 0x0000800001f07983 */ /* 0x000f220000300a00 */
[----:B------:R-:W-:-:S04]  /*1abb0*/  IADD3 R4, R188, -0xc6, RZ ;  /* 0xffffff3abc047810 */ /* 0x000fc80007ffe0ff */
[----:B------:R-:W-:Y:S02]  /*1abc0*/  ISETP.GE.U32.AND P3, PT, R4, 0x7ffffebb, PT ;  /* 0x7ffffebb0400780c */ /* 0x000fe40003f66070 */
[----:B------:R-:W-:-:S04]  /*1abd0*/  IADD3 R4, R188, -0xca, RZ ;  /* 0xffffff36bc047810 */ /* 0x000fc80007ffe0ff */
[----:B------:R-:W-:-:S07]  /*1abe0*/  ISETP.GE.U32.AND P4, PT, R4, 0x7ffffeb7, PT ;  /* 0x7ffffeb70400780c */ /* 0x000fce0003f86070 */
[----:B------:R3:W-:Y:S06]  /*1abf0*/  LDGSTS.E [R129+0x58a00], [R36.64], !P3 ;  /* 0x58a0000024817fae */ /* 0x0007ec000d921848 */
[----:B------:R1:W-:Y:S01]  /*1ac00*/  LDGSTS.E [R129+0x59200], [R32.64], !P4 ;  /* 0x5920000020817fae */ /* 0x0003e2000e121848 */
[----:B---3--:R-:W-:-:S05]  /*1ac10*/  IMAD.WIDE R36, R0, 0x4, R226 ;  /* 0x0000000400247825 */ /* 0x008fca00078e02e2 */
[----:B------:R-:W-:Y:S01]  /*1ac20*/  STL.64 [R1+0x880], R36 ;  /* 0x0008802401007387 */ /* 0x000fe20000100a00 */
[----:B-1----:R-:W-:-:S03]  /*1ac30*/  IMAD.WIDE R32, R0, 0x4, R178 ;  /* 0x0000000400207825 */ /* 0x002fc600078e02b2 */
[----:B------:R-:W3:Y:S04]  /*1ac40*/  LDL.LU.64 R226, [R1+0x68] ;  /* 0x0000680001e27983 */ /* 0x000ee80000300a00 */
[----:B------:R-:W3:Y:S01]  /*1ac50*/  LDL.LU.64 R178, [R1+0x50] ;  /* 0x0000500001b27983 */ /* 0x000ee20000300a00 */
[C---:B------:R-:W-:Y:S02]  /*1ac60*/  IADD3 R5, R188.reuse, -0xce, RZ ;  /* 0xffffff32bc057810 */ /* 0x040fe40007ffe0ff */
[----:B------:R-:W-:Y:S02]  /*1ac70*/  IADD3 R4, R188, -0xd2, RZ ;  /* 0xffffff2ebc047810 */ /* 0x000fe40007ffe0ff */
[----:B------:R-:W-:Y:S02]  /*1ac80*/  ISETP.GE.U32.AND P5, PT, R5, 0x7ffffeb3, PT ;  /* 0x7ffffeb30500780c */ /* 0x000fe40003fa6070 */
[----:B------:R-:W-:-:S02]  /*1ac90*/  ISETP.GE.U32.AND P2, PT, R4, 0x7ffffeaf, PT ;  /* 0x7ffffeaf0400780c */ /* 0x000fc40003f46070 */
[C---:B------:R-:W-:Y:S02]  /*1aca0*/  IADD3 R4, R188.reuse, -0xd6, RZ ;  /* 0xffffff2abc047810 */ /* 0x040fe40007ffe0ff */
[----:B------:R-:W-:Y:S02]  /*1acb0*/  IADD3 R5, R188, -0xda, RZ ;  /* 0xffffff26bc057810 */ /* 0x000fe40007ffe0ff */
[----:B------:R-:W-:Y:S02]  /*1acc0*/  ISETP.GE.U32.AND P0, PT, R4, 0x7ffffeab, PT ;  /* 0x7ffffeab0400780c */ /* 0x000fe40003f06070 */
[----:B------:R-:W-:-:S03]  /*1acd0*/  ISETP.GE.U32.AND P1, PT, R5, 0x7ffffea7, PT ;  /* 0x7ffffea70500780c */ /* 0x000fc60003f26070 */
[----:B------:R2:W-:Y:S01]  /*1ace0*/  LDGSTS.E [R129+0x59a00], [R20.64], !P5 ;  /* 0x59a0000014817fae */ /* 0x0005e2000e921848 */
[----:B------:R-:W-:-:S03]  /*1acf0*/  IADD3 R4, R188, -0xde, RZ ;  /* 0xffffff22bc047810 */ /* 0x000fc60007ffe0ff */
[----:B------:R1:W-:Y:S01]  /*1ad00*/  STL.64 [R1+0x898], R32 ;  /* 0x0008982001007387 */ /* 0x0003e20000100a00 */
[----:B------:R-:W-:Y:S01]  /*1ad10*/  ISETP.GE.U32.AND P6, PT, R4, 0x7ffffea3, PT ;  /* 0x7ffffea30400780c */ /* 0x000fe20003fc6070 */
[----:B--2---:R-:W-:Y:S01]  /*1ad20*/  IMAD.WIDE R20, R0, 0x4, R44 ;  /* 0x0000000400147825 */ /* 0x004fe200078e022c */
[C---:B------:R-:W-:Y:S01]  /*1ad30*/  IADD3 R4, R188.reuse, -0xe2, RZ ;  /* 0xffffff1ebc047810 */ /* 0x040fe20007ffe0ff */
[----:B------:R4:W-:Y:S01]  /*1ad40*/  LDGSTS.E [R129+0x5a200], [R36.64], !P2 ;  /* 0x5a20000024817fae */ /* 0x0009e2000d121848 */
[----:B------:R-:W-:-:S03]  /*1ad50*/  IADD3 R5, R188, -0xe6, RZ ;  /* 0xffffff1abc057810 */ /* 0x000fc60007ffe0ff */
[----:B------:R2:W-:Y:S04]  /*1ad60*/  STL.64 [R1+0x8b0], R20 ;  /* 0x0008b01401007387 */ /* 0x0005e80000100a00 */
[----:B------:R-:W3:Y:S01]  /*1ad70*/  LDL.LU.64 R44, [R1+0x38] ;  /* 0x00003800012c7983 */ /* 0x000ee20000300a00 */
[----:B------:R-:W-:-:S03]  /*1ad80*/  ISETP.GE.U32.AND P3, PT, R4, 0x7ffffe9f, PT ;  /* 0x7ffffe9f0400780c */ /* 0x000fc60003f66070 */
[----:B------:R1:W-:Y:S01]  /*1ad90*/  LDGSTS.E [R129+0x5aa00], [R32.64], !P0 ;  /* 0x5aa0000020817fae */ /* 0x0003e2000c121848 */
[----:B------:R-:W-:-:S03]  /*1ada0*/  ISETP.GE.U32.AND P4, PT, R5, 0x7ffffe9b, PT ;  /* 0x7ffffe9b0500780c */ /* 0x000fc60003f86070 */
[----:B------:R2:W-:Y:S01]  /*1adb0*/  LDGSTS.E [R129+0x5b200], [R20.64], !P1 ;  /* 0x5b20000014817fae */ /* 0x0005e2000c921848 */
[----:B-1----:R-:W-:-:S04]  /*1adc0*/  IMAD.WIDE R32, R0, 0x4, R18 ;  /* 0x0000000400207825 */ /* 0x002fc800078e0212 */
[C---:B--2---:R-:W-:Y:S01]  /*1add0*/  IMAD.WIDE R20, R0.reuse, 0x4, R210 ;  /* 0x0000000400147825 */ /* 0x044fe200078e02d2 */
[----:B------:R-:W-:Y:S03]  /*1ade0*/  STL.64 [R1+0x8c8], R32 ;  /* 0x0008c82001007387 */ /* 0x000fe60000100a00 */
[C---:B------:R-:W-:Y:S01]  /*1adf0*/  IMAD.WIDE R14, R0.reuse, 0x4, R14 ;  /* 0x00000004000e7825 */ /* 0x040fe200078e020e */
[----:B------:R-:W2:Y:S04]  /*1ae00*/  LDL.LU.64 R124, [R1+0x20] ;  /* 0x00002000017c7983 */ /* 0x000ea80000300a00 */
[----:B------:R-:W2:Y:S04]  /*1ae10*/  LDL.LU.64 R18, [R1+0x8] ;  /* 0x0000080001127983 */ /* 0x000ea80000300a00 */
[----:B------:R-:W-:Y:S04]  /*1ae20*/  STL.64 [R1+0x8e0], R20 ;  /* 0x0008e01401007387 */ /* 0x000fe80000100a00 */
[----:B------:R1:W-:Y:S04]  /*1ae30*/  STL.64 [R1+0x8f8], R14 ;  /* 0x0008f80e01007387 */ /* 0x0003e80000100a00 */
[----:B------:R-:W2:Y:S04]  /*1ae40*/  LDL.LU.64 R210, [R1+0x3b8] ;  /* 0x0003b80001d27983 */ /* 0x000ea80000300a00 */
[----:B------:R3:W-:Y:S04]  /*1ae50*/  LDGSTS.E [R129+0x5ba00], [R32.64], !P6 ;  /* 0x5ba0000020817fae */ /* 0x0007e8000f121848 */
[----:B------:R1:W-:Y:S04]  /*1ae60*/  LDGSTS.E [R129+0x5c200], [R20.64], !P3 ;  /* 0x5c20000014817fae */ /* 0x0003e8000d921848 */
[----:B------:R1:W-:Y:S04]  /*1ae70*/  LDGSTS.E [R129+0x5ca00], [R14.64], !P4 ;  /* 0x5ca000000e817fae */ /* 0x0003e8000e121848 */
[----:B-1----:R-:W2:Y:S01]  /*1ae80*/  LDL.LU.64 R14, [R1+0x398] ;  /* 0x00039800010e7983 */ /* 0x002ea20000300a00 */
[----:B----4-:R-:W-:-:S03]  /*1ae90*/  IMAD.WIDE R36, R0, 0x4, R240 ;  /* 0x0000000400247825 */ /* 0x010fc600078e02f0 */
[----:B------:R-:W4:Y:S04]  /*1aea0*/  LDL.LU.64 R240, [R1+0x370] ;  /* 0x0003700001f07983 */ /* 0x000f280000300a00 */
[----:B------:R-:W-:Y:S01]  /*1aeb0*/  STL.64 [R1+0x910], R36 ;  /* 0x0009102401007387 */ /* 0x000fe20000100a00 */
[----:B------:R-:W-:-:S04]  /*1aec0*/  IADD3 R4, R188, -0xea, RZ ;  /* 0xffffff16bc047810 */ /* 0x000fc80007ffe0ff */
[----:B------:R-:W-:Y:S01]  /*1aed0*/  ISETP.GE.U32.AND P5, PT, R4, 0x7ffffe97, PT ;  /* 0x7ffffe970400780c */ /* 0x000fe20003fa6070 */
[----:B---3--:R-:W-:-:S04]  /*1aee0*/  IMAD.WIDE R32, R0, 0x4, R226 ;  /* 0x0000000400207825 */ /* 0x008fc800078e02e2 */
[----:B------:R-:W-:Y:S01]  /*1aef0*/  IMAD.WIDE R20, R0, 0x4, R178 ;  /* 0x0000000400147825 */ /* 0x000fe200078e02b2 */
[----:B------:R1:W-:Y:S04]  /*1af00*/  STL.64 [R1+0x970], R32 ;  /* 0x0009702001007387 */ /* 0x0003e80000100a00 */
[----:B------:R2:W-:Y:S04]  /*1af10*/  STL.64 [R1+0x9c0], R20 ;  /* 0x0009c01401007387 */ /* 0x0005e80000100a00 */
[----:B------:R-:W3:Y:S04]  /*1af20*/  LDL.LU.64 R226, [R1+0x350] ;  /* 0x0003500001e27983 */ /* 0x000ee80000300a00 */
[----:B------:R-:W3:Y:S01]  /*1af30*/  LDL.LU.64 R178, [R1+0x330] ;  /* 0x0003300001b27983 */ /* 0x000ee20000300a00 */
[----:B------:R-:W-:-:S02]  /*1af40*/  IADD3 R4, R188, -0xee, RZ ;  /* 0xffffff12bc047810 */ /* 0x000fc40007ffe0ff */
[----:B------:R-:W-:Y:S01]  /*1af50*/  IADD3 R5, R188, -0xf2, RZ ;  /* 0xffffff0ebc057810 */ /* 0x000fe20007ffe0ff */
[----:B------:R1:W-:Y:S01]  /*1af60*/  LDGSTS.E [R129+0x5d200], [R36.64], !P5 ;  /* 0x5d20000024817fae */ /* 0x0003e2000e921848 */
[----:B------:R-:W-:Y:S02]  /*1af70*/  ISETP.GE.U32.AND P2, PT, R4, 0x7ffffe93, PT ;  /* 0x7ffffe930400780c */ /* 0x000fe40003f46070 */
[----:B------:R-:W-:Y:S02]  /*1af80*/  IADD3 R4, R188, -0xf6, RZ ;  /* 0xffffff0abc047810 */ /* 0x000fe40007ffe0ff */
[----:B------:R-:W-:Y:S02]  /*1af90*/  ISETP.GE.U32.AND P0, PT, R5, 0x7ffffe8f, PT ;  /* 0x7ffffe8f0500780c */ /* 0x000fe40003f06070 */
[----:B------:R-:W-:Y:S02]  /*1afa0*/  ISETP.GE.U32.AND P1, PT, R4, 0x7ffffe8b, PT ;  /* 0x7ffffe8b0400780c */ /* 0x000fe40003f26070 */
[----:B------:R-:W-:-:S02]  /*1afb0*/  IADD3 R4, R188, -0xfa, RZ ;  /* 0xffffff06bc047810 */ /* 0x000fc40007ffe0ff */
[----:B------:R-:W-:-:S03]  /*1afc0*/  IADD3 R5, R188, -0xfe, RZ ;  /* 0xffffff02bc057810 */ /* 0x000fc60007ffe0ff */
[----:B------:R1:W-:Y:S01]  /*1afd0*/  LDGSTS.E [R129+0x5da00], [R32.64], !P2 ;  /* 0x5da0000020817fae */ /* 0x0003e2000d121848 */
[----:B------:R-:W-:Y:S02]  /*1afe0*/  ISETP.GE.U32.AND P6, PT, R4, 0x7ffffe87, PT ;  /* 0x7ffffe870400780c */ /* 0x000fe40003fc6070 */
[----:B------:R-:W-:Y:S01]  /*1aff0*/  ISETP.GE.U32.AND P3, PT, R5, 0x7ffffe83, PT ;  /* 0x7ffffe830500780c */ /* 0x000fe20003f66070 */
[----:B------:R2:W-:Y:S01]  /*1b000*/  LDGSTS.E [R129+0x5e200], [R20.64], !P0 ;  /* 0x5e20000014817fae */ /* 0x0005e2000c121848 */
[----:B-1----:R-:W-:-:S03]  /*1b010*/  IMAD.WIDE R32, R0, 0x4, R44 ;  /* 0x0000000400207825 */ /* 0x002fc600078e022c */
[----:B------:R-:W3:Y:S04]  /*1b020*/  LDL.LU.64 R44, [R1+0x310] ;  /* 0x00031000012c7983 */ /* 0x000ee80000300a00 */
[----:B------:R1:W-:Y:S04]  /*1b030*/  STL.64 [R1+0xa18], R32 ;  /* 0x000a182001007387 */ /* 0x0003e80000100a00 */
[----:B------:R1:W-:Y:S01]  /*1b040*/  LDGSTS.E [R129+0x5ea00], [R32.64], !P1 ;  /* 0x5ea0000020817fae */ /* 0x0003e2000c921848 */
[----:B--2---:R-:W-:-:S04]  /*1b050*/  IMAD.WIDE R20, R0, 0x4, R124 ;  /* 0x0000000400147825 */ /* 0x004fc800078e027c */
[C---:B------:R-:W-:Y:S01]  /*1b060*/  IMAD.WIDE R18, R0.reuse, 0x4, R18 ;  /* 0x0000000400127825 */ /* 0x040fe200078e0212 */
[----:B------:R2:W-:Y:S04]  /*1b070*/  STL.64 [R1+0xa60], R20 ;  /* 0x000a601401007387 */ /* 0x0005e80000100a00 */
[----:B------:R1:W-:Y:S04]  /*1b080*/  LDGSTS.E [R129+0x5f200], [R20.64], !P6 ;  /* 0x5f20000014817fae */ /* 0x0003e8000f121848 */
[----:B------:R4:W-:Y:S01]  /*1b090*/  STL.64 [R1+0xab8], R18 ;  /* 0x000ab81201007387 */ /* 0x0009e20000100a00 */
[----:B-1----:R-:W-:-:S03]  /*1b0a0*/  IMAD.WIDE R32, R0, 0x4, R210 ;  /* 0x0000000400207825 */ /* 0x002fc600078e02d2 */
[----:B------:R1:W-:Y:S04]  /*1b0b0*/  LDGSTS.E [R129+0x5fa00], [R18.64], !P3 ;  /* 0x5fa0000012817fae */ /* 0x0003e8000d921848 */
[----:B-1----:R-:W3:Y:S04]  /*1b0c0*/  LDL.LU.64 R128, [R1+0x2f0] ;  /* 0x0002f00001807983 */ /* 0x002ee80000300a00 */
[----:B------:R1:W-:Y:S04]  /*1b0d0*/  STL.64 [R1+0x68], R32 ;  /* 0x0000682001007387 */ /* 0x0003e80000100a00 */
[----:B------:R-:W3:Y:S01]  /*1b0e0*/  LDL.LU.64 R210, [R1+0x2d0] ;  /* 0x0002d00001d27983 */ /* 0x000ee20000300a00 */
[----:B--2---:R-:W-:-:S03]  /*1b0f0*/  IMAD.WIDE R20, R0, 0x4, R14 ;  /* 0x0000000400147825 */ /* 0x004fc600078e020e */
[----:B------:R-:W3:Y:S04]  /*1b100*/  LDL.LU.64 R14, [R1+0x2b0] ;  /* 0x0002b000010e7983 */ /* 0x000ee80000300a00 */
[----:B------:R-:W-:Y:S01]  /*1b110*/  STL.64 [R1+0x98], R20 ;  /* 0x0000981401007387 */ /* 0x000fe20000100a00 */
[----:B----4-:R-:W-:-:S05]  /*1b120*/  IMAD.WIDE R18, R0, 0x4, R240 ;  /* 0x0000000400127825 */ /* 0x010fca00078e02f0 */
[----:B------:R4:W-:Y:S04]  /*1b130*/  STL.64 [R1+0xd8], R18 ;  /* 0x0000d81201007387 */ /* 0x0009e80000100a00 */
[----:B------:R-:W2:Y:S01]  /*1b140*/  LDL.LU.64 R240, [R1+0x290] ;  /* 0x0002900001f07983 */ /* 0x000ea20000300a00 */
[C---:B------:R-:W-:Y:S02]  /*1b150*/  IADD3 R4, R188.reuse, -0x83, RZ ;  /* 0xffffff7dbc047810 */ /* 0x040fe40007ffe0ff */
[----:B------:R-:W-:Y:S02]  /*1b160*/  IADD3 R5, R188, -0x8b, RZ ;  /* 0xffffff75bc057810 */ /* 0x000fe40007ffe0ff */
[----:B------:R-:W-:Y:S02]  /*1b170*/  ISETP.GE.U32.AND P4, PT, R4, 0x7ffffefe, PT ;  /* 0x7ffffefe0400780c */ /* 0x000fe40003f86070 */
[----:B------:R-:W-:-:S02]  /*1b180*/  IADD3 R4, R188, -0x87, RZ ;  /* 0xffffff79bc047810 */ /* 0x000fc40007ffe0ff */
[----:B------:R-:W-:Y:S02]  /*1b190*/  ISETP.GE.U32.AND P2, PT, R5, 0x7ffffef6, PT ;  /* 0x7ffffef60500780c */ /* 0x000fe40003f46070 */
[----:B------:R-:W-:-:S07]  /*1b1a0*/  ISETP.GE.U32.AND P5, PT, R4, 0x7ffffefa, PT ;  /* 0x7ffffefa0400780c */ /* 0x000fce0003fa6070 */
[----:B------:R1:W-:Y:S06]  /*1b1b0*/  LDGSTS.E [R144+0x50400], [R32.64], !P4 ;  /* 0x5040000020907fae */ /* 0x0003ec000e121848 */
[----:B------:R1:W-:Y:S04]  /*1b1c0*/  LDGSTS.E [R144+0x50c00], [R20.64], !P5 ;  /* 0x50c0000014907fae */ /* 0x0003e8000e921848 */
[----:B------:R4:W-:Y:S01]  /*1b1d0*/  LDGSTS.E [R144+0x51400], [R18.64], !P2 ;  /* 0x5140000012907fae */ /* 0x0009e2000d121848 */
[----:B---3--:R-:W-:-:S04]  /*1b1e0*/  IMAD.WIDE R36, R0, 0x4, R226 ;  /* 0x0000000400247825 */ /* 0x008fc800078e02e2 */
[----:B-1----:R-:W-:Y:S01]  /*1b1f0*/  IMAD.WIDE R32, R0, 0x4, R178 ;  /* 0x0000000400207825 */ /* 0x002fe200078e02b2 */
[----:B------:R-:W-:Y:S04]  /*1b200*/  STL.64 [R1+0x158], R36 ;  /* 0x0001582401007387 */ /* 0x000fe80000100a00 */
[----:B----4-:R-:W3:Y:S04]  /*1b210*/  LDL.LU.64 R18, [R1+0x270] ;  /* 0x0002700001127983 */ /* 0x010ee80000300a00 */
[----:B------:R-:W4:Y:S01]  /*1b220*/  LDL.LU.64 R178, [R1+0x250] ;  /* 0x0002500001b27983 */ /* 0x000f220000300a00 */
[----:B------:R-:W-:-:S04]  /*1b230*/  IADD3 R4, R188, -0x8f, RZ ;  /* 0xffffff71bc047810 */ /* 0x000fc80007ffe0ff */
[----:B------:R-:W-:Y:S02]  /*1b240*/  ISETP.GE.U32.AND P0, PT, R4, 0x7ffffef2, PT ;  /* 0x7ffffef20400780c */ /* 0x000fe40003f06070 */
[C---:B------:R-:W-:Y:S02]  /*1b250*/  IADD3 R4, R188.reuse, -0x93, RZ ;  /* 0xffffff6dbc047810 */ /* 0x040fe40007ffe0ff */
[----:B------:R-:W-:Y:S02]  /*1b260*/  IADD3 R5, R188, -0x97, RZ ;  /* 0xffffff69bc057810 */ /* 0x000fe40007ffe0ff */
[----:B------:R-:W-:Y:S01]  /*1b270*/  ISETP.GE.U32.AND P1, PT, R4, 0x7ffffeee, PT ;  /* 0x7ffffeee0400780c */ /* 0x000fe20003f26070 */
[----:B------:R1:W-:Y:S01]  /*1b280*/  STL.64 [R1+0x160], R32 ;  /* 0x0001602001007387 */ /* 0x0003e20000100a00 */
[----:B------:R-:W-:Y:S02]  /*1b290*/  ISETP.GE.U32.AND P6, PT, R5, 0x7ffffeea, PT ;  /* 0x7ffffeea0500780c */ /* 0x000fe40003fc6070 */
[----:B------:R-:W-:Y:S01]  /*1b2a0*/  IADD3 R4, R188, -0x9b, RZ ;  /* 0xffffff65bc047810 */ /* 0x000fe20007ffe0ff */
[----:B------:R-:W-:-:S02]  /*1b2b0*/  IMAD.WIDE R20, R0, 0x4, R44 ;  /* 0x0000000400147825 */ /* 0x000fc400078e022c */
[----:B------:R1:W-:Y:S04]  /*1b2c0*/  LDGSTS.E [R144+0x51c00], [R36.64], !P0 ;  /* 0x51c0000024907fae */ /* 0x0003e8000c121848 */
[----:B------:R1:W-:Y:S04]  /*1b2d0*/  STL.64 [R1+0x178], R20 ;  /* 0x0001781401007387 */ /* 0x0003e80000100a00 */
[----:B------:R-:W4:Y:S01]  /*1b2e0*/  LDL.LU.64 R226, [R1+0x230] ;  /* 0x0002300001e27983 */ /* 0x000f220000300a00 */
[----:B------:R-:W-:Y:S02]  /*1b2f0*/  ISETP.GE.U32.AND P3, PT, R4, 0x7ffffee6, PT ;  /* 0x7ffffee60400780c */ /* 0x000fe40003f66070 */
[C---:B------:R-:W-:Y:S01]  /*1b300*/  IADD3 R4, R188.reuse, -0x9f, RZ ;  /* 0xffffff61bc047810 */ /* 0x040fe20007ffe0ff */
[----:B------:R-:W4:Y:S01]  /*1b310*/  LDL.LU.64 R44, [R1+0x210] ;  /* 0x00021000012c7983 */ /* 0x000f220000300a00 */
[----:B------:R-:W-:-:S02]  /*1b320*/  IADD3 R5, R188, -0xa3, RZ ;  /* 0xffffff5dbc057810 */ /* 0x000fc40007ffe0ff */
[----:B------:R-:W-:Y:S01]  /*1b330*/  ISETP.GE.U32.AND P4, PT, R4, 0x7ffffee2, PT ;  /* 0x7ffffee20400780c */ /* 0x000fe20003f86070 */
[----:B------:R1:W-:Y:S01]  /*1b340*/  LDGSTS.E [R144+0x52400], [R32.64], !P1 ;  /* 0x5240000020907fae */ /* 0x0003e2000c921848 */
[----:B------:R-:W-:-:S03]  /*1b350*/  ISETP.GE.U32.AND P5, PT, R5, 0x7ffffede, PT ;  /* 0x7ffffede0500780c */ /* 0x000fc60003fa6070 */
[----:B------:R1:W-:Y:S02]  /*1b360*/  LDGSTS.E [R144+0x52c00], [R20.64], !P6 ;  /* 0x52c0000014907fae */ /* 0x0003e4000f121848 */
[C---:B-1----:R-:W-:Y:S02]  /*1b370*/  IMAD.WIDE R32, R0.reuse, 0x4, R128 ;  /* 0x0000000400207825 */ /* 0x042fe400078e0280 */
[----:B------:R-:W4:Y:S02]  /*1b380*/  LDL.LU.64 R128, [R1+0x1f0] ;  /* 0x0001f00001807983 */ /* 0x000f240000300a00 */
[C---:B------:R-:W-:Y:S02]  /*1b390*/  IMAD.WIDE R20, R0.reuse, 0x4, R210 ;  /* 0x0000000400147825 */ /* 0x040fe400078e02d2 */
[----:B------:R-:W-:Y:S02]  /*1b3a0*/  STL.64 [R1+0x198], R32 ;  /* 0x0001982001007387 */ /* 0x000fe40000100a00 */
[----:B------:R-:W-:-:S02]  /*1b3b0*/  IMAD.WIDE R14, R0, 0x4, R14 ;  /* 0x00000004000e7825 */ /* 0x000fc400078e020e */
[----:B------:R-:W-:Y:S04]  /*1b3c0*/  STL.64 [R1+0x1b8], R20 ;  /* 0x0001b81401007387 */ /* 0x000fe80000100a00 */
[----:B------:R1:W-:Y:S04]  /*1b3d0*/  STL.64 [R1+0x1d8], R14 ;  /* 0x0001d80e01007387 */ /* 0x0003e80000100a00 */
[----:B------:R-:W4:Y:S04]  /*1b3e0*/  LDL.LU.64 R210, [R1+0x1d0] ;  /* 0x0001d00001d27983 */ /* 0x000f280000300a00 */
[----:B------:R2:W-:Y:S04]  /*1b3f0*/  LDGSTS.E [R144+0x53400], [R32.64], !P3 ;  /* 0x5340000020907fae */ /* 0x0005e8000d921848 */
[----:B------:R3:W-:Y:S04]  /*1b400*/  LDGSTS.E [R144+0x53c00], [R20.64], !P4 ;  /* 0x53c0000014907fae */ /* 0x0007e8000e121848 */
[----:B------:R1:W-:Y:S04]  /*1b410*/  LDGSTS.E [R144+0x54400], [R14.64], !P5 ;  /* 0x544000000e907fae */ /* 0x0003e8000e921848 */
[----:B-1----:R-:W4:Y:S01]  /*1b420*/  LDL.LU.64 R14, [R1+0x1b0] ;  /* 0x0001b000010e7983 */ /* 0x002f220000300a00 */
[----:B--2---:R-:W-:-:S03]  /*1b430*/  IMAD.WIDE R32, R0, 0x4, R240 ;  /* 0x0000000400207825 */ /* 0x004fc600078e02f0 */
[----:B------:R-:W2:Y:S04]  /*1b440*/  LDL.LU.64 R240, [R1+0x190] ;  /* 0x0001900001f07983 */ /* 0x000ea80000300a00 */
[----:B------:R1:W-:Y:S01]  /*1b450*/  STL.64 [R1+0x238], R32 ;  /* 0x0002382001007387 */ /* 0x0003e20000100a00 */
[----:B------:R-:W-:-:S04]  /*1b460*/  IADD3 R4, R188, -0xa7, RZ ;  /* 0xffffff59bc047810 */ /* 0x000fc80007ffe0ff */
[----:B------:R-:W-:Y:S02]  /*1b470*/  ISETP.GE.U32.AND P2, PT, R4, 0x7ffffeda, PT ;  /* 0x7ffffeda0400780c */ /* 0x000fe40003f46070 */
[C---:B------:R-:W-:Y:S02]  /*1b480*/  IADD3 R4, R188.reuse, -0xab, RZ ;  /* 0xffffff55bc047810 */ /* 0x040fe40007ffe0ff */
[----:B------:R-:W-:Y:S02]  /*1b490*/  IADD3 R5, R188, -0xaf, RZ ;  /* 0xffffff51bc057810 */ /* 0x000fe40007ffe0ff */
[----:B------:R-:W-:Y:S01]  /*1b4a0*/  ISETP.GE.U32.AND P0, PT, R4, 0x7ffffed6, PT ;  /* 0x7ffffed60400780c */ /* 0x000fe20003f06070 */
[----:B---3--:R-:W-:-:S06]  /*1b4b0*/  IMAD.WIDE R20, R0, 0x4, R18 ;  /* 0x0000000400147825 */ /* 0x008fcc00078e0212 */
[----:B------:R1:W-:Y:S01]  /*1b4c0*/  LDGSTS.E [R144+0x54c00], [R32.64], !P2 ;  /* 0x54c0000020907fae */ /* 0x0003e2000d121848 */
[----:B----4-:R-:W-:-:S03]  /*1b4d0*/  IMAD.WIDE R18, R0, 0x4, R178 ;  /* 0x0000000400127825 */ /* 0x010fc600078e02b2 */
[----:B------:R3:W-:Y:S04]  /*1b4e0*/  STL.64 [R1+0x258], R20 ;  /* 0x0002581401007387 */ /* 0x0007e80000100a00 */
[----:B------:R4:W-:Y:S04]  /*1b4f0*/  STL.64 [R1+0x250], R18 ;  /* 0x0002501201007387 */ /* 0x0009e80000100a00 */
[----:B------:R-:W2:Y:S01]  /*1b500*/  LDL.LU.64 R178, [R1+0x170] ;  /* 0x0001700001b27983 */ /* 0x000ea20000300a00 */
[----:B------:R-:W-:Y:S02]  /*1b510*/  ISETP.GE.U32.AND P1, PT, R5, 0x7ffffed2, PT ;  /* 0x7ffffed20500780c */ /* 0x000fe40003f26070 */
[C---:B------:R-:W-:Y:S01]  /*1b520*/  IADD3 R4, R188.reuse, -0xb3, RZ ;  /* 0xffffff4dbc047810 */ /* 0x040fe20007ffe0ff */
[----:B------:R3:W-:Y:S01]  /*1b530*/  LDGSTS.E [R144+0x55400], [R20.64], !P0 ;  /* 0x5540000014907fae */ /* 0x0007e2000c121848 */
[----:B------:R-:W-:-:S02]  /*1b540*/  IADD3 R5, R188, -0xbb, RZ ;  /* 0xffffff45bc057810 */ /* 0x000fc40007ffe0ff */
[----:B------:R-:W-:Y:S02]  /*1b550*/  ISETP.GE.U32.AND P6, PT, R4, 0x7ffffece, PT ;  /* 0x7ffffece0400780c */ /* 0x000fe40003fc6070 */
[----:B------:R-:W-:Y:S02]  /*1b560*/  IADD3 R4, R188, -0xb7, RZ ;  /* 0xffffff49bc047810 */ /* 0x000fe40007ffe0ff */
[----:B------:R-:W-:Y:S02]  /*1b570*/  ISETP.GE.U32.AND P4, PT, R5, 0x7ffffec6, PT ;  /* 0x7ffffec60500780c */ /* 0x000fe40003f86070 */
[----:B------:R-:W-:Y:S01]  /*1b580*/  ISETP.GE.U32.AND P3, PT, R4, 0x7ffffeca, PT ;  /* 0x7ffffeca0400780c */ /* 0x000fe20003f66070 */
[----:B------:R4:W-:Y:S01]  /*1b590*/  LDGSTS.E [R144+0x55c00], [R18.64], !P1 ;  /* 0x55c0000012907fae */ /* 0x0009e2000c921848 */
[----:B-1----:R-:W-:-:S04]  /*1b5a0*/  IMAD.WIDE R32, R0, 0x4, R226 ;  /* 0x0000000400207825 */ /* 0x002fc800078e02e2 */
[C---:B---3--:R-:W-:Y:S01]  /*1b5b0*/  IMAD.WIDE R20, R0.reuse, 0x4, R44 ;  /* 0x0000000400147825 */ /* 0x048fe200078e022c */
[----:B------:R1:W-:Y:S04]  /*1b5c0*/  STL.64 [R1+0x270], R32 ;  /* 0x0002702001007387 */ /* 0x0003e80000100a00 */
[----:B------:R-:W3:Y:S04]  /*1b5d0*/  LDL.LU.64 R226, [R1+0x150] ;  /* 0x0001500001e27983 */ /* 0x000ee80000300a00 */
[----:B------:R-:W3:Y:S04]  /*1b5e0*/  LDL.LU.64 R44, [R1+0x130] ;  /* 0x00013000012c7983 */ /* 0x000ee80000300a00 */
[----:B------:R-:W-:Y:S04]  /*1b5f0*/  STL.64 [R1+0x278], R20 ;  /* 0x0002781401007387 */ /* 0x000fe80000100a00 */
[----:B------:R1:W-:Y:S04]  /*1b600*/  LDGSTS.E [R144+0x56400], [R32.64], !P6 ;  /* 0x5640000020907fae */ /* 0x0003e8000f121848 */
[----:B------:R1:W-:Y:S01]  /*1b610*/  LDGSTS.E [R144+0x56c00], [R20.64], !P3 ;  /* 0x56c0000014907fae */ /* 0x0003e2000d921848 */
[----:B----4-:R-:W-:-:S05]  /*1b620*/  IMAD.WIDE R18, R0, 0x4, R128 ;  /* 0x0000000400127825 */ /* 0x010fca00078e0280 */
[----:B------:R4:W-:Y:S04]  /*1b630*/  STL.64 [R1+0x290], R18 ;  /* 0x0002901201007387 */ /* 0x0009e80000100a00 */
[----:B------:R-:W3:Y:S04]  /*1b640*/  LDL.LU.64 R128, [R1+0x110] ;  /* 0x0001100001807983 */ /* 0x000ee80000300a00 */
[----:B------:R4:W-:Y:S01]  /*1b650*/  LDGSTS.E [R144+0x57400], [R18.64], !P4 ;  /* 0x5740000012907fae */ /* 0x0009e2000e121848 */
[----:B-1----:R-:W-:-:S05]  /*1b660*/  IMAD.WIDE R32, R0, 0x4, R210 ;  /* 0x0000000400207825 */ /* 0x002fca00078e02d2 */
[----:B------:R-:W-:Y:S04]  /*1b670*/  STL.64 [R1+0x2b0], R32 ;  /* 0x0002b02001007387 */ /* 0x000fe80000100a00 */
[----:B----4-:R-:W4:Y:S01]  /*1b680*/  LDL.LU.64 R18, [R1+0xf0] ;  /* 0x0000f00001127983 */ /* 0x010f220000300a00 */
[----:B------:R-:W-:-:S04]  /*1b690*/  IMAD.WIDE R20, R0, 0x4, R14 ;  /* 0x0000000400147825 */ /* 0x000fc800078e020e */
[----:B--2---:R-:W-:Y:S02]  /*1b6a0*/  IMAD.WIDE R14, R0, 0x4, R240 ;  /* 0x00000004000e7825 */ /* 0x004fe400078e02f0 */
[----:B------:R-:W2:Y:S01]  /*1b6b0*/  LDL.LU.64 R240, [R1+0xd0] ;  /* 0x0000d00001f07983 */ /* 0x000ea20000300a00 */
[C---:B------:R-:W-:Y:S02]  /*1b6c0*/  IADD3 R4, R188.reuse, -0xbf, RZ ;  /* 0xffffff41bc047810 */ /* 0x040fe40007ffe0ff */
[----:B------:R-:W-:Y:S02]  /*1b6d0*/  IADD3 R5, R188, -0xc7, RZ ;  /* 0xffffff39bc057810 */ /* 0x000fe40007ffe0ff */
[----:B------:R-:W-:Y:S02]  /*1b6e0*/  ISETP.GE.U32.AND P5, PT, R4, 0x7ffffec2, PT ;  /* 0x7ffffec20400780c */ /* 0x000fe40003fa6070 */
[----:B------:R-:W-:Y:S02]  /*1b6f0*/  IADD3 R4, R188, -0xc3, RZ ;  /* 0xffffff3dbc047810 */ /* 0x000fe40007ffe0ff */
[----:B------:R-:W-:-:S02]  /*1b700*/  ISETP.GE.U32.AND P0, PT, R5, 0x7ffffeba, PT ;  /* 0x7ffffeba0500780c */ /* 0x000fc40003f06070 */
[----:B------:R-:W-:Y:S01]  /*1b710*/  ISETP.GE.U32.AND P2, PT, R4, 0x7ffffebe, PT ;  /* 0x7ffffebe0400780c */ /* 0x000fe20003f46070 */
[----:B------:R-:W-:Y:S04]  /*1b720*/  STL.64 [R1+0x2d0], R20 ;  /* 0x0002d01401007387 */ /* 0x000fe80000100a00 */
[----:B------:R1:W-:Y:S04]  /*1b730*/  STL.64 [R1+0x2f0], R14 ;  /* 0x0002f00e01007387 */ /* 0x0003e80000100a00 */
[----:B------:R-:W2:Y:S04]  /*1b740*/  LDL.LU.64 R210, [R1+0xb0] ;  /* 0x0000b00001d27983 */ /* 0x000ea80000300a00 */
[----:B------:R3:W-:Y:S04]  /*1b750*/  LDGSTS.E [R144+0x57c00], [R32.64], !P5 ;  /* 0x57c0000020907fae */ /* 0x0007e8000e921848 */
[----:B------:R1:W-:Y:S04]  /*1b760*/  LDGSTS.E [R144+0x58400], [R20.64], !P2 ;  /* 0x5840000014907fae */ /* 0x0003e8000d121848 */
[----:B------:R1:W-:Y:S04]  /*1b770*/  LDGSTS.E [R144+0x58c00], [R14.64], !P0 ;  /* 0x58c000000e907fae */ /* 0x0003e8000c121848 */
[----:B-1----:R-:W2:Y:S01]  /*1b780*/  LDL.LU.64 R14, [R1+0x90] ;  /* 0x00009000010e7983 */ /* 0x002ea20000300a00 */
[----:B------:R-:W-:-:S03]  /*1b790*/  IMAD.WIDE R36, R0, 0x4, R178 ;  /* 0x0000000400247825 */ /* 0x000fc600078e02b2 */
[----:B------:R-:W2:Y:S01]  /*1b7a0*/  LDL.LU.64 R178, [R1+0x78] ;  /* 0x0000780001b27983 */ /* 0x000ea20000300a00 */
[----:B------:R-:W-:-:S04]  /*1b7b0*/  IADD3 R4, R188, -0xcb, RZ ;  /* 0xffffff35bc047810 */ /* 0x000fc80007ffe0ff */
[----:B------:R-:W-:Y:S02]  /*1b7c0*/  ISETP.GE.U32.AND P1, PT, R4, 0x7ffffeb6, PT ;  /* 0x7ffffeb60400780c */ /* 0x000fe40003f26070 */
[----:B------:R-:W-:-:S04]  /*1b7d0*/  IADD3 R4, R188, -0xcf, RZ ;  /* 0xffffff31bc047810 */ /* 0x000fc80007ffe0ff */
[----:B------:R-:W-:Y:S02]  /*1b7e0*/  ISETP.GE.U32.AND P6, PT, R4, 0x7ffffeb2, PT ;  /* 0x7ffffeb20400780c */ /* 0x000fe40003fc6070 */
[----:B------:R-:W-:Y:S01]  /*1b7f0*/  IADD3 R5, R188, -0xd3, RZ ;  /* 0xffffff2dbc057810 */ /* 0x000fe20007ffe0ff */
[----:B------:R-:W-:Y:S03]  /*1b800*/  STL.64 [R1+0x310], R36 ;  /* 0x0003102401007387 */ /* 0x000fe60000100a00 */
[----:B------:R-:W-:Y:S01]  /*1b810*/  ISETP.GE.U32.AND P3, PT, R5, 0x7ffffeae, PT ;  /* 0x7ffffeae0500780c */ /* 0x000fe20003f66070 */
[----:B------:R1:W-:Y:S01]  /*1b820*/  LDGSTS.E [R144+0x59400], [R36.64], !P1 ;  /* 0x5940000024907fae */ /* 0x0003e2000c921848 */
[----:B---3--:R-:W-:-:S04]  /*1b830*/  IMAD.WIDE R32, R0, 0x4, R226 ;  /* 0x0000000400207825 */ /* 0x008fc800078e02e2 */
[C---:B------:R-:W-:Y:S01]  /*1b840*/  IMAD.WIDE R20, R0.reuse, 0x4, R44 ;  /* 0x0000000400147825 */ /* 0x040fe200078e022c */
[----:B------:R3:W-:Y:S04]  /*1b850*/  STL.64 [R1+0x330], R32 ;  /* 0x0003302001007387 */ /* 0x0007e80000100a00 */
[----:B------:R4:W-:Y:S04]  /*1b860*/  STL.64 [R1+0x350], R20 ;  /* 0x0003501401007387 */ /* 0x0009e80000100a00 */
[----:B------:R-:W1:Y:S04]  /*1b870*/  LDL.LU.64 R226, [R1+0x60] ;  /* 0x0000600001e27983 */ /* 0x000e680000300a00 */
[----:B------:R3:W-:Y:S04]  /*1b880*/  LDGSTS.E [R144+0x59c00], [R32.64], !P6 ;  /* 0x59c0000020907fae */ /* 0x0007e8000f121848 */
[----:B------:R-:W2:Y:S04]  /*1b890*/  LDL.LU.64 R44, [R1+0x48] ;  /* 0x00004800012c7983 */ /* 0x000ea80000300a00 */
[----:B------:R4:W-:Y:S01]  /*1b8a0*/  LDGSTS.E [R144+0x5a400], [R20.64], !P3 ;  /* 0x5a40000014907fae */ /* 0x0009e2000d921848 */
[----:B---3--:R-:W-:-:S03]  /*1b8b0*/  IMAD.WIDE R32, R0, 0x4, R128 ;  /* 0x0000000400207825 */ /* 0x008fc600078e0280 */
[----:B------:R-:W2:Y:S04]  /*1b8c0*/  LDL.LU.64 R128, [R1+0x30] ;  /* 0x0000300001807983 */ /* 0x000ea80000300a00 */
[----:B------:R2:W-:Y:S01]  /*1b8d0*/  STL.64 [R1+0x370], R32 ;  /* 0x0003702001007387 */ /* 0x0005e20000100a00 */
[----:B----4-:R-:W-:-:S05]  /*1b8e0*/  IMAD.WIDE R20, R0, 0x4, R18 ;  /* 0x0000000400147825 */ /* 0x010fca00078e0212 */
[----:B------:R4:W-:Y:S01]  /*1b8f0*/  STL.64 [R1+0x398], R20 ;  /* 0x0003981401007387 */ /* 0x0009e20000100a00 */
[----:B--2---:R-:W-:-:S05]  /*1b900*/  IMAD.WIDE R18, R0, 0x4, R240 ;  /* 0x0000000400127825 */ /* 0x004fca00078e02f0 */
[----:B------:R2:W-:Y:S04]  /*1b910*/  STL.64 [R1+0x3b8], R18 ;  /* 0x0003b81201007387 */ /* 0x0005e80000100a00 */
[----:B------:R-:W3:Y:S01]  /*1b920*/  LDL.LU.64 R240, [R1+0x18] ;  /* 0x0000180001f07983 */ /* 0x000ee20000300a00 */
[----:B------:R-:W-:-:S04]  /*1b930*/  IADD3 R4, R188, -0xd7, RZ ;  /* 0xffffff29bc047810 */ /* 0x000fc80007ffe0ff */
[----:B------:R-:W-:Y:S02]  /*1b940*/  ISETP.GE.U32.AND P4, PT, R4, 0x7ffffeaa, PT ;  /* 0x7ffffeaa0400780c */ /* 0x000fe40003f86070 */
[----:B------:R-:W-:-:S04]  /*1b950*/  IADD3 R4, R188, -0xdb, RZ ;  /* 0xffffff25bc047810 */ /* 0x000fc80007ffe0ff */
[----:B------:R-:W-:Y:S02]  /*1b960*/  ISETP.GE.U32.AND P5, PT, R4, 0x7ffffea6, PT ;  /* 0x7ffffea60400780c */ /* 0x000fe40003fa6070 */
[----:B------:R-:W-:-:S04]  /*1b970*/  IADD3 R5, R188, -0xdf, RZ ;  /* 0xffffff21bc057810 */ /* 0x000fc80007ffe0ff */
[----:B------:R-:W-:Y:S01]  /*1b980*/  ISETP.GE.U32.AND P2, PT, R5, 0x7ffffea2, PT ;  /* 0x7ffffea20500780c */ /* 0x000fe20003f46070 */
[----:B------:R4:W-:Y:S06]  /*1b990*/  LDGSTS.E [R144+0x5ac00], [R32.64], !P4 ;  /* 0x5ac0000020907fae */ /* 0x0009ec000e121848 */
[----:B------:R4:W-:Y:S02]  /*1b9a0*/  LDGSTS.E [R144+0x5b400], [R20.64], !P5 ;  /* 0x5b40000014907fae */ /* 0x0009e4000e921848 */
[----:B----4-:R-:W-:-:S04]  /*1b9b0*/  IMAD.WIDE R32, R0, 0x4, R210 ;  /* 0x0000000400207825 */ /* 0x010fc800078e02d2 */
[----:B------:R2:W-:Y:S04]  /*1b9c0*/  LDGSTS.E [R144+0x5bc00], [R18.64], !P2 ;  /* 0x5bc0000012907fae */ /* 0x0005e8000d121848 */
[----:B------:R4:W-:Y:S01]  /*1b9d0*/  STL.64 [R1+0x878], R32 ;  /* 0x0008782001007387 */ /* 0x0009e20000100a00 */
[----:B------:R-:W-:-:S03]  /*1b9e0*/  IMAD.WIDE R20, R0, 0x4, R14 ;  /* 0x0000000400147825 */ /* 0x000fc600078e020e */
[----:B------:R-:W3:Y:S04]  /*1b9f0*/  LDL.LU.64 R210, [R1] ;  /* 0x0000000001d27983 */ /* 0x000ee80000300a00 */
[----:B------:R-:W3:Y:S04]  /*1ba00*/  LDL.LU.64 R14, [R1+0x3b0] ;  /* 0x0003b000010e7983 */ /* 0x000ee80000300a00 */
[----:B------:R-:W-:Y:S01]  /*1ba10*/  STL.64 [R1+0x890], R20 ;  /* 0x0008901401007387 */ /* 0x000fe20000100a00 */
[----:B--2---:R-:W-:-:S05]  /*1ba20*/  IMAD.WIDE R18, R0, 0x4, R178 ;  /* 0x0000000400127825 */ /* 0x004fca00078e02b2 */
[----:B------:R2:W-:Y:S04]  /*1ba30*/  STL.64 [R1+0x8a8], R18 ;  /* 0x0008a81201007387 */ /* 0x0005e80000100a00 */
[----:B------:R-:W3:Y:S01]  /*1ba40*/  LDL.LU.64 R178, [R1+0x388] ;  /* 0x0003880001b27983 */ /* 0x000ee20000300a00 */
[----:B------:R-:W-:-:S04]  /*1ba50*/  IADD3 R4, R188, -0xe3, RZ ;  /* 0xffffff1dbc047810 */ /* 0x000fc80007ffe0ff */
[----:B------:R-:W-:Y:S02]  /*1ba60*/  ISETP.GE.U32.AND P0, PT, R4, 0x7ffffe9e, PT ;  /* 0x7ffffe9e0400780c */ /* 0x000fe40003f06070 */
[C---:B------:R-:W-:Y:S02]  /*1ba70*/  IADD3 R4, R188.reuse, -0xe7, RZ ;  /* 0xffffff19bc047810 */ /* 0x040fe40007ffe0ff */
[----:B------:R-:W-:Y:S02]  /*1ba80*/  IADD3 R5, R188, -0xeb, RZ ;  /* 0xffffff15bc057810 */ /* 0x000fe40007ffe0ff */
[----:B------:R-:W-:Y:S02]  /*1ba90*/  ISETP.GE.U32.AND P1, PT, R4, 0x7ffffe9a, PT ;  /* 0x7ffffe9a0400780c */ /* 0x000fe40003f26070 */
[----:B------:R-:W-:Y:S02]  /*1baa0*/  ISETP.GE.U32.AND P6, PT, R5, 0x7ffffe96, PT ;  /* 0x7ffffe960500780c */ /* 0x000fe40003fc6070 */
[----:B------:R-:W-:-:S03]  /*1bab0*/  IADD3 R4, R188, -0xef, RZ ;  /* 0xffffff11bc047810 */ /* 0x000fc60007ffe0ff */
[----:B------:R4:W-:Y:S01]  /*1bac0*/  LDGSTS.E [R144+0x5c400], [R32.64], !P0 ;  /* 0x5c40000020907fae */ /* 0x0009e2000c121848 */
[----:B------:R-:W-:Y:S02]  /*1bad0*/  ISETP.GE.U32.AND P3, PT, R4, 0x7ffffe92, PT ;  /* 0x7ffffe920400780c */ /* 0x000fe40003f66070 */
[----:B------:R-:W-:-:S03]  /*1bae0*/  IADD3 R4, R188, -0xf3, RZ ;  /* 0xffffff0dbc047810 */ /* 0x000fc60007ffe0ff */
[----:B------:R2:W-:Y:S01]  /*1baf0*/  LDGSTS.E [R144+0x5cc00], [R20.64], !P1 ;  /* 0x5cc0000014907fae */ /* 0x0005e2000c921848 */
[----:B------:R-:W-:-:S03]  /*1bb00*/  ISETP.GE.U32.AND P4, PT, R4, 0x7ffffe8e, PT ;  /* 0x7ffffe8e0400780c */ /* 0x000fc60003f86070 */
[----:B------:R2:W-:Y:S01]  /*1bb10*/  LDGSTS.E [R144+0x5d400], [R18.64], !P6 ;  /* 0x5d40000012907fae */ /* 0x0005e2000f121848 */
[----:B-1----:R-:W-:-:S05]  /*1bb20*/  IMAD.WIDE R36, R0, 0x4, R226 ;  /* 0x0000000400247825 */ /* 0x002fca00078e02e2 */
[----:B------:R-:W-:Y:S01]  /*1bb30*/  STL.64 [R1+0x8c0], R36 ;  /* 0x0008c02401007387 */ /* 0x000fe20000100a00 */
[----:B----4-:R-:W-:-:S03]  /*1bb40*/  IMAD.WIDE R32, R0, 0x4, R44 ;  /* 0x0000000400207825 */ /* 0x010fc600078e022c */
[----:B--2---:R-:W2:Y:S04]  /*1bb50*/  LDL.LU.64 R18, [R1+0x368] ;  /* 0x0003680001127983 */ /* 0x004ea80000300a00 */
[----:B------:R-:W4:Y:S04]  /*1bb60*/  LDL.LU.64 R44, [R1+0x348] ;  /* 0x00034800012c7983 */ /* 0x000f280000300a00 */
[----:B------:R3:W-:Y:S04]  /*1bb70*/  STL.64 [R1+0x8d8], R32 ;  /* 0x0008d82001007387 */ /* 0x0007e80000100a00 */
[----:B------:R1:W-:Y:S04]  /*1bb80*/  LDGSTS.E [R144+0x5dc00], [R36.64], !P3 ;  /* 0x5dc0000024907fae */ /* 0x0003e8000d921848 */
[----:B------:R3:W-:Y:S01]  /*1bb90*/  LDGSTS.E [R144+0x5e400], [R32.64], !P4 ;  /* 0x5e40000020907fae */ /* 0x0007e2000e121848 */
[----:B------:R-:W-:-:S05]  /*1bba0*/  IMAD.WIDE R20, R0, 0x4, R128 ;  /* 0x0000000400147825 */ /* 0x000fca00078e0280 */
[----:B------:R1:W-:Y:S04]  /*1bbb0*/  STL.64 [R1+0x8f0], R20 ;  /* 0x0008f01401007387 */ /* 0x0003e80000100a00 */
[----:B------:R-:W4:Y:S04]  /*1bbc0*/  LDL.LU.64 R226, [R1+0x328] ;  /* 0x0003280001e27983 */ /* 0x000f280000300a00 */
[----:B------:R-:W4:Y:S01]  /*1bbd0*/  LDL.LU.64 R128, [R1+0x308] ;  /* 0x0003080001807983 */ /* 0x000f220000300a00 */
[----:B---3--:R-:W-:-:S03]  /*1bbe0*/  IMAD.WIDE R32, R0, 0x4, R240 ;  /* 0x0000000400207825 */ /* 0x008fc600078e02f0 */
        /* <DEDUP_REMOVED lines=9> */
[----:B------:R1:W-:Y:S04]  /*1bc80*/  LDGSTS.E [R144+0x5ec00], [R20.64], !P5 ;  /* 0x5ec0000014907fae */ /* 0x0003e8000e921848 */
[----:B------:R1:W-:Y:S04]  /*1bc90*/  STL.64 [R1+0x908], R32 ;  /* 0x0009082001007387 */ /* 0x0003e80000100a00 */
[----:B------:R1:W-:Y:S02]  /*1bca0*/  LDGSTS.E [R144+0x5f400], [R32.64], !P2 ;  /* 0x5f40000020907fae */ /* 0x0003e4000d121848 */
[----:B-1----:R-:W-:-:S04]  /*1bcb0*/  IMAD.WIDE R20, R0, 0x4, R210 ;  /* 0x0000000400147825 */ /* 0x002fc800078e02d2 */
[C---:B------:R-:W-:Y:S01]  /*1bcc0*/  IMAD.WIDE R14, R0.reuse, 0x4, R14 ;  /* 0x00000004000e7825 */ /* 0x040fe200078e020e */
[----:B------:R-:W-:Y:S04]  /*1bcd0*/  STL.64 [R1+0x958], R20 ;  /* 0x0009581401007387 */ /* 0x000fe80000100a00 */
[----:B------:R1:W-:Y:S04]  /*1bce0*/  STL.64 [R1], R14 ;  /* 0x0000000e01007387 */ /* 0x0003e80000100a00 */
[----:B------:R-:W3:Y:S04]  /*1bcf0*/  LDL.LU.64 R210, [R1+0x2c8] ;  /* 0x0002c80001d27983 */ /* 0x000ee80000300a00 */
[----:B------:R2:W-:Y:S04]  /*1bd00*/  LDGSTS.E [R144+0x5fc00], [R20.64], !P0 ;  /* 0x5fc0000014907fae */ /* 0x0005e8000c121848 */
[----:B------:R1:W-:Y:S01]  /*1bd10*/  LDGSTS.E [R145+0x50600], [R14.64], !P1 ;  /* 0x506000000e917fae */ /* 0x0003e2000c921848 */
[----:B------:R-:W-:-:S03]  /*1bd20*/  IMAD.WIDE R32, R0, 0x4, R178 ;  /* 0x0000000400207825 */ /* 0x000fc600078e02b2 */
[----:B-1----:R-:W3:Y:S04]  /*1bd30*/  LDL.LU.64 R14, [R1+0x2a8] ;  /* 0x0002a800010e7983 */ /* 0x002ee80000300a00 */
[----:B------:R-:W3:Y:S01]  /*1bd40*/  LDL.LU.64 R178, [R1+0x288] ;  /* 0x0002880001b27983 */ /* 0x000ee20000300a00 */
[----:B------:R-:W-:-:S04]  /*1bd50*/  IADD3 R4, R188, -0x88, RZ ;  /* 0xffffff78bc047810 */ /* 0x000fc80007ffe0ff */
[----:B------:R-:W-:Y:S02]  /*1bd60*/  ISETP.GE.U32.AND P6, PT, R4, 0x7ffffef9, PT ;  /* 0x7ffffef90400780c */ /* 0x000fe40003fc6070 */
[C---:B------:R-:W-:Y:S02]  /*1bd70*/  IADD3 R4, R188.reuse, -0x8c, RZ ;  /* 0xffffff74bc047810 */ /* 0x040fe40007ffe0ff */
[----:B------:R-:W-:Y:S02]  /*1bd80*/  IADD3 R5, R188, -0x90, RZ ;  /* 0xffffff70bc057810 */ /* 0x000fe40007ffe0ff */
[----:B------:R-:W-:Y:S02]  /*1bd90*/  ISETP.GE.U32.AND P3, PT, R4, 0x7ffffef5, PT ;  /* 0x7ffffef50400780c */ /* 0x000fe40003f66070 */
[----:B------:R-:W-:Y:S01]  /*1bda0*/  ISETP.GE.U32.AND P4, PT, R5, 0x7ffffef1, PT ;  /* 0x7ffffef10500780c */ /* 0x000fe20003f86070 */
[----:B------:R1:W-:Y:S04]  /*1bdb0*/  STL.64 [R1+0x8], R32 ;  /* 0x0000082001007387 */ /* 0x0003e80000100a00 */
[----:B------:R1:W-:Y:S01]  /*1bdc0*/  LDGSTS.E [R145+0x50e00], [R32.64], !P6 ;  /* 0x50e0000020917fae */ /* 0x0003e2000f121848 */
[----:B--2---:R-:W-:-:S04]  /*1bdd0*/  IMAD.WIDE R20, R0, 0x4, R18 ;  /* 0x0000000400147825 */ /* 0x004fc800078e0212 */
[C---:B----4-:R-:W-:Y:S01]  /*1bde0*/  IMAD.WIDE R18, R0.reuse, 0x4, R44 ;  /* 0x0000000400127825 */ /* 0x050fe200078e022c */
[----:B------:R2:W-:Y:S04]  /*1bdf0*/  STL.64 [R1+0x50], R20 ;  /* 0x0000501401007387 */ /* 0x0005e80000100a00 */
[----:B------:R3:W-:Y:S04]  /*1be00*/  STL.64 [R1+0x58], R18 ;  /* 0x0000581201007387 */ /* 0x0007e80000100a00 */
[----:B------:R-:W4:Y:S04]  /*1be10*/  LDL.LU.64 R44, [R1+0x268] ;  /* 0x00026800012c7983 */ /* 0x000f280000300a00 */
[----:B------:R2:W-:Y:S04]  /*1be20*/  LDGSTS.E [R145+0x51600], [R20.64], !P3 ;  /* 0x5160000014917fae */ /* 0x0005e8000d921848 */
[----:B------:R3:W-:Y:S01]  /*1be30*/  LDGSTS.E [R145+0x51e00], [R18.64], !P4 ;  /* 0x51e0000012917fae */ /* 0x0007e2000e121848 */
[----:B-1----:R-:W-:-:S04]  /*1be40*/  IMAD.WIDE R32, R0, 0x4, R226 ;  /* 0x0000000400207825 */ /* 0x002fc800078e02e2 */
[C---:B--2---:R-:W-:Y:S01]  /*1be50*/  IMAD.WIDE R20, R0.reuse, 0x4, R128 ;  /* 0x0000000400147825 */ /* 0x044fe200078e0280 */
[----:B------:R1:W-:Y:S04]  /*1be60*/  STL.64 [R1+0x60], R32 ;  /* 0x0000602001007387 */ /* 0x0003e80000100a00 */
[----:B------:R-:W4:Y:S04]  /*1be70*/  LDL.LU.64 R226, [R1+0x248] ;  /* 0x0002480001e27983 */ /* 0x000f280000300a00 */
[----:B------:R-:W4:Y:S04]  /*1be80*/  LDL.LU.64 R128, [R1+0x228] ;  /* 0x0002280001807983 */ /* 0x000f280000300a00 */
[----:B------:R-:W-:Y:S01]  /*1be90*/  STL.64 [R1+0x90], R20 ;  /* 0x0000901401007387 */ /* 0x000fe20000100a00 */
[----:B---3--:R-:W-:-:S05]  /*1bea0*/  IMAD.WIDE R18, R0, 0x4, R240 ;  /* 0x0000000400127825 */ /* 0x008fca00078e02f0 */
[----:B------:R3:W-:Y:S04]  /*1beb0*/  STL.64 [R1+0xa0], R18 ;  /* 0x0000a01201007387 */ /* 0x0007e80000100a00 */
[----:B------:R-:W2:Y:S01]  /*1bec0*/  LDL.LU.64 R240, [R1+0x208] ;  /* 0x0002080001f07983 */ /* 0x000ea20000300a00 */
        /* <DEDUP_REMOVED lines=15> */
[----:B-1----:R-:W-:-:S05]  /*1bfc0*/  IMAD.WIDE R32, R0, 0x4, R210 ;  /* 0x0000000400207825 */ /* 0x002fca00078e02d2 */
[----:B------:R-:W-:Y:S04]  /*1bfd0*/  STL.64 [R1+0xd0], R32 ;  /* 0x0000d02001007387 */ /* 0x000fe80000100a00 */
[----:B---3--:R-:W3:Y:S04]  /*1bfe0*/  LDL.LU.64 R18, [R1+0x1e8] ;  /* 0x0001e80001127983 */ /* 0x008ee80000300a00 */
[----:B------:R-:W3:Y:S04]  /*1bff0*/  LDL.LU.64 R210, [R1+0x1c8] ;  /* 0x0001c80001d27983 */ /* 0x000ee80000300a00 */
[----:B------:R1:W-:Y:S01]  /*1c000*/  LDGSTS.E [R145+0x53e00], [R32.64], !P1 ;  /* 0x53e0000020917fae */ /* 0x0003e2000c921848 */
[----:B------:R-:W-:-:S04]  /*1c010*/  IMAD.WIDE R20, R0, 0x4, R14 ;  /* 0x0000000400147825 */ /* 0x000fc800078e020e */
[----:B------:R-:W-:Y:S01]  /*1c020*/  IMAD.WIDE R14, R0, 0x4, R178 ;  /* 0x00000004000e7825 */ /* 0x000fe200078e02b2 */
[----:B------:R-:W-:Y:S04]  /*1c030*/  STL.64 [R1+0x150], R20 ;  /* 0x0001501401007387 */ /* 0x000fe80000100a00 */
[----:B------:R1:W-:Y:S04]  /*1c040*/  LDGSTS.E [R145+0x54600], [R20.64], !P6 ;  /* 0x5460000014917fae */ /* 0x0003e8000f121848 */
[----:B------:R1:W-:Y:S04]  /*1c050*/  STL.64 [R1+0x170], R14 ;  /* 0x0001700e01007387 */ /* 0x0003e80000100a00 */
[----:B------:R1:W-:Y:S04]  /*1c060*/  LDGSTS.E [R145+0x54e00], [R14.64], !P3 ;  /* 0x54e000000e917fae */ /* 0x0003e8000d921848 */
[----:B-1----:R-:W3:Y:S04]  /*1c070*/  LDL.LU.64 R14, [R1+0x1a8] ;  /* 0x0001a800010e7983 */ /* 0x002ee80000300a00 */
[----:B------:R-:W3:Y:S01]  /*1c080*/  LDL.LU.64 R178, [R1+0x188] ;  /* 0x0001880001b27983 */ /* 0x000ee20000300a00 */
[----:B------:R-:W-:-:S04]  /*1c090*/  IADD3 R4, R188, -0xac, RZ ;  /* 0xffffff54bc047810 */ /* 0x000fc80007ffe0ff */
[----:B------:R-:W-:Y:S02]  /*1c0a0*/  ISETP.GE.U32.AND P4, PT, R4, 0x7ffffed5, PT ;  /* 0x7ffffed50400780c */ /* 0x000fe40003f86070 */
[----:B------:R-:W-:-:S04]  /*1c0b0*/  IADD3 R4, R188, -0xb0, RZ ;  /* 0xffffff50bc047810 */ /* 0x000fc80007ffe0ff */
[----:B------:R-:W-:Y:S01]  /*1c0c0*/  ISETP.GE.U32.AND P5, PT, R4, 0x7ffffed1, PT ;  /* 0x7ffffed10400780c */ /* 0x000fe20003fa6070 */
[C---:B----4-:R-:W-:Y:S02]  /*1c0d0*/  IMAD.WIDE R36, R0.reuse, 0x4, R44 ;  /* 0x0000000400247825 */ /* 0x050fe400078e022c */
[----:B------:R-:W4:Y:S04]  /*1c0e0*/  LDL.LU.64 R44, [R1+0x168] ;  /* 0x00016800012c7983 */ /* 0x000f280000300a00 */
[----:B------:R-:W-:Y:S04]  /*1c0f0*/  STL.64 [R1+0x190], R36 ;  /* 0x0001902401007387 */ /* 0x000fe80000100a00 */
[----:B------:R1:W-:Y:S01]  /*1c100*/  LDGSTS.E [R145+0x55600], [R36.64], !P4 ;  /* 0x5560000024917fae */ /* 0x0003e2000e121848 */
[----:B------:R-:W-:-:S04]  /*1c110*/  IMAD.WIDE R32, R0, 0x4, R226 ;  /* 0x0000000400207825 */ /* 0x000fc800078e02e2 */
[C---:B------:R-:W-:Y:S01]  /*1c120*/  IMAD.WIDE R20, R0.reuse, 0x4, R128 ;  /* 0x0000000400147825 */ /* 0x040fe200078e0280 */
[----:B------:R2:W-:Y:S04]  /*1c130*/  STL.64 [R1+0x1b0], R32 ;  /* 0x0001b02001007387 */ /* 0x0005e80000100a00 */
[----:B------:R3:W-:Y:S04]  /*1c140*/  STL.64 [R1+0x1d0], R20 ;  /* 0x0001d01401007387 */ /* 0x0007e80000100a00 */
[----:B------:R-:W4:Y:S04]  /*1c150*/  LDL.LU.64 R226, [R1+0x148] ;  /* 0x0001480001e27983 */ /* 0x000f280000300a00 */
[----:B------:R2:W-:Y:S04]  /*1c160*/  LDGSTS.E [R145+0x55e00], [R32.64], !P5 ;  /* 0x55e0000020917fae */ /* 0x0005e8000e921848 */
[----:B------:R-:W4:Y:S01]  /*1c170*/  LDL.LU.64 R128, [R1+0x128] ;  /* 0x0001280001807983 */ /* 0x000f220000300a00 */
[----:B--2---:R-:W-:-:S03]  /*1c180*/  IMAD.WIDE R32, R0, 0x4, R240 ;  /* 0x0000000400207825 */ /* 0x004fc600078e02f0 */
[----:B------:R-:W2:Y:S01]  /*1c190*/  LDL.LU.64 R240, [R1+0x108] ;  /* 0x0001080001f07983 */ /* 0x000ea20000300a00 */
[C---:B------:R-:W-:Y:S02]  /*1c1a0*/  IADD3 R5, R188.reuse, -0xb4, RZ ;  /* 0xffffff4cbc057810 */ /* 0x040fe40007ffe0ff */
[----:B------:R-:W-:Y:S02]  /*1c1b0*/  IADD3 R4, R188, -0xb8, RZ ;  /* 0xffffff48bc047810 */ /* 0x000fe40007ffe0ff */
[----:B------:R-:W-:Y:S02]  /*1c1c0*/  ISETP.GE.U32.AND P2, PT, R5, 0x7ffffecd, PT ;  /* 0x7ffffecd0500780c */ /* 0x000fe40003f46070 */
[----:B------:R-:W-:Y:S02]  /*1c1d0*/  ISETP.GE.U32.AND P0, PT, R4, 0x7ffffec9, PT ;  /* 0x7ffffec90400780c */ /* 0x000fe40003f06070 */
[C---:B------:R-:W-:Y:S02]  /*1c1e0*/  IADD3 R4, R188.reuse, -0xbc, RZ ;  /* 0xffffff44bc047810 */ /* 0x040fe40007ffe0ff */
[----:B------:R-:W-:-:S02]  /*1c1f0*/  IADD3 R5, R188, -0xc0, RZ ;  /* 0xffffff40bc057810 */ /* 0x000fc40007ffe0ff */
[----:B------:R-:W-:Y:S02]  /*1c200*/  ISETP.GE.U32.AND P1, PT, R4, 0x7ffffec5, PT ;  /* 0x7ffffec50400780c */ /* 0x000fe40003f26070 */
[----:B------:R-:W-:Y:S02]  /*1c210*/  ISETP.GE.U32.AND P6, PT, R5, 0x7ffffec1, PT ;  /* 0x7ffffec10500780c */ /* 0x000fe40003fc6070 */
[----:B------:R-:W-:Y:S01]  /*1c220*/  IADD3 R4, R188, -0xc4, RZ ;  /* 0xffffff3cbc047810 */ /* 0x000fe20007ffe0ff */
[----:B------:R3:W-:Y:S03]  /*1c230*/  LDGSTS.E [R145+0x56600], [R20.64], !P2 ;  /* 0x5660000014917fae */ /* 0x0007e6000d121848 */
[----:B------:R-:W-:Y:S01]  /*1c240*/  ISETP.GE.U32.AND P3, PT, R4, 0x7ffffebd, PT ;  /* 0x7ffffebd0400780c */ /* 0x000fe20003f66070 */
[----:B------:R-:W-:Y:S04]  /*1c250*/  STL.64 [R1+0x230], R32 ;  /* 0x0002302001007387 */ /* 0x000fe80000100a00 */
[----:B------:R1:W-:Y:S01]  /*1c260*/  LDGSTS.E [R145+0x56e00], [R32.64], !P0 ;  /* 0x56e0000020917fae */ /* 0x0003e2000c121848 */
[----:B---3--:R-:W-:-:S04]  /*1c270*/  IMAD.WIDE R20, R0, 0x4, R18 ;  /* 0x0000000400147825 */ /* 0x008fc800078e0212 */
[C---:B------:R-:W-:Y:S01]  /*1c280*/  IMAD.WIDE R18, R0.reuse, 0x4, R210 ;  /* 0x0000000400127825 */ /* 0x040fe200078e02d2 */
[----:B------:R-:W-:Y:S04]  /*1c290*/  STL.64 [R1+0x1e8], R20 ;  /* 0x0001e81401007387 */ /* 0x000fe80000100a00 */
[----:B------:R3:W-:Y:S04]  /*1c2a0*/  LDGSTS.E [R145+0x57600], [R20.64], !P1 ;  /* 0x5760000014917fae */ /* 0x0007e8000c921848 */
[----:B------:R1:W-:Y:S04]  /*1c2b0*/  STL.64 [R1+0x1c8], R18 ;  /* 0x0001c81201007387 */ /* 0x0003e80000100a00 */
[----:B------:R1:W-:Y:S02]  /*1c2c0*/  LDGSTS.E [R145+0x57e00], [R18.64], !P6 ;  /* 0x57e0000012917fae */ /* 0x0003e4000f121848 */
[----:B-1----:R-:W-:-:S04]  /*1c2d0*/  IMAD.WIDE R18, R0, 0x4, R14 ;  /* 0x0000000400127825 */ /* 0x002fc800078e020e */
[----:B---3--:R-:W-:Y:S01]  /*1c2e0*/  IMAD.WIDE R20, R0, 0x4, R178 ;  /* 0x0000000400147825 */ /* 0x008fe200078e02b2 */
[----:B------:R1:W-:Y:S04]  /*1c2f0*/  STL.64 [R1+0x1a8], R18 ;  /* 0x0001a81201007387 */ /* 0x0003e80000100a00 */
[----:B------:R1:W-:Y:S04]  /*1c300*/  LDGSTS.E [R145+0x58600], [R18.64], !P3 ;  /* 0x5860000012917fae */ /* 0x0003e8000d921848 */
[----:B-1----:R-:W3:Y:S04]  /*1c310*/  LDL.LU.64 R18, [R1+0xe8] ;  /* 0x0000e80001127983 */ /* 0x002ee80000300a00 */
[----:B------:R-:W-:Y:S04]  /*1c320*/  STL.64 [R1+0x188], R20 ;  /* 0x0001881401007387 */ /* 0x000fe80000100a00 */
[----:B------:R-:W3:Y:S01]  /*1c330*/  LDL.LU.64 R178, [R1+0xc8] ;  /* 0x0000c80001b27983 */ /* 0x000ee20000300a00 */
[----:B------:R-:W-:-:S02]  /*1c340*/  IADD3 R4, R188, -0xc8, RZ ;  /* 0xffffff38bc047810 */ /* 0x000fc40007ffe0ff */
[----:B------:R-:W-:Y:S02]  /*1c350*/  IADD3 R5, R188, -0xcc, RZ ;  /* 0xffffff34bc057810 */ /* 0x000fe40007ffe0ff */
[----:B------:R-:W-:Y:S02]  /*1c360*/  ISETP.GE.U32.AND P4, PT, R4, 0x7ffffeb9, PT ;  /* 0x7ffffeb90400780c */ /* 0x000fe40003f86070 */
[----:B------:R-:W-:Y:S02]  /*1c370*/  ISETP.GE.U32.AND P5, PT, R5, 0x7ffffeb5, PT ;  /* 0x7ffffeb50500780c */ /* 0x000fe40003fa6070 */
[----:B------:R-:W-:Y:S01]  /*1c380*/  IADD3 R4, R188, -0xd0, RZ ;  /* 0xffffff30bc047810 */ /* 0x000fe20007ffe0ff */
[----:B----4-:R-:W-:-:S03]  /*1c390*/  IMAD.WIDE R14, R0, 0x4, R44 ;  /* 0x00000004000e7825 */ /* 0x010fc600078e022c */
[----:B------:R-:W-:Y:S02]  /*1c3a0*/  ISETP.GE.U32.AND P2, PT, R4, 0x7ffffeb1, PT ;  /* 0x7ffffeb10400780c */ /* 0x000fe40003f46070 */
[----:B------:R1:W-:Y:S04]  /*1c3b0*/  STL.64 [R1+0x168], R14 ;  /* 0x0001680e01007387 */ /* 0x0003e80000100a00 */
[----:B------:R2:W-:Y:S04]  /*1c3c0*/  LDGSTS.E [R145+0x58e00], [R20.64], !P4 ;  /* 0x58e0000014917fae */ /* 0x0005e8000e121848 */
[----:B------:R1:W-:Y:S01]  /*1c3d0*/  LDGSTS.E [R145+0x59600], [R14.64], !P5 ;  /* 0x596000000e917fae */ /* 0x0003e2000e921848 */
[----:B------:R-:W-:-:S03]  /*1c3e0*/  IADD3 R4, R188, -0xd4, RZ ;  /* 0xffffff2cbc047810 */ /* 0x000fc60007ffe0ff */
[----:B------:R-:W4:Y:S01]  /*1c3f0*/  LDL.LU.64 R44, [R1+0xa8] ;  /* 0x0000a800012c7983 */ /* 0x000f220000300a00 */
[----:B------:R-:W-:Y:S01]  /*1c400*/  IADD3 R5, R188, -0xd8, RZ ;  /* 0xffffff28bc057810 */ /* 0x000fe20007ffe0ff */
[----:B-1----:R-:W-:-:S04]  /*1c410*/  IMAD.WIDE R14, R0, 0x4, R226 ;  /* 0x00000004000e7825 */ /* 0x002fc800078e02e2 */
[----:B------:R-:W-:Y:S01]  /*1c420*/  IMAD.WIDE R32, R0, 0x4, R128 ;  /* 0x0000000400207825 */ /* 0x000fe200078e0280 */
[----:B------:R1:W-:Y:S01]  /*1c430*/  STL.64 [R1+0x248], R14 ;  /* 0x0002480e01007387 */ /* 0x0003e20000100a00 */
[----:B------:R-:W-:-:S03]  /*1c440*/  ISETP.GE.U32.AND P0, PT, R4, 0x7ffffead, PT ;  /* 0x7ffffead0400780c */ /* 0x000fc60003f06070 */
[----:B------:R-:W4:Y:S01]  /*1c450*/  LDL.LU.64 R210, [R1+0x7e0] ;  /* 0x0007e00001d27983 */ /* 0x000f220000300a00 */
[----:B------:R-:W-:-:S03]  /*1c460*/  ISETP.GE.U32.AND P1, PT, R5, 0x7ffffea9, PT ;  /* 0x7ffffea90500780c */ /* 0x000fc60003f26070 */
[----:B------:R1:W-:Y:S04]  /*1c470*/  LDGSTS.E [R145+0x59e00], [R14.64], !P2 ;  /* 0x59e000000e917fae */ /* 0x0003e8000d121848 */
[----:B------:R-:W-:Y:S04]  /*1c480*/  STL.64 [R1+0x268], R32 ;  /* 0x0002682001007387 */ /* 0x000fe80000100a00 */
[----:B------:R2:W-:Y:S04]  /*1c490*/  LDGSTS.E [R145+0x5a600], [R32.64], !P0 ;  /* 0x5a60000020917fae */ /* 0x0005e8000c121848 */
[----:B-1----:R-:W4:Y:S01]  /*1c4a0*/  LDL.LU.64 R14, [R1+0x7d8] ;  /* 0x0007d800010e7983 */ /* 0x002f220000300a00 */
[----:B--2---:R-:W-:-:S05]  /*1c4b0*/  IMAD.WIDE R20, R0, 0x4, R240 ;  /* 0x0000000400147825 */ /* 0x004fca00078e02f0 */
[----:B------:R4:W-:Y:S04]  /*1c4c0*/  STL.64 [R1+0x288], R20 ;  /* 0x0002881401007387 */ /* 0x0009e80000100a00 */
[----:B------:R-:W2:Y:S04]  /*1c4d0*/  LDL.LU.64 R240, [R1+0x7d0] ;  /* 0x0007d00001f07983 */ /* 0x000ea80000300a00 */
[----:B------:R-:W2:Y:S04]  /*1c4e0*/  LDL.LU.64 R250, [R1+0x7c8] ;  /* 0x0007c80001fa7983 */ /* 0x000ea80000300a00 */
[----:B------:R-:W2:Y:S04]  /*1c4f0*/  LDL.LU.64 R124, [R1+0x7c0] ;  /* 0x0007c000017c7983 */ /* 0x000ea80000300a00 */
[----:B------:R1:W-:Y:S04]  /*1c500*/  LDGSTS.E [R145+0x5ae00], [R20.64], !P1 ;  /* 0x5ae0000014917fae */ /* 0x0003e8000c921848 */
[----:B-1----:R-:W2:Y:S01]  /*1c510*/  LDL.LU.64 R144, [R1+0x7a0] ;  /* 0x0007a00001907983 */ /* 0x002ea20000300a00 */
[----:B------:R-:W-:-:S02]  /*1c520*/  IADD3 R4, R188, -0xdc, RZ ;  /* 0xffffff24bc047810 */ /* 0x000fc40007ffe0ff */
[----:B------:R-:W-:Y:S01]  /*1c530*/  IADD3 R5, R188, -0xe4, RZ ;  /* 0xffffff1cbc057810 */ /* 0x000fe20007ffe0ff */
[----:B------:R-:W-:Y:S01]  /*1c540*/  ULDC UR4, c[0x0][0x18c] ;  /* 0x0000630000047ab9 */ /* 0x000fe20000000800 */
[----:B------:R-:W-:Y:S01]  /*1c550*/  ISETP.GE.U32.AND P6, PT, R4, 0x7ffffea5, PT ;  /* 0x7ffffea50400780c */ /* 0x000fe20003fc6070 */
[----:B------:R-:W2:Y:S01]  /*1c560*/  LDL.LU.64 R226, [R1+0x798] ;  /* 0x0007980001e27983 */ /* 0x000ea20000300a00 */
[----:B------:R-:W-:Y:S02]  /*1c570*/  IADD3 R4, R188, -0xe0, RZ ;  /* 0xffffff20bc047810 */ /* 0x000fe40007ffe0ff */
[----:B------:R-:W-:Y:S01]  /*1c580*/  ISETP.GE.U32.AND P4, PT, R5, 0x7ffffe9d, PT ;  /* 0x7ffffe9d0500780c */ /* 0x000fe20003f86070 */
[----:B------:R-:W-:Y:S01]  /*1c590*/  USHF.L.U32 UR4, UR4, 0x7, URZ ;  /* 0x0000000704047899 */ /* 0x000fe2000800063f */
[----:B------:R-:W-:Y:S01]  /*1c5a0*/  ISETP.GE.U32.AND P3, PT, R4, 0x7ffffea1, PT ;  /* 0x7ffffea10400780c */ /* 0x000fe20003f66070 */
[----:B------:R-:W2:Y:S01]  /*1c5b0*/  LDL.LU.64 R128, [R1+0x790] ;  /* 0x0007900001807983 */ /* 0x000ea20000300a00 */
[----:B------:R-:W-:-:S04]  /*1c5c0*/  IADD3 R4, R188, -0xe8, RZ ;  /* 0xffffff18bc047810 */ /* 0x000fc80007ffe0ff */
[----:B------:R-:W-:Y:S02]  /*1c5d0*/  ISETP.GE.U32.AND P5, PT, R4, 0x7ffffe99, PT ;  /* 0x7ffffe990400780c */ /* 0x000fe40003fa6070 */
[----:B------:R-:W-:-:S04]  /*1c5e0*/  IADD3 R4, R188, -0xec, RZ ;  /* 0xffffff14bc047810 */ /* 0x000fc80007ffe0ff */
[----:B------:R-:W-:Y:S02]  /*1c5f0*/  ISETP.GE.U32.AND P2, PT, R4, 0x7ffffe95, PT ;  /* 0x7ffffe950400780c */ /* 0x000fe40003f46070 */
[----:B------:R-:W-:-:S04]  /*1c600*/  IADD3 R4, R188, -0xf4, RZ ;  /* 0xffffff0cbc047810 */ /* 0x000fc80007ffe0ff */
[----:B------:R-:W-:Y:S02]  /*1c610*/  ISETP.GE.U32.AND P1, PT, R4, 0x7ffffe8d, PT ;  /* 0x7ffffe8d0400780c */ /* 0x000fe40003f26070 */
[----:B------:R-:W-:Y:S02]  /*1c620*/  LOP3.LUT R4, R189, 0x60, RZ, 0x3c, !PT ;  /* 0x00000060bd047812 */ /* 0x000fe400078e3cff */
[----:B------:R-:W-:Y:S01]  /*1c630*/  IADD3 R5, R188, -0xf0, RZ ;  /* 0xffffff10bc057810 */ /* 0x000fe20007ffe0ff */
[----:B---3--:R-:W-:-:S05]  /*1c640*/  IMAD.WIDE R18, R0, 0x4, R18 ;  /* 0x0000000400127825 */ /* 0x008fca00078e0212 */
[----:B------:R1:W-:Y:S01]  /*1c650*/  LDGSTS.E [R4+0x5b600], [R18.64], !P6 ;  /* 0x5b60000012047fae */ /* 0x0003e2000f121848 */
[----:B------:R-:W-:-:S05]  /*1c660*/  IMAD.WIDE R36, R0, 0x4, R178 ;  /* 0x0000000400247825 */ /* 0x000fca00078e02b2 */
[----:B------:R1:W-:Y:S02]  /*1c670*/  LDGSTS.E [R4+0x5be00], [R36.64], !P3 ;  /* 0x5be0000024047fae */ /* 0x0003e4000d921848 */
[----:B-1----:R-:W-:-:S05]  /*1c680*/  IMAD.MOV.U32 R4, RZ, RZ, c[0x0][0x180] ;  /* 0x00006000ff047624 */ /* 0x002fca00078e00ff */
[----:B------:R-:W-:-:S04]  /*1c690*/  IADD3 R4, R4, -0xfc, RZ ;  /* 0xffffff0404047810 */ /* 0x000fc80007ffe0ff */
[----:B------:R-:W-:Y:S02]  /*1c6a0*/  ISETP.GE.U32.AND P3, PT, R4, 0x7ffffe85, PT ;  /* 0x7ffffe850400780c */ /* 0x000fe40003f66070 */
[----:B------:R-:W1:Y:S01]  /*1c6b0*/  S2R R4, SR_TID.X ;  /* 0x0000000000047919 */ /* 0x000e620000002100 */
[----:B------:R-:W-:Y:S02]  /*1c6c0*/  ISETP.GE.U32.AND P0, PT, R5, 0x7ffffe91, PT ;  /* 0x7ffffe910500780c */ /* 0x000fe40003f06070 */
[----:B------:R-:W-:Y:S01]  /*1c6d0*/  IADD3 R5, R188, -0xf8, RZ ;  /* 0xffffff08bc057810 */ /* 0x000fe20007ffe0ff */
[----:B------:R3:W-:Y:S01]  /*1c6e0*/  STL.64 [R1+0x2a8], R18 ;  /* 0x0002a81201007387 */ /* 0x0007e20000100a00 */
[----:B----4-:R-:W-:Y:S02]  /*1c6f0*/  IMAD.WIDE R20, R0, 0x4, R44 ;  /* 0x0000000400147825 */ /* 0x010fe400078e022c */
[----:B------:R-:W-:Y:S01]  /*1c700*/  ISETP.GE.U32.AND P6, PT, R5, 0x7ffffe89, PT ;  /* 0x7ffffe890500780c */ /* 0x000fe20003fc6070 */
[----:B------:R-:W4:Y:S01]  /*1c710*/  LDL.LU.64 R32, [R1+0x780] ;  /* 0x0007800001207983 */ /* 0x000f220000300a00 */
[----:B------:R-:W-:-:S03]  /*1c720*/  IMAD.U32 R5, RZ, RZ, UR4 ;  /* 0x00000004ff057e24 */ /* 0x000fc6000f8e00ff */
[----:B------:R1:W-:Y:S04]  /*1c730*/  STL.64 [R1+0x2c8], R36 ;  /* 0x0002c82401007387 */ /* 0x0003e80000100a00 */
[----:B---3--:R-:W3:Y:S01]  /*1c740*/  LDL.LU.64 R18, [R1+0x760] ;  /* 0x0007600001127983 */ /* 0x008ee20000300a00 */
[----:B-1----:R-:W-:-:S03]  /*1c750*/  LOP3.LUT R4, R4, 0x7f, RZ, 0xc0, !PT ;  /* 0x0000007f04047812 */ /* 0x002fc600078ec0ff */
[----:B------:R-:W3:Y:S02]  /*1c760*/  LDL.LU.64 R188, [R1+0x758] ;  /* 0x0007580001bc7983 */ /* 0x000ee40000300a00 */
[----:B------:R-:W-:Y:S02]  /*1c770*/  IMAD.SHL.U32 R4, R4, 0x4, RZ ;  /* 0x0000000404047824 */ /* 0x000fe400078e00ff */
[----:B------:R1:W-:Y:S01]  /*1c780*/  STL.64 [R1+0xa8], R20 ;  /* 0x0000a81401007387 */ /* 0x0003e20000100a00 */
[C---:B------:R-:W-:Y:S02]  /*1c790*/  IMAD.WIDE R210, R5.reuse, 0x4, R210 ;  /* 0x0000000405d27825 */ /* 0x040fe400078e02d2 */
[----:B------:R-:W-:Y:S01]  /*1c7a0*/  LOP3.LUT R4, R4, 0x60, RZ, 0x3c, !PT ;  /* 0x0000006004047812 */ /* 0x000fe200078e3cff */
[----:B------:R-:W3:Y:S01]  /*1c7b0*/  LDL.LU.64 R178, [R1+0x750] ;  /* 0x0007500001b27983 */ /* 0x000ee20000300a00 */
[----:B------:R-:W-:-:S03]  /*1c7c0*/  IMAD.WIDE R14, R5, 0x4, R14 ;  /* 0x00000004050e7825 */ /* 0x000fc600078e020e */
[----:B------:R-:W3:Y:S04]  /*1c7d0*/  LDL.LU.64 R44, [R1+0x748] ;  /* 0x00074800012c7983 */ /* 0x000ee80000300a00 */
[----:B------:R-:W3:Y:S04]  /*1c7e0*/  LDL.LU.64 R36, [R1+0x1ad0] ;  /* 0x001ad00001247983 */ /* 0x000ee80000300a00 */
[----:B------:R1:W-:Y:S01]  /*1c7f0*/  LDGSTS.E [R4+0x5c600], [R20.64], !P4 ;  /* 0x5c60000014047fae */ /* 0x0003e2000e121848 */
[----:B------:R-:W-:Y:S01]  /*1c800*/  ISETP.NE.U32.AND P4, PT, R252, RZ, PT ;  /* 0x000000fffc00720c */ /* 0x000fe20003f85070 */
[----:B------:R-:W-:-:S02]  /*1c810*/  IMAD.WIDE R172, R5, 0x4, R172 ;  /* 0x0000000405ac7825 */ /* 0x000fc400078e02ac */
[----:B-1----:R-:W3:Y:S04]  /*1c820*/  LDL.LU.64 R20, [R1+0x1ac8] ;  /* 0x001ac80001147983 */ /* 0x002ee80000300a00 */
[----:B------:R1:W5:Y:S04]  /*1c830*/  LDL.LU R252, [R1+0x1ac0] ;  /* 0x001ac00001fc7983 */ /* 0x0003680000300800 */
[----:B------:R1:W-:Y:S01]  /*1c840*/  STL.64 [R1+0x2e8], R210 ;  /* 0x0002e8d201007387 */ /* 0x0003e20000100a00 */
[----:B------:R-:W-:-:S03]  /*1c850*/  IMAD.WIDE R110, R5, 0x4, R110 ;  /* 0x00000004056e7825 */ /* 0x000fc600078e026e */
[----:B-1----:R-:W3:Y:S04]  /*1c860*/  LDL.LU.64 R210, [R1+0x720] ;  /* 0x0007200001d27983 */ /* 0x002ee80000300a00 */
[----:B------:R1:W-:Y:S01]  /*1c870*/  STL.64 [R1+0x308], R14 ;  /* 0x0003080e01007387 */ /* 0x0003e20000100a00 */
[----:B------:R-:W-:-:S03]  /*1c880*/  IMAD.WIDE R238, R5, 0x4, R238 ;  /* 0x0000000405ee7825 */ /* 0x000fc600078e02ee */
[----:B-1----:R-:W3:Y:S01]  /*1c890*/  LDL.LU.64 R14, [R1+0x718] ;  /* 0x00071800010e7983 */ /* 0x002ee20000300a00 */
[----:B--2---:R-:W-:-:S04]  /*1c8a0*/  IMAD.WIDE R240, R5, 0x4, R240 ;  /* 0x0000000405f07825 */ /* 0x004fc800078e02f0 */
[C---:B------:R-:W-:Y:S01]  /*1c8b0*/  IMAD.WIDE R250, R5.reuse, 0x4, R250 ;  /* 0x0000000405fa7825 */ /* 0x040fe200078e02fa */
[----:B------:R1:W-:Y:S03]  /*1c8c0*/  STL.64 [R1+0x328], R240 ;  /* 0x000328f001007387 */ /* 0x0003e60000100a00 */
[C---:B------:R-:W-:Y:S01]  /*1c8d0*/  IMAD.WIDE R124, R5.reuse, 0x4, R124 ;  /* 0x00000004057c7825 */ /* 0x040fe200078e027c */
[----:B-1----:R-:W2:Y:S04]  /*1c8e0*/  LDL.LU.64 R240, [R1+0x710] ;  /* 0x0007100001f07983 */ /* 0x002ea80000300a00 */
[----:B------:R1:W-:Y:S01]  /*1c8f0*/  STL.64 [R1+0x348], R250 ;  /* 0x000348fa01007387 */ /* 0x0003e20000100a00 */
[----:B------:R-:W-:-:S03]  /*1c900*/  IMAD.WIDE R144, R5, 0x4, R144 ;  /* 0x0000000405907825 */ /* 0x000fc600078e0290 */
        /* <DEDUP_REMOVED lines=10> */
[----:B-1----:R-:W2:Y:S01]  /*1c9b0*/  LDL.LU.64 R144, [R1+0x1a90] ;  /* 0x001a900001907983 */ /* 0x002ea20000300a00 */
[----:B------:R-:W-:-:S04]  /*1c9c0*/  IMAD.WIDE R226, R5, 0x4, R226 ;  /* 0x0000000405e27825 */ /* 0x000fc800078e02e2 */
[C---:B------:R-:W-:Y:S01]  /*1c9d0*/  IMAD.WIDE R128, R5.reuse, 0x4, R128 ;  /* 0x0000000405807825 */ /* 0x040fe200078e0280 */
[----:B------:R1:W-:Y:S03]  /*1c9e0*/  STL.64 [R1+0x798], R226 ;  /* 0x000798e201007387 */ /* 0x0003e60000100a00 */
[----:B------:R-:W-:-:S04]  /*1c9f0*/  IMAD.WIDE R30, R5, 0x4, R30 ;  /* 0x00000004051e7825 */ /* 0x000fc800078e021e */
[C---:B------:R-:W-:Y:S01]  /*1ca00*/  IMAD.WIDE R192, R5.reuse, 0x4, R192 ;  /* 0x0000000405c07825 */ /* 0x040fe200078e02c0 */
[----:B-1----:R-:W2:Y:S04]  /*1ca10*/  LDL.LU.64 R226, [R1+0x6e0] ;  /* 0x0006e00001e27983 */ /* 0x002ea80000300a00 */
[----:B------:R1:W-:Y:S01]  /*1ca20*/  STL.64 [R1+0x790], R128 ;  /* 0x0007908001007387 */ /* 0x0003e20000100a00 */
[----:B------:R-:W-:-:S04]  /*1ca30*/  IMAD.WIDE R48, R5, 0x4, R48 ;  /* 0x0000000405307825 */ /* 0x000fc800078e0230 */
[C---:B----4-:R-:W-:Y:S01]  /*1ca40*/  IMAD.WIDE R32, R5.reuse, 0x4, R32 ;  /* 0x0000000405207825 */ /* 0x050fe200078e0220 */
[----:B-1----:R-:W4:Y:S03]  /*1ca50*/  LDL.LU.64 R128, [R1+0x6d8] ;  /* 0x0006d80001807983 */ /* 0x002f260000300a00 */
[----:B---3--:R-:W-:-:S04]  /*1ca60*/  IMAD.WIDE R18, R5, 0x4, R18 ;  /* 0x0000000405127825 */ /* 0x008fc800078e0212 */
[----:B------:R-:W-:-:S04]  /*1ca70*/  IMAD.WIDE R188, R5, 0x4, R188 ;  /* 0x0000000405bc7825 */ /* 0x000fc800078e02bc */
[----:B--2---:R-:W-:-:S05]  /*1ca80*/  IMAD.WIDE R144, R5, 0x4, R144 ;  /* 0x0000000405907825 */ /* 0x004fca00078e0290 */
[----:B------:R1:W-:Y:S04]  /*1ca90*/  STL.64 [R1+0x788], R144 ;  /* 0x0007889001007387 */ /* 0x0003e80000100a00 */
[----:B-1----:R-:W2:Y:S04]  /*1caa0*/  LDL.LU.64 R144, [R1+0x6d0] ;  /* 0x0006d00001907983 */ /* 0x002ea80000300a00 */
[----:B------:R1:W-:Y:S04]  /*1cab0*/  STL.64 [R1+0x780], R32 ;  /* 0x0007802001007387 */ /* 0x0003e80000100a00 */
[----:B-1----:R-:W3:Y:S04]  /*1cac0*/  LDL.LU.64 R32, [R1+0x1a88] ;  /* 0x001a880001207983 */ /* 0x002ee80000300a00 */
        /* <DEDUP_REMOVED lines=15> */
[----:B-1----:R-:W3:Y:S03]  /*1cbc0*/  LDL.LU.64 R178, [R1+0x6a0] ;  /* 0x0006a00001b27983 */ /* 0x002ee60000300a00 */
[C---:B------:R-:W-:Y:S01]  /*1cbd0*/  IMAD.WIDE R142, R5.reuse, 0x4, R142 ;  /* 0x00000004058e7825 */ /* 0x040fe200078e028e */
[----:B------:R1:W-:Y:S03]  /*1cbe0*/  STL.64 [R1+0x748], R44 ;  /* 0x0007482c01007387 */ /* 0x0003e60000100a00 */
[----:B------:R-:W-:-:S04]  /*1cbf0*/  IMAD.WIDE R210, R5, 0x4, R210 ;  /* 0x0000000405d27825 */ /* 0x000fc800078e02d2 */
[C---:B------:R-:W-:Y:S01]  /*1cc00*/  IMAD.WIDE R14, R5.reuse, 0x4, R14 ;  /* 0x00000004050e7825 */ /* 0x040fe200078e020e */
[----:B-1----:R-:W3:Y:S03]  /*1cc10*/  LDL.LU.64 R44, [R1+0x698] ;  /* 0x00069800012c7983 */ /* 0x002ee60000300a00 */
[----:B------:R-:W-:-:S04]  /*1cc20*/  IMAD.WIDE R240, R5, 0x4, R240 ;  /* 0x0000000405f07825 */ /* 0x000fc800078e02f0 */
[----:B--2---:R-:W-:-:S05]  /*1cc30*/  IMAD.WIDE R188, R5, 0x4, R188 ;  /* 0x0000000405bc7825 */ /* 0x004fca00078e02bc */
        /* <DEDUP_REMOVED lines=13> */
[----:B-1----:R-:W3:Y:S01]  /*1cd10*/  LDL.LU.64 R240, [R1+0x1a38] ;  /* 0x001a380001f07983 */ /* 0x002ee20000300a00 */
[----:B------:R-:W-:-:S04]  /*1cd20*/  IMAD.WIDE R242, R5, 0x4, R242 ;  /* 0x0000000405f27825 */ /* 0x000fc800078e02f2 */
[----:B------:R-:W-:-:S04]  /*1cd30*/  IMAD.WIDE R224, R5, 0x4, R224 ;  /* 0x0000000405e07825 */ /* 0x000fc800078e02e0 */
[----:B------:R-:W-:-:S04]  /*1cd40*/  IMAD.WIDE R114, R5, 0x4, R114 ;  /* 0x0000000405727825 */ /* 0x000fc800078e0272 */
[----:B------:R-:W-:-:S04]  /*1cd50*/  IMAD.WIDE R226, R5, 0x4, R226 ;  /* 0x0000000405e27825 */ /* 0x000fc800078e02e2 */
[----:B----4-:R-:W-:-:S04]  /*1cd60*/  IMAD.WIDE R128, R5, 0x4, R128 ;  /* 0x0000000405807825 */ /* 0x010fc800078e0280 */
[----:B--2---:R-:W-:-:S04]  /*1cd70*/  IMAD.WIDE R14, R5, 0x4, R14 ;  /* 0x00000004050e7825 */ /* 0x004fc800078e020e */
[----:B---3--:R-:W-:-:S05]  /*1cd80*/  IMAD.WIDE R240, R5, 0x4, R240 ;  /* 0x0000000405f07825 */ /* 0x008fca00078e02f0 */
[----:B------:R1:W-:Y:S04]  /*1cd90*/  STL.64 [R1+0x708], R240 ;  /* 0x000708f001007387 */ /* 0x0003e80000100a00 */
[----:B-1----:R-:W2:Y:S04]  /*1cda0*/  LDL.LU.64 R240, [R1+0x660] ;  /* 0x0006600001f07983 */ /* 0x002ea80000300a00 */
[----:B------:R1:W-:Y:S04]  /*1cdb0*/  STL.64 [R1+0x700], R14 ;  /* 0x0007000e01007387 */ /* 0x0003e80000100a00 */
[----:B-1----:R-:W3:Y:S04]  /*1cdc0*/  LDL.LU.64 R14, [R1+0x658] ;  /* 0x00065800010e7983 */ /* 0x002ee80000300a00 */
[----:B------:R1:W-:Y:S04]  /*1cdd0*/  STL.64 [R1+0x6f8], R242 ;  /* 0x0006f8f201007387 */ /* 0x0003e80000100a00 */
[----:B-1----:R-:W4:Y:S04]  /*1cde0*/  LDL.LU.64 R242, [R1+0x1a30] ;  /* 0x001a300001f27983 */ /* 0x002f280000300a00 */
        /* <DEDUP_REMOVED lines=14> */
[----:B------:R-:W-:-:S04]  /*1ced0*/  IMAD.WIDE R194, R5, 0x4, R194 ;  /* 0x0000000405c27825 */ /* 0x000fc800078e02c2 */
[----:B------:R-:W-:-:S04]  /*1cee0*/  IMAD.WIDE R178, R5, 0x4, R178 ;  /* 0x0000000405b27825 */ /* 0x000fc800078e02b2 */
[----:B------:R-:W-:-:S04]  /*1cef0*/  IMAD.WIDE R44, R5, 0x4, R44 ;  /* 0x00000004052c7825 */ /* 0x000fc800078e022c */
[----:B------:R-:W-:-:S04]  /*1cf00*/  IMAD.WIDE R126, R5, 0x4, R126 ;  /* 0x00000004057e7825 */ /* 0x000fc800078e027e */
[----:B------:R-:W-:-:S04]  /*1cf10*/  IMAD.WIDE R142, R5, 0x4, R142 ;  /* 0x00000004058e7825 */ /* 0x000fc800078e028e */
[----:B--2---:R-:W-:-:S05]  /*1cf20*/  IMAD.WIDE R128, R5, 0x4, R128 ;  /* 0x0000000405807825 */ /* 0x004fca00078e0280 */
[----:B------:R1:W-:Y:S04]  /*1cf30*/  STL.64 [R1+0x6c8], R128 ;  /* 0x0006c88001007387 */ /* 0x0003e80000100a00 */
[----:B-1----:R-:W2:Y:S04]  /*1cf40*/  LDL.LU.64 R128, [R1+0x618] ;  /* 0x0006180001807983 */ /* 0x002ea80000300a00 */
[----:B------:R1:W-:Y:S04]  /*1cf50*/  STL.64 [R1+0x6c0], R210 ;  /* 0x0006c0d201007387 */ /* 0x0003e80000100a00 */
[----:B-1----:R-:W4:Y:S04]  /*1cf60*/  LDL.LU.64 R210, [R1+0x1a18] ;  /* 0x001a180001d27983 */ /* 0x002f280000300a00 */
        /* <DEDUP_REMOVED lines=8> */
[----:B------:R1:W-:Y:S02]  /*1cff0*/  STL.64 [R1+0x698], R44 ;  /* 0x0006982c01007387 */ /* 0x0003e40000100a00 */
[----:B-1----:R-:W-:-:S02]  /*1d000*/  IMAD.WIDE R44, R5, 0x4, R188 ;  /* 0x00000004052c7825 */ /* 0x002fc400078e02bc */
[----:B------:R-:W4:Y:S04]  /*1d010*/  LDL.LU.64 R188, [R1+0x5e0] ;  /* 0x0005e00001bc7983 */ /* 0x000f280000300a00 */
[----:B------:R1:W-:Y:S04]  /*1d020*/  STL.64 [R1+0x690], R44 ;  /* 0x0006902c01007387 */ /* 0x0003e80000100a00 */
[----:B-1----:R-:W4:Y:S04]  /*1d030*/  LDL.LU.64 R44, [R1+0x5d8] ;  /* 0x0005d800012c7983 */ /* 0x002f280000300a00 */
[----:B------:R1:W-:Y:S04]  /*1d040*/  STL.64 [R1+0x688], R126 ;  /* 0x0006887e01007387 */ /* 0x0003e80000100a00 */
[----:B-1----:R-:W4:Y:S04]  /*1d050*/  LDL.LU.64 R126, [R1+0x5d0] ;  /* 0x0005d000017e7983 */ /* 0x002f280000300a00 */
[----:B------:R1:W-:Y:S04]  /*1d060*/  STL.64 [R1+0x680], R142 ;  /* 0x0006808e01007387 */ /* 0x0003e80000100a00 */
[----:B-1----:R-:W4:Y:S01]  /*1d070*/  LDL.LU.64 R142, [R1+0x5c8] ;  /* 0x0005c800018e7983 */ /* 0x002f220000300a00 */
[----:B------:R-:W-:-:S04]  /*1d080*/  IMAD.WIDE R162, R5, 0x4, R162 ;  /* 0x0000000405a27825 */ /* 0x000fc800078e02a2 */
[C---:B------:R-:W-:Y:S01]  /*1d090*/  IMAD.WIDE R146, R5.reuse, 0x4, R146 ;  /* 0x0000000405927825 */ /* 0x040fe200078e0292 */
[----:B------:R1:W-:Y:S03]  /*1d0a0*/  STL.64 [R1+0x678], R162 ;  /* 0x000678a201007387 */ /* 0x0003e60000100a00 */
[----:B------:R-:W-:-:S04]  /*1d0b0*/  IMAD.WIDE R130, R5, 0x4, R130 ;  /* 0x0000000405827825 */ /* 0x000fc800078e0282 */
[C---:B------:R-:W-:Y:S01]  /*1d0c0*/  IMAD.WIDE R240, R5.reuse, 0x4, R240 ;  /* 0x0000000405f07825 */ /* 0x040fe200078e02f0 */
[----:B-1----:R-:W4:Y:S03]  /*1d0d0*/  LDL.LU.64 R162, [R1+0x1a00] ;  /* 0x001a000001a27983 */ /* 0x002f260000300a00 */
[C---:B---3--:R-:W-:Y:S01]  /*1d0e0*/  IMAD.WIDE R14, R5.reuse, 0x4, R14 ;  /* 0x00000004050e7825 */ /* 0x048fe200078e020e */
[----:B------:R1:W-:Y:S03]  /*1d0f0*/  STL.64 [R1+0x670], R146 ;  /* 0x0006709201007387 */ /* 0x0003e60000100a00 */
[----:B------:R-:W-:-:S04]  /*1d100*/  IMAD.WIDE R224, R5, 0x4, R224 ;  /* 0x0000000405e07825 */ /* 0x000fc800078e02e0 */
[C---:B------:R-:W-:Y:S01]  /*1d110*/  IMAD.WIDE R114, R5.reuse, 0x4, R114 ;  /* 0x0000000405727825 */ /* 0x040fe200078e0272 */
[----:B-1----:R-:W3:Y:S04]  /*1d120*/  LDL.LU.64 R146, [R1+0x19f8] ;  /* 0x0019f80001927983 */ /* 0x002ee80000300a00 */
[----:B------:R1:W-:Y:S01]  /*1d130*/  STL.64 [R1+0x668], R130 ;  /* 0x0006688201007387 */ /* 0x0003e20000100a00 */
[----:B------:R-:W-:-:S04]  /*1d140*/  IMAD.WIDE R98, R5, 0x4, R98 ;  /* 0x0000000405627825 */ /* 0x000fc800078e0262 */
[C---:B------:R-:W-:Y:S01]  /*1d150*/  IMAD.WIDE R82, R5.reuse, 0x4, R82 ;  /* 0x0000000405527825 */ /* 0x040fe200078e0252 */
[----:B-1----:R-:W3:Y:S04]  /*1d160*/  LDL.LU.64 R130, [R1+0x19f0] ;  /* 0x0019f00001827983 */ /* 0x002ee80000300a00 */
[----:B------:R1:W-:Y:S01]  /*1d170*/  STL.64 [R1+0x660], R240 ;  /* 0x000660f001007387 */ /* 0x0003e20000100a00 */
[----:B------:R-:W-:-:S03]  /*1d180*/  IMAD.WIDE R66, R5, 0x4, R66 ;  /* 0x0000000405427825 */ /* 0x000fc600078e0242 */
[----:B-1----:R-:W3:Y:S04]  /*1d190*/  LDL.LU.64 R240, [R1+0x5a0] ;  /* 0x0005a00001f07983 */ /* 0x002ee80000300a00 */
[----:B------:R1:W-:Y:S01]  /*1d1a0*/  STL.64 [R1+0x658], R14 ;  /* 0x0006580e01007387 */ /* 0x0003e20000100a00 */
[----:B------:R-:W-:-:S03]  /*1d1b0*/  IMAD.WIDE R160, R5, 0x4, R160 ;  /* 0x0000000405a07825 */ /* 0x000fc600078e02a0 */
[----:B-1----:R-:W3:Y:S04]  /*1d1c0*/  LDL.LU.64 R14, [R1+0x598] ;  /* 0x00059800010e7983 */ /* 0x002ee80000300a00 */
[----:B------:R1:W-:Y:S01]  /*1d1d0*/  STL.64 [R1+0x650], R224 ;  /* 0x000650e001007387 */ /* 0x0003e20000100a00 */
[----:B------:R-:W-:-:S03]  /*1d1e0*/  IMAD.WIDE R144, R5, 0x4, R144 ;  /* 0x0000000405907825 */ /* 0x000fc600078e0290 */
[----:B-1----:R-:W3:Y:S04]  /*1d1f0*/  LDL.LU.64 R224, [R1+0x590] ;  /* 0x0005900001e07983 */ /* 0x002ee80000300a00 */
[----:B------:R1:W-:Y:S04]  /*1d200*/  STL.64 [R1+0x648], R114 ;  /* 0x0006487201007387 */ /* 0x0003e80000100a00 */
        /* <DEDUP_REMOVED lines=8> */
[----:B--2---:R-:W-:-:S03]  /*1d290*/  IMAD.WIDE R128, R5, 0x4, R128 ;  /* 0x0000000405807825 */ /* 0x004fc600078e0280 */
[----:B-1----:R-:W2:Y:S04]  /*1d2a0*/  LDL.LU.64 R66, [R1+0x19d0] ;  /* 0x0019d00001427983 */ /* 0x002ea80000300a00 */
[----:B------:R1:W-:Y:S01]  /*1d2b0*/  STL.64 [R1+0x628], R160 ;  /* 0x000628a001007387 */ /* 0x0003e20000100a00 */
[----:B------:R-:W-:-:S03]  /*1d2c0*/  IMAD.WIDE R140, R5, 0x4, R140 ;  /* 0x00000004058c7825 */ /* 0x000fc600078e028c */
[----:B-1----:R-:W2:Y:S04]  /*1d2d0*/  LDL.LU.64 R160, [R1+0x560] ;  /* 0x0005600001a07983 */ /* 0x002ea80000300a00 */
[----:B------:R1:W-:Y:S01]  /*1d2e0*/  STL.64 [R1+0x620], R144 ;  /* 0x0006209001007387 */ /* 0x0003e20000100a00 */
[----:B----4-:R-:W-:-:S03]  /*1d2f0*/  IMAD.WIDE R50, R5, 0x4, R50 ;  /* 0x0000000405327825 */ /* 0x010fc600078e0232 */
[----:B-1----:R-:W4:Y:S04]  /*1d300*/  LDL.LU.64 R144, [R1+0x558] ;  /* 0x0005580001907983 */ /* 0x002f280000300a00 */
[----:B------:R1:W-:Y:S01]  /*1d310*/  STL.64 [R1+0x618], R128 ;  /* 0x0006188001007387 */ /* 0x0003e20000100a00 */
[----:B------:R-:W-:-:S03]  /*1d320*/  IMAD.WIDE R34, R5, 0x4, R34 ;  /* 0x0000000405227825 */ /* 0x000fc600078e0222 */
[----:B-1----:R-:W4:Y:S04]  /*1d330*/  LDL.LU.64 R128, [R1+0x550] ;  /* 0x0005500001807983 */ /* 0x002f280000300a00 */
[----:B------:R1:W-:Y:S01]  /*1d340*/  STL.64 [R1+0x610], R50 ;  /* 0x0006103201007387 */ /* 0x0003e20000100a00 */
[----:B------:R-:W-:-:S03]  /*1d350*/  IMAD.WIDE R64, R5, 0x4, R64 ;  /* 0x0000000405407825 */ /* 0x000fc600078e0240 */
[----:B-1----:R-:W4:Y:S04]  /*1d360*/  LDL.LU.64 R50, [R1+0x19c8] ;  /* 0x0019c80001327983 */ /* 0x002f280000300a00 */
[----:B------:R1:W-:Y:S04]  /*1d370*/  STL.64 [R1+0x608], R34 ;  /* 0x0006082201007387 */ /* 0x0003e80000100a00 */
[----:B-1----:R-:W4:Y:S04]  /*1d380*/  LDL.LU.64 R34, [R1+0x19c0] ;  /* 0x0019c00001227983 */ /* 0x002f280000300a00 */
[----:B------:R1:W-:Y:S01]  /*1d390*/  STL.64 [R1+0x600], R18 ;  /* 0x0006001201007387 */ /* 0x0003e20000100a00 */
[----:B------:R-:W-:-:S03]  /*1d3a0*/  IMAD.WIDE R188, R5, 0x4, R188 ;  /* 0x0000000405bc7825 */ /* 0x000fc600078e02bc */
[----:B-1----:R-:W4:Y:S04]  /*1d3b0*/  LDL.LU.64 R18, [R1+0x19b8] ;  /* 0x0019b80001127983 */ /* 0x002f280000300a00 */
[----:B------:R1:W-:Y:S01]  /*1d3c0*/  STL.64 [R1+0x5f8], R12 ;  /* 0x0005f80c01007387 */ /* 0x0003e20000100a00 */
[----:B------:R-:W-:-:S03]  /*1d3d0*/  IMAD.WIDE R44, R5, 0x4, R44 ;  /* 0x00000004052c7825 */ /* 0x000fc600078e022c */
[----:B-1----:R-:W4:Y:S04]  /*1d3e0*/  LDL.LU.64 R12, [R1+0x19b0] ;  /* 0x0019b000010c7983 */ /* 0x002f280000300a00 */
[----:B------:R1:W-:Y:S01]  /*1d3f0*/  STL.64 [R1+0x5f0], R140 ;  /* 0x0005f08c01007387 */ /* 0x0003e20000100a00 */
[----:B------:R-:W-:-:S04]  /*1d400*/  IMAD.WIDE R48, R5, 0x4, R48 ;  /* 0x0000000405307825 */ /* 0x000fc800078e0230 */
[C---:B------:R-:W-:Y:S01]  /*1d410*/  IMAD.WIDE R126, R5.reuse, 0x4, R126 ;  /* 0x00000004057e7825 */ /* 0x040fe200078e027e */
[----:B-1----:R-:W4:Y:S04]  /*1d420*/  LDL.LU.64 R140, [R1+0x19a8] ;  /* 0x0019a800018c7983 */ /* 0x002f280000300a00 */
[----:B------:R1:W-:Y:S01]  /*1d430*/  STL.64 [R1+0x5e8], R64 ;  /* 0x0005e84001007387 */ /* 0x0003e20000100a00 */
[----:B------:R-:W-:-:S04]  /*1d440*/  IMAD.WIDE R46, R5, 0x4, R46 ;  /* 0x00000004052e7825 */ /* 0x000fc800078e022e */
[C---:B------:R-:W-:Y:S01]  /*1d450*/  IMAD.WIDE R142, R5.reuse, 0x4, R142 ;  /* 0x00000004058e7825 */ /* 0x040fe200078e028e */
[----:B-1----:R-:W4:Y:S04]  /*1d460*/  LDL.LU.64 R64, [R1+0x520] ;  /* 0x0005200001407983 */ /* 0x002f280000300a00 */
[----:B------:R1:W-:Y:S01]  /*1d470*/  STL.64 [R1+0x5e0], R188 ;  /* 0x0005e0bc01007387 */ /* 0x0003e20000100a00 */
[----:B------:R-:W-:-:S03]  /*1d480*/  IMAD.WIDE R208, R5, 0x4, R208 ;  /* 0x0000000405d07825 */ /* 0x000fc600078e02d0 */
        /* <DEDUP_REMOVED lines=12> */
[----:B-1----:R-:W4:Y:S01]  /*1d550*/  LDL.LU.64 R208, [R1+0x1978] ;  /* 0x0019780001d07983 */ /* 0x002f220000300a00 */
[----:B------:R-:W-:-:S04]  /*1d560*/  IMAD.WIDE R60, R5, 0x4, R60 ;  /* 0x00000004053c7825 */ /* 0x000fc800078e023c */
[C---:B---3--:R-:W-:Y:S01]  /*1d570*/  IMAD.WIDE R240, R5.reuse, 0x4, R240 ;  /* 0x0000000405f07825 */ /* 0x048fe200078e02f0 */
        /* <DEDUP_REMOVED lines=8> */
[----:B-1----:R-:W3:Y:S04]  /*1d600*/  LDL.LU.64 R240, [R1+0x1970] ;  /* 0x0019700001f07983 */ /* 0x002ee80000300a00 */
[----:B------:R1:W-:Y:S01]  /*1d610*/  STL.64 [R1+0x7e0], R14 ;  /* 0x0007e00e01007387 */ /* 0x0003e20000100a00 */
[----:B------:R-:W-:-:S03]  /*1d620*/  IMAD.WIDE R176, R5, 0x4, R176 ;  /* 0x0000000405b07825 */ /* 0x000fc600078e02b0 */
[----:B-1----:R-:W3:Y:S04]  /*1d630*/  LDL.LU.64 R14, [R1+0x4d0] ;  /* 0x0004d000010e7983 */ /* 0x002ee80000300a00 */
[----:B------:R1:W-:Y:S01]  /*1d640*/  STL.64 [R1+0x918], R224 ;  /* 0x000918e001007387 */ /* 0x0003e20000100a00 */
[----:B--2---:R-:W-:-:S03]  /*1d650*/  IMAD.WIDE R160, R5, 0x4, R160 ;  /* 0x0000000405a07825 */ /* 0x004fc600078e02a0 */
[----:B-1----:R-:W2:Y:S01]  /*1d660*/  LDL.LU.64 R224, [R1+0x1968] ;  /* 0x0019680001e07983 */ /* 0x002ea20000300a00 */
[----:B------:R-:W-:-:S04]  /*1d670*/  IMAD.WIDE R30, R5, 0x4, R30 ;  /* 0x00000004051e7825 */ /* 0x000fc800078e021e */
[----:B----4-:R-:W-:-:S04]  /*1d680*/  IMAD.WIDE R144, R5, 0x4, R144 ;  /* 0x0000000405907825 */ /* 0x010fc800078e0290 */
[----:B------:R-:W-:-:S04]  /*1d690*/  IMAD.WIDE R112, R5, 0x4, R112 ;  /* 0x0000000405707825 */ /* 0x000fc800078e0270 */
[----:B------:R-:W-:-:S04]  /*1d6a0*/  IMAD.WIDE R96, R5, 0x4, R96 ;  /* 0x0000000405607825 */ /* 0x000fc800078e0260 */
[----:B------:R-:W-:-:S04]  /*1d6b0*/  IMAD.WIDE R128, R5, 0x4, R128 ;  /* 0x0000000405807825 */ /* 0x000fc800078e0280 */
[----:B------:R-:W-:-:S04]  /*1d6c0*/  IMAD.WIDE R80, R5, 0x4, R80 ;  /* 0x0000000405507825 */ /* 0x000fc800078e0250 */
[----:B------:R-:W-:-:S04]  /*1d6d0*/  IMAD.WIDE R64, R5, 0x4, R64 ;  /* 0x0000000405407825 */ /* 0x000fc800078e0240 */
[----:B------:R-:W-:-:S04]  /*1d6e0*/  IMAD.WIDE R188, R5, 0x4, R188 ;  /* 0x0000000405bc7825 */ /* 0x000fc800078e02bc */
[----:B------:R-:W-:-:S04]  /*1d6f0*/  IMAD.WIDE R46, R5, 0x4, R46 ;  /* 0x00000004052e7825 */ /* 0x000fc800078e022e */
[----:B------:R-:W-:-:S05]  /*1d700*/  IMAD.WIDE R208, R5, 0x4, R208 ;  /* 0x0000000405d07825 */ /* 0x000fca00078e02d0 */
        /* <DEDUP_REMOVED lines=31> */
[----:B------:R-:W-:-:S04]  /*1d900*/  IMAD.WIDE R32, R5, 0x4, R32 ;  /* 0x0000000405207825 */ /* 0x000fc800078e0220 */
[----:B------:R-:W-:-:S04]  /*1d910*/  IMAD.WIDE R16, R5, 0x4, R16 ;  /* 0x0000000405107825 */ /* 0x000fc800078e0210 */
[----:B------:R-:W-:-:S04]  /*1d920*/  IMAD.WIDE R28, R5, 0x4, R28 ;  /* 0x00000004051c7825 */ /* 0x000fc800078e021c */
[----:B------:R-:W-:-:S04]  /*1d930*/  IMAD.WIDE R156, R5, 0x4, R156 ;  /* 0x00000004059c7825 */ /* 0x000fc800078e029c */
[----:B---3--:R-:W-:-:S04]  /*1d940*/  IMAD.WIDE R60, R5, 0x4, R60 ;  /* 0x00000004053c7825 */ /* 0x008fc800078e023c */
        /* <DEDUP_REMOVED lines=17> */
[----:B--2---:R-:W-:-:S05]  /*1da60*/  IMAD.WIDE R60, R5, 0x4, R60 ;  /* 0x00000004053c7825 */ /* 0x004fca00078e023c */
[----:B------:R1:W-:Y:S04]  /*1da70*/  STL.64 [R1+0xa00], R60 ;  /* 0x000a003c01007387 */ /* 0x0003e80000100a00 */
[----:B-1----:R-:W2:Y:S04]  /*1da80*/  LDL.LU.64 R60, [R1+0x3e0] ;  /* 0x0003e000013c7983 */ /* 0x002ea80000300a00 */
[----:B------:R1:W-:Y:S04]  /*1da90*/  STL.64 [R1+0xa08], R14 ;  /* 0x000a080e01007387 */ /* 0x0003e80000100a00 */
[----:B-1----:R-:W2:Y:S04]  /*1daa0*/  LDL.LU.64 R14, [R1+0x18d8] ;  /* 0x0018d800010e7983 */ /* 0x002ea80000300a00 */
[----:B------:R1:W-:Y:S04]  /*1dab0*/  STL.64 [R1+0xa10], R142 ;  /* 0x000a108e01007387 */ /* 0x0003e80000100a00 */
[----:B-1----:R-:W3:Y:S01]  /*1dac0*/  LDL.LU.64 R142, [R1+0x18d0] ;  /* 0x0018d000018e7983 */ /* 0x002ee20000300a00 */
[----:B------:R-:W-:-:S04]  /*1dad0*/  IMAD.WIDE R238, R5, 0x4, R238 ;  /* 0x0000000405ee7825 */ /* 0x000fc800078e02ee */
[C---:B------:R-:W-:Y:S01]  /*1dae0*/  IMAD.WIDE R222, R5.reuse, 0x4, R222 ;  /* 0x0000000405de7825 */ /* 0x040fe200078e02de */
[----:B------:R1:W-:Y:S03]  /*1daf0*/  STL.64 [R1+0xa20], R238 ;  /* 0x000a20ee01007387 */ /* 0x0003e60000100a00 */
[----:B------:R-:W-:-:S04]  /*1db00*/  IMAD.WIDE R206, R5, 0x4, R206 ;  /* 0x0000000405ce7825 */ /* 0x000fc800078e02ce */
[C---:B------:R-:W-:Y:S01]  /*1db10*/  IMAD.WIDE R190, R5.reuse, 0x4, R190 ;  /* 0x0000000405be7825 */ /* 0x040fe200078e02be */
[----:B-1----:R-:W4:Y:S03]  /*1db20*/  LDL.LU.64 R238, [R1+0x18c8] ;  /* 0x0018c80001ee7983 */ /* 0x002f260000300a00 */
[C---:B------:R-:W-:Y:S01]  /*1db30*/  IMAD.WIDE R174, R5.reuse, 0x4, R174 ;  /* 0x0000000405ae7825 */ /* 0x040fe200078e02ae */
[----:B------:R1:W-:Y:S03]  /*1db40*/  STL.64 [R1+0xa30], R222 ;  /* 0x000a30de01007387 */ /* 0x0003e60000100a00 */
[----:B------:R-:W-:-:S04]  /*1db50*/  IMAD.WIDE R158, R5, 0x4, R158 ;  /* 0x00000004059e7825 */ /* 0x000fc800078e029e */
[C---:B------:R-:W-:Y:S01]  /*1db60*/  IMAD.WIDE R126, R5.reuse, 0x4, R126 ;  /* 0x00000004057e7825 */ /* 0x040fe200078e027e */
        /* <DEDUP_REMOVED lines=12> */
[----:B-1----:R-:W4:Y:S01]  /*1dc30*/  LDL.LU.64 R158, [R1+0x18a0] ;  /* 0x0018a000019e7983 */ /* 0x002f220000300a00 */
[----:B------:R-:W-:-:S04]  /*1dc40*/  IMAD.WIDE R46, R5, 0x4, R46 ;  /* 0x00000004052e7825 */ /* 0x000fc800078e022e */
[----:B------:R-:W-:-:S04]  /*1dc50*/  IMAD.WIDE R30, R5, 0x4, R30 ;  /* 0x00000004051e7825 */ /* 0x000fc800078e021e */
[----:B------:R-:W-:-:S04]  /*1dc60*/  IMAD.WIDE R44, R5, 0x4, R44 ;  /* 0x00000004052c7825 */ /* 0x000fc800078e022c */
[----:B------:R-:W-:-:S04]  /*1dc70*/  IMAD.WIDE R172, R5, 0x4, R172 ;  /* 0x0000000405ac7825 */ /* 0x000fc800078e02ac */
[----:B--2---:R-:W-:-:S04]  /*1dc80*/  IMAD.WIDE R14, R5, 0x4, R14 ;  /* 0x00000004050e7825 */ /* 0x004fc800078e020e */
[----:B---3--:R-:W-:-:S05]  /*1dc90*/  IMAD.WIDE R142, R5, 0x4, R142 ;  /* 0x00000004058e7825 */ /* 0x008fca00078e028e */
        /* <DEDUP_REMOVED lines=69> */
[----:B------:R1:W-:Y:S04]  /*1e0f0*/  STL.64 [R1+0x1760], R250 ;  /* 0x001760fa01007387 */ /* 0x0003e80000100a00 */
[----:B------:R-:W-:Y:S01]  /*1e100*/  STL.64 [R1+0xb50], R6 ;  /* 0x000b500601007387 */ /* 0x000fe20000100a00 */
[----:B-1----:R-:W-:-:S04]  /*1e110*/  IMAD.WIDE R250, R5, 0x4, R8 ;  /* 0x0000000405fa7825 */ /* 0x002fc800078e0208 */
[C---:B------:R-:W-:Y:S01]  /*1e120*/  IMAD.WIDE R8, R5.reuse, 0x4, R10 ;  /* 0x0000000405087825 */ /* 0x040fe200078e020a */
[----:B------:R-:W-:Y:S03]  /*1e130*/  STL.64 [R1+0xb60], R250 ;  /* 0x000b60fa01007387 */ /* 0x000fe60000100a00 */
[C---:B------:R-:W-:Y:S01]  /*1e140*/  IMAD.WIDE R10, R5.reuse, 0x4, R14 ;  /* 0x00000004050a7825 */ /* 0x040fe200078e020e */
[----:B------:R1:W-:Y:S03]  /*1e150*/  STL.64 [R1+0xb68], R8 ;  /* 0x000b680801007387 */ /* 0x0003e60000100a00 */
[----:B-1----:R-:W-:-:S04]  /*1e160*/  IMAD.WIDE R8, R5, 0x4, R16 ;  /* 0x0000000405087825 */ /* 0x002fc800078e0210 */
[----:B------:R-:W-:-:S04]  /*1e170*/  IMAD.WIDE R32, R5, 0x4, R32 ;  /* 0x0000000405207825 */ /* 0x000fc800078e0220 */
        /* <DEDUP_REMOVED lines=20> */
[----:B--2---:R-:W-:-:S05]  /*1e2c0*/  IMAD.WIDE R6, R5, 0x4, R12 ;  /* 0x0000000405067825 */ /* 0x004fca00078e020c */
[----:B------:R1:W-:Y:S04]  /*1e2d0*/  STL.64 [R1+0xb70], R6 ;  /* 0x000b700601007387 */ /* 0x0003e80000100a00 */
[----:B------:R2:W-:Y:S04]  /*1e2e0*/  STL.64 [R1+0xb78], R10 ;  /* 0x000b780a01007387 */ /* 0x0005e80000100a00 */
[----:B------:R3:W-:Y:S01]  /*1e2f0*/  STL.64 [R1+0xb80], R8 ;  /* 0x000b800801007387 */ /* 0x0007e20000100a00 */
[----:B-1----:R-:W-:-:S04]  /*1e300*/  IMAD.WIDE R6, R5, 0x4, R18 ;  /* 0x0000000405067825 */ /* 0x002fc800078e0212 */
[C---:B--2---:R-:W-:Y:S01]  /*1e310*/  IMAD.WIDE R10, R5.reuse, 0x4, R20 ;  /* 0x00000004050a7825 */ /* 0x044fe200078e0214 */
[----:B------:R1:W-:Y:S03]  /*1e320*/  STL.64 [R1+0xb88], R6 ;  /* 0x000b880601007387 */ /* 0x0003e60000100a00 */
[C---:B---3--:R-:W-:Y:S01]  /*1e330*/  IMAD.WIDE R8, R5.reuse, 0x4, R22 ;  /* 0x0000000405087825 */ /* 0x048fe200078e0216 */
[----:B------:R2:W-:Y:S04]  /*1e340*/  STL.64 [R1+0xb90], R10 ;  /* 0x000b900a01007387 */ /* 0x0005e80000100a00 */
[----:B------:R3:W-:Y:S01]  /*1e350*/  STL.64 [R1+0xb98], R8 ;  /* 0x000b980801007387 */ /* 0x0007e20000100a00 */
[----:B-1----:R-:W-:-:S04]  /*1e360*/  IMAD.WIDE R6, R5, 0x4, R24 ;  /* 0x0000000405067825 */ /* 0x002fc800078e0218 */
[C---:B--2---:R-:W-:Y:S01]  /*1e370*/  IMAD.WIDE R10, R5.reuse, 0x4, R26 ;  /* 0x00000004050a7825 */ /* 0x044fe200078e021a */
[----:B------:R1:W-:Y:S03]  /*1e380*/  STL.64 [R1+0xfa0], R6 ;  /* 0x000fa00601007387 */ /* 0x0003e60000100a00 */
[C---:B---3--:R-:W-:Y:S01]  /*1e390*/  IMAD.WIDE R8, R5.reuse, 0x4, R28 ;  /* 0x0000000405087825 */ /* 0x048fe200078e021c */
[----:B------:R-:W-:Y:S04]  /*1e3a0*/  STL.64 [R1+0xfa8], R10 ;  /* 0x000fa80a01007387 */ /* 0x000fe80000100a00 */
[----:B------:R2:W-:Y:S01]  /*1e3b0*/  STL.64 [R1+0xfb0], R8 ;  /* 0x000fb00801007387 */ /* 0x0005e20000100a00 */
[----:B-1----:R-:W-:-:S03]  /*1e3c0*/  IMAD.WIDE R6, R5, 0x4, R30 ;  /* 0x0000000405067825 */ /* 0x002fc600078e021e */
[----:B------:R-:W-:Y:S04]  /*1e3d0*/  STL.64 [R1+0x1798], R32 ;  /* 0x0017982001007387 */ /* 0x000fe80000100a00 */
[----:B------:R1:W-:Y:S01]  /*1e3e0*/  STL.64 [R1+0xfb8], R6 ;  /* 0x000fb80601007387 */ /* 0x0003e20000100a00 */
[----:B--2---:R-:W-:-:S03]  /*1e3f0*/  IMAD.WIDE R8, R5, 0x4, R40 ;  /* 0x0000000405087825 */ /* 0x004fc600078e0228 */
[----:B------:R-:W-:Y:S04]  /*1e400*/  STL.64 [R1+0x1780], R34 ;  /* 0x0017802201007387 */ /* 0x000fe80000100a00 */
[----:B------:R-:W-:Y:S01]  /*1e410*/  STL.64 [R1+0x1768], R36 ;  /* 0x0017682401007387 */ /* 0x000fe20000100a00 */
[----:B------:R-:W-:-:S04]  /*1e420*/  IMAD.WIDE R10, R5, 0x4, R44 ;  /* 0x00000004050a7825 */ /* 0x000fc800078e022c */
[C---:B-1----:R-:W-:Y:S01]  /*1e430*/  IMAD.WIDE R6, R5.reuse, 0x4, R42 ;  /* 0x0000000405067825 */ /* 0x042fe200078e022a */
[----:B------:R-:W-:Y:S04]  /*1e440*/  STL.64 [R1+0x1748], R38 ;  /* 0x0017482601007387 */ /* 0x000fe80000100a00 */
        /* <DEDUP_REMOVED lines=32> */
[----:B------:R-:W-:Y:S01]  /*1e650*/  STL.64 [R1+0x1048], R10 ;  /* 0x0010480a01007387 */ /* 0x000fe20000100a00 */
[----:B-1----:R-:W-:-:S04]  /*1e660*/  IMAD.WIDE R8, R5, 0x4, R76 ;  /* 0x0000000405087825 */ /* 0x002fc800078e024c */
[C---:B--2---:R-:W-:Y:S01]  /*1e670*/  IMAD.WIDE R6, R5.reuse, 0x4, R78 ;  /* 0x0000000405067825 */ /* 0x044fe200078e024e */
[----:B------:R-:W-:Y:S04]  /*1e680*/  STL.64 [R1+0x1050], R8 ;  /* 0x0010500801007387 */ /* 0x000fe80000100a00 */
[----:B------:R-:W-:Y:S04]  /*1e690*/  STL.64 [R1+0x17a0], R80 ;  /* 0x0017a05001007387 */ /* 0x000fe80000100a00 */
[----:B------:R1:W-:Y:S04]  /*1e6a0*/  STL.64 [R1+0x1058], R6 ;  /* 0x0010580601007387 */ /* 0x0003e80000100a00 */
[----:B------:R-:W-:Y:S04]  /*1e6b0*/  STL.64 [R1+0x1788], R82 ;  /* 0x0017885201007387 */ /* 0x000fe80000100a00 */
[----:B------:R-:W-:Y:S04]  /*1e6c0*/  STL.64 [R1+0x1770], R84 ;  /* 0x0017705401007387 */ /* 0x000fe80000100a00 */
[----:B------:R-:W-:Y:S04]  /*1e6d0*/  STL.64 [R1+0x1750], R86 ;  /* 0x0017505601007387 */ /* 0x000fe80000100a00 */
[----:B------:R-:W-:Y:S04]  /*1e6e0*/  STL.64 [R1+0x1730], R88 ;  /* 0x0017305801007387 */ /* 0x000fe80000100a00 */
[----:B------:R-:W-:Y:S01]  /*1e6f0*/  STL.64 [R1+0x1678], R90 ;  /* 0x0016785a01007387 */ /* 0x000fe20000100a00 */
[----:B-1----:R-:W-:-:S03]  /*1e700*/  IMAD.WIDE R6, R5, 0x4, R112 ;  /* 0x0000000405067825 */ /* 0x002fc600078e0270 */
[----:B------:R-:W-:Y:S04]  /*1e710*/  STL.64 [R1+0x17b8], R94 ;  /* 0x0017b85e01007387 */ /* 0x000fe80000100a00 */
[----:B------:R-:W-:Y:S01]  /*1e720*/  STL.64 [R1+0x17a8], R96 ;  /* 0x0017a86001007387 */ /* 0x000fe20000100a00 */
[----:B------:R-:W-:-:S03]  /*1e730*/  IMAD.WIDE R10, R5, 0x4, R114 ;  /* 0x00000004050a7825 */ /* 0x000fc600078e0272 */
[----:B------:R-:W-:Y:S04]  /*1e740*/  STL.64 [R1+0x1790], R98 ;  /* 0x0017906201007387 */ /* 0x000fe80000100a00 */
[----:B------:R-:W-:Y:S01]  /*1e750*/  STL.64 [R1+0x1778], R100 ;  /* 0x0017786401007387 */ /* 0x000fe20000100a00 */
[----:B------:R-:W-:-:S03]  /*1e760*/  IMAD.WIDE R8, R5, 0x4, R116 ;  /* 0x0000000405087825 */ /* 0x000fc600078e0274 */
[----:B------:R-:W-:Y:S04]  /*1e770*/  STL.64 [R1+0x1758], R102 ;  /* 0x0017586601007387 */ /* 0x000fe80000100a00 */
[----:B------:R-:W-:Y:S04]  /*1e780*/  STL.64 [R1+0x1738], R104 ;  /* 0x0017386801007387 */ /* 0x000fe80000100a00 */
[----:B------:R-:W-:Y:S04]  /*1e790*/  STL.64 [R1+0x1680], R106 ;  /* 0x0016806a01007387 */ /* 0x000fe80000100a00 */
        /* <DEDUP_REMOVED lines=43> */
[C---:B----4-:R-:W-:Y:S01]  /*1ea50*/  IMAD.WIDE R8, R5.reuse, 0x4, R158 ;  /* 0x0000000405087825 */ /* 0x050fe200078e029e */
[----:B------:R2:W-:Y:S04]  /*1ea60*/  STL.64 [R1+0x1110], R10 ;  /* 0x0011100a01007387 */ /* 0x0005e80000100a00 */
[----:B------:R3:W-:Y:S01]  /*1ea70*/  STL.64 [R1+0x1118], R8 ;  /* 0x0011180801007387 */ /* 0x0007e20000100a00 */
[----:B-1----:R-:W-:-:S04]  /*1ea80*/  IMAD.WIDE R6, R5, 0x4, R160 ;  /* 0x0000000405067825 */ /* 0x002fc800078e02a0 */
[C---:B--2---:R-:W-:Y:S01]  /*1ea90*/  IMAD.WIDE R10, R5.reuse, 0x4, R162 ;  /* 0x00000004050a7825 */ /* 0x044fe200078e02a2 */
[----:B------:R1:W-:Y:S03]  /*1eaa0*/  STL.64 [R1+0x1120], R6 ;  /* 0x0011200601007387 */ /* 0x0003e60000100a00 */
[C---:B---3--:R-:W-:Y:S01]  /*1eab0*/  IMAD.WIDE R8, R5.reuse, 0x4, R164 ;  /* 0x0000000405087825 */ /* 0x048fe200078e02a4 */
[----:B------:R2:W-:Y:S03]  /*1eac0*/  STL.64 [R1+0x1128], R10 ;  /* 0x0011280a01007387 */ /* 0x0005e60000100a00 */
[C---:B------:R-:W-:Y:S01]  /*1ead0*/  IMAD.WIDE R106, R5.reuse, 0x4, R168 ;  /* 0x00000004056a7825 */ /* 0x040fe200078e02a8 */
[----:B------:R3:W-:Y:S03]  /*1eae0*/  STL.64 [R1+0x1130], R8 ;  /* 0x0011300801007387 */ /* 0x0007e60000100a00 */
[----:B-1----:R-:W-:-:S04]  /*1eaf0*/  IMAD.WIDE R6, R5, 0x4, R166 ;  /* 0x0000000405067825 */ /* 0x002fc800078e02a6 */
[C---:B--2---:R-:W-:Y:S01]  /*1eb00*/  IMAD.WIDE R10, R5.reuse, 0x4, R170 ;  /* 0x00000004050a7825 */ /* 0x044fe200078e02aa */
[----:B------:R1:W-:Y:S03]  /*1eb10*/  STL.64 [R1+0x1138], R6 ;  /* 0x0011380601007387 */ /* 0x0003e60000100a00 */
[C---:B---3--:R-:W-:Y:S01]  /*1eb20*/  IMAD.WIDE R8, R5.reuse, 0x4, R172 ;  /* 0x0000000405087825 */ /* 0x048fe200078e02ac */
[----:B------:R-:W-:Y:S04]  /*1eb30*/  STL.64 [R1+0x1148], R10 ;  /* 0x0011480a01007387 */ /* 0x000fe80000100a00 */
[----:B------:R-:W-:Y:S01]  /*1eb40*/  STL.64 [R1+0x1140], R106 ;  /* 0x0011406a01007387 */ /* 0x000fe20000100a00 */
[----:B-1----:R-:W-:-:S03]  /*1eb50*/  IMAD.WIDE R6, R5, 0x4, R174 ;  /* 0x0000000405067825 */ /* 0x002fc600078e02ae */
[----:B------:R1:W-:Y:S04]  /*1eb60*/  STL.64 [R1+0x1150], R8 ;  /* 0x0011500801007387 */ /* 0x0003e80000100a00 */
[----:B------:R-:W-:Y:S04]  /*1eb70*/  STL.64 [R1+0x1740], R106 ;  /* 0x0017406a01007387 */ /* 0x000fe80000100a00 */
[----:B------:R2:W-:Y:S01]  /*1eb80*/  STL.64 [R1+0x1158], R6 ;  /* 0x0011580601007387 */ /* 0x0005e20000100a00 */
[----:B------:R-:W-:-:S04]  /*1eb90*/  IMAD.WIDE R100, R5, 0x4, R178 ;  /* 0x0000000405647825 */ /* 0x000fc800078e02b2 */
[----:B-1----:R-:W-:-:S04]  /*1eba0*/  IMAD.WIDE R8, R5, 0x4, R180 ;  /* 0x0000000405087825 */ /* 0x002fc800078e02b4 */
[----:B--2---:R-:W-:-:S05]  /*1ebb0*/  IMAD.WIDE R6, R5, 0x4, R176 ;  /* 0x0000000405067825 */ /* 0x004fca00078e02b0 */
[----:B------:R1:W-:Y:S01]  /*1ebc0*/  STL.64 [R1+0x1160], R6 ;  /* 0x0011600601007387 */ /* 0x0003e20000100a00 */
[----:B------:R-:W-:-:S03]  /*1ebd0*/  IMAD.WIDE R90, R5, 0x4, R184 ;  /* 0x00000004055a7825 */ /* 0x000fc600078e02b8 */
[----:B------:R2:W-:Y:S04]  /*1ebe0*/  STL.64 [R1+0x1170], R8 ;  /* 0x0011700801007387 */ /* 0x0005e80000100a00 */
[----:B------:R-:W-:Y:S01]  /*1ebf0*/  STL.64 [R1+0x1168], R100 ;  /* 0x0011686401007387 */ /* 0x000fe20000100a00 */
[----:B-1----:R-:W-:-:S04]  /*1ec00*/  IMAD.WIDE R6, R5, 0x4, R182 ;  /* 0x0000000405067825 */ /* 0x002fc800078e02b6 */
[C---:B--2---:R-:W-:Y:S01]  /*1ec10*/  IMAD.WIDE R8, R5.reuse, 0x4, R186 ;  /* 0x0000000405087825 */ /* 0x044fe200078e02ba */
[----:B------:R1:W-:Y:S04]  /*1ec20*/  STL.64 [R1+0x1178], R6 ;  /* 0x0011780601007387 */ /* 0x0003e80000100a00 */
[----:B------:R2:W-:Y:S01]  /*1ec30*/  STL.64 [R1+0x17b0], R100 ;  /* 0x0017b06401007387 */ /* 0x0005e20000100a00 */
[----:B------:R-:W-:-:S03]  /*1ec40*/  IMAD.WIDE R98, R5, 0x4, R192 ;  /* 0x0000000405627825 */ /* 0x000fc600078e02c0 */
[----:B------:R-:W-:Y:S01]  /*1ec50*/  STL.64 [R1+0x1188], R8 ;  /* 0x0011880801007387 */ /* 0x000fe20000100a00 */
[----:B-1----:R-:W-:-:S03]  /*1ec60*/  IMAD.WIDE R6, R5, 0x4, R188 ;  /* 0x0000000405067825 */ /* 0x002fc600078e02bc */
[----:B------:R-:W-:Y:S01]  /*1ec70*/  STL.64 [R1+0x1180], R90 ;  /* 0x0011805a01007387 */ /* 0x000fe20000100a00 */
[----:B--2---:R-:W-:-:S03]  /*1ec80*/  IMAD.WIDE R100, R5, 0x4, R190 ;  /* 0x0000000405647825 */ /* 0x004fc600078e02be */
[----:B------:R1:W-:Y:S01]  /*1ec90*/  STL.64 [R1+0x1190], R6 ;  /* 0x0011900601007387 */ /* 0x0003e20000100a00 */
[----:B------:R-:W-:-:S03]  /*1eca0*/  IMAD.WIDE R84, R5, 0x4, R194 ;  /* 0x0000000405547825 */ /* 0x000fc600078e02c2 */
[----:B------:R2:W-:Y:S01]  /*1ecb0*/  STL.64 [R1+0x17c8], R90 ;  /* 0x0017c85a01007387 */ /* 0x0005e20000100a00 */
[----:B------:R-:W-:-:S03]  /*1ecc0*/  IMAD.WIDE R102, R5, 0x4, R196 ;  /* 0x0000000405667825 */ /* 0x000fc600078e02c4 */
[----:B------:R-:W-:Y:S01]  /*1ecd0*/  STL.64 [R1+0x1198], R100 ;  /* 0x0011986401007387 */ /* 0x000fe20000100a00 */
[----:B-1----:R-:W-:-:S03]  /*1ece0*/  IMAD.WIDE R6, R5, 0x4, R200 ;  /* 0x0000000405067825 */ /* 0x002fc600078e02c8 */
[----:B------:R-:W-:Y:S01]  /*1ecf0*/  STL.64 [R1+0x11a0], R98 ;  /* 0x0011a06201007387 */ /* 0x000fe20000100a00 */
[----:B------:R-:W-:-:S03]  /*1ed00*/  IMAD.WIDE R106, R5, 0x4, R198 ;  /* 0x00000004056a7825 */ /* 0x000fc600078e02c6 */
[----:B------:R-:W-:Y:S01]  /*1ed10*/  STL.64 [R1+0x11a8], R84 ;  /* 0x0011a85401007387 */ /* 0x000fe20000100a00 */
[----:B--2---:R-:W-:-:S03]  /*1ed20*/  IMAD.WIDE R90, R5, 0x4, R204 ;  /* 0x00000004055a7825 */ /* 0x004fc600078e02cc */
[----:B------:R1:W-:Y:S01]  /*1ed30*/  STL.64 [R1+0x11c0], R6 ;  /* 0x0011c00601007387 */ /* 0x0003e20000100a00 */
[----:B------:R-:W-:-:S03]  /*1ed40*/  IMAD.WIDE R114, R5, 0x4, R202 ;  /* 0x0000000405727825 */ /* 0x000fc600078e02ca */
[----:B------:R-:W-:Y:S01]  /*1ed50*/  STL.64 [R1+0x11b0], R102 ;  /* 0x0011b06601007387 */ /* 0x000fe20000100a00 */
[----:B------:R-:W-:-:S03]  /*1ed60*/  IMAD.WIDE R96, R5, 0x4, R206 ;  /* 0x0000000405607825 */ /* 0x000fc600078e02ce */
[----:B------:R-:W-:Y:S01]  /*1ed70*/  STL.64 [R1+0x11b8], R106 ;  /* 0x0011b86a01007387 */ /* 0x000fe20000100a00 */
[----:B------:R-:W-:-:S03]  /*1ed80*/  IMAD.WIDE R82, R5, 0x4, R208 ;  /* 0x0000000405527825 */ /* 0x000fc600078e02d0 */
[----:B------:R-:W-:Y:S01]  /*1ed90*/  STL.64 [R1+0x11d0], R90 ;  /* 0x0011d05a01007387 */ /* 0x000fe20000100a00 */
[----:B------:R-:W-:-:S03]  /*1eda0*/  IMAD.WIDE R36, R5, 0x4, R210 ;  /* 0x0000000405247825 */ /* 0x000fc600078e02d2 */
[----:B------:R-:W-:Y:S01]  /*1edb0*/  STL.64 [R1+0x11c8], R114 ;  /* 0x0011c87201007387 */ /* 0x000fe20000100a00 */
[----:B-1----:R-:W-:-:S03]  /*1edc0*/  IMAD.WIDE R6, R5, 0x4, R216 ;  /* 0x0000000405067825 */ /* 0x002fc600078e02d8 */
[----:B------:R-:W-:Y:S01]  /*1edd0*/  STL.64 [R1+0x1670], R114 ;  /* 0x0016707201007387 */ /* 0x000fe20000100a00 */
[----:B------:R-:W-:-:S03]  /*1ede0*/  IMAD.WIDE R86, R5, 0x4, R212 ;  /* 0x0000000405567825 */ /* 0x000fc600078e02d4 */
[----:B------:R-:W-:Y:S01]  /*1edf0*/  STL.64 [R1+0x11d8], R96 ;  /* 0x0011d86001007387 */ /* 0x000fe20000100a00 */
[----:B------:R-:W-:-:S03]  /*1ee00*/  IMAD.WIDE R104, R5, 0x4, R214 ;  /* 0x0000000405687825 */ /* 0x000fc600078e02d6 */
[----:B------:R-:W-:Y:S01]  /*1ee10*/  STL.64 [R1+0x11e0], R82 ;  /* 0x0011e05201007387 */ /* 0x000fe20000100a00 */
[----:B------:R-:W-:-:S03]  /*1ee20*/  IMAD.WIDE R110, R5, 0x4, R220 ;  /* 0x00000004056e7825 */ /* 0x000fc600078e02dc */
[----:B------:R-:W-:Y:S01]  /*1ee30*/  STL.64 [R1+0x11e8], R36 ;  /* 0x0011e82401007387 */ /* 0x000fe20000100a00 */
[----:B------:R-:W-:-:S03]  /*1ee40*/  IMAD.WIDE R80, R5, 0x4, R222 ;  /* 0x0000000405507825 */ /* 0x000fc600078e02de */
[----:B------:R1:W-:Y:S01]  /*1ee50*/  STL.64 [R1+0x1200], R6 ;  /* 0x0012000601007387 */ /* 0x0003e20000100a00 */
[----:B------:R-:W-:-:S03]  /*1ee60*/  IMAD.WIDE R34, R5, 0x4, R224 ;  /* 0x0000000405227825 */ /* 0x000fc600078e02e0 */
[----:B------:R-:W-:Y:S04]  /*1ee70*/  STL.64 [R1+0x11f0], R86 ;  /* 0x0011f05601007387 */ /* 0x000fe80000100a00 */
        /* <DEDUP_REMOVED lines=14> */
[----:B------:R-:W-:Y:S04]  /*1ef60*/  STL.64 [R1+0x1728], R232 ;  /* 0x001728e801007387 */ /* 0x000fe80000100a00 */
[----:B------:R-:W-:Y:S04]  /*1ef70*/  STL.64 [R1+0x1230], R38 ;  /* 0x0012302601007387 */ /* 0x000fe80000100a00 */
[----:B------:R-:W-:Y:S04]  /*1ef80*/  STL.64 [R1+0x1238], R88 ;  /* 0x0012385801007387 */ /* 0x000fe80000100a00 */
[----:B------:R-:W-:Y:S04]  /*1ef90*/  STL.64 [R1+0x1690], R234 ;  /* 0x001690ea01007387 */ /* 0x000fe80000100a00 */
[----:B------:R-:W-:Y:S04]  /*1efa0*/  STL.64 [R1+0x1240], R94 ;  /* 0x0012405e01007387 */ /* 0x000fe80000100a00 */
[----:B------:R-:W-:Y:S04]  /*1efb0*/  STL.64 [R1+0x1248], R32 ;  /* 0x0012482001007387 */ /* 0x000fe80000100a00 */
[----:B------:R-:W-:Y:S04]  /*1efc0*/  STL.64 [R1+0x1698], R248 ;  /* 0x001698f801007387 */ /* 0x000fe80000100a00 */
[----:B------:R1:W-:Y:S04]  /*1efd0*/  STL.64 [R1+0x1250], R6 ;  /* 0x0012500601007387 */ /* 0x0003e80000100a00 */
[----:B------:R-:W-:Y:S04]  /*1efe0*/  STL [R1+0x220], RZ ;  /* 0x000220ff01007387 */ /* 0x000fe80000100800 */
        /* <DEDUP_REMOVED lines=15> */
[----:B------:R-:W2:Y:S04]  /*1f0e0*/  LDL.LU.64 R30, [R1+0x7e8] ;  /* 0x0007e800011e7983 */ /* 0x000ea80000300a00 */
[----:B------:R-:W3:Y:S04]  /*1f0f0*/  LDL.LU.64 R28, [R1+0x7f0] ;  /* 0x0007f000011c7983 */ /* 0x000ee80000300a00 */
[----:B------:R-:W4:Y:S04]  /*1f100*/  LDL.LU.64 R26, [R1+0x7f8] ;  /* 0x0007f800011a7983 */ /* 0x000f280000300a00 */
[----:B------:R-:W4:Y:S04]  /*1f110*/  LDL.LU.64 R24, [R1+0x800] ;  /* 0x0008000001187983 */ /* 0x000f280000300a00 */
[----:B-1----:R-:W4:Y:S04]  /*1f120*/  LDL.LU.64 R6, [R1+0x808] ;  /* 0x0008080001067983 */ /* 0x002f280000300a00 */
[----:B------:R-:W4:Y:S01]  /*1f130*/  LDL.LU.64 R216, [R1+0x810] ;  /* 0x0008100001d87983 */ /* 0x000f220000300a00 */
[----:B------:R-:W-:Y:S01]  /*1f140*/  CS2R R128, SRZ ;  /* 0x0000000000807805 */ /* 0x000fe2000001ff00 */
[----:B------:R-:W-:Y:S01]  /*1f150*/  CS2R R130, SRZ ;  /* 0x0000000000827805 */ /* 0x000fe2000001ff00 */
[----:B------:R-:W-:Y:S01]  /*1f160*/  CS2R R132, SRZ ;  /* 0x0000000000847805 */ /* 0x000fe2000001ff00 */
[----:B------:R-:W4:Y:S01]  /*1f170*/  LDL.LU.64 R214, [R1+0x818] ;  /* 0x0008180001d67983 */ /* 0x000f220000300a00 */
[----:B------:R-:W-:Y:S01]  /*1f180*/  CS2R R134, SRZ ;  /* 0x0000000000867805 */ /* 0x000fe2000001ff00 */
[----:B------:R-:W-:Y:S01]  /*1f190*/  CS2R R136, SRZ ;  /* 0x0000000000887805 */ /* 0x000fe2000001ff00 */
[----:B------:R-:W-:Y:S01]  /*1f1a0*/  CS2R R138, SRZ ;  /* 0x00000000008a7805 */ /* 0x000fe2000001ff00 */
[----:B------:R-:W-:Y:S01]  /*1f1b0*/  STL.64 [R1+0x16a0], R128 ;  /* 0x0016a08001007387 */ /* 0x000fe20000100a00 */
[----:B------:R-:W-:Y:S01]  /*1f1c0*/  CS2R R140, SRZ ;  /* 0x00000000008c7805 */ /* 0x000fe2000001ff00 */
[----:B------:R-:W-:-:S02]  /*1f1d0*/  CS2R R142, SRZ ;  /* 0x00000000008e7805 */ /* 0x000fc4000001ff00 */
[----:B------:R-:W-:Y:S01]  /*1f1e0*/  STL.64 [R1+0x16a8], R130 ;  /* 0x0016a88201007387 */ /* 0x000fe20000100a00 */
[----:B------:R-:W-:Y:S01]  /*1f1f0*/  CS2R R144, SRZ ;  /* 0x0000000000907805 */ /* 0x000fe2000001ff00 */
[----:B------:R-:W-:Y:S02]  /*1f200*/  CS2R R146, SRZ ;  /* 0x0000000000927805 */ /* 0x000fe4000001ff00 */
[----:B------:R-:W-:Y:S01]  /*1f210*/  STL.64 [R1+0x16b0], R132 ;  /* 0x0016b08401007387 */ /* 0x000fe20000100a00 */
[----:B------:R-:W-:-:S03]  /*1f220*/  CS2R R148, SRZ ;  /* 0x0000000000947805 */ /* 0x000fc6000001ff00 */
        /* <DEDUP_REMOVED lines=12> */
[----:B------:R-:W-:Y:S04]  /*1f2f0*/  STL.64 [R1+0x16e8], R146 ;  /* 0x0016e89201007387 */ /* 0x000fe80000100a00 */
[----:B------:R-:W-:Y:S04]  /*1f300*/  STL.64 [R1+0x16f0], R148 ;  /* 0x0016f09401007387 */ /* 0x000fe80000100a00 */
[----:B------:R-:W-:Y:S04]  /*1f310*/  STL.64 [R1+0x16f8], R150 ;  /* 0x0016f89601007387 */ /* 0x000fe80000100a00 */
[----:B------:R-:W-:Y:S04]  /*1f320*/  STL.64 [R1+0x1700], R152 ;  /* 0x0017009801007387 */ /* 0x000fe80000100a00 */
[----:B------:R1:W-:Y:S04]  /*1f330*/  STL.64 [R1+0x1708], R154 ;  /* 0x0017089a01007387 */ /* 0x0003e80000100a00 */
[----:B------:R1:W-:Y:S04]  /*1f340*/  STL.64 [R1+0x1710], R156 ;  /* 0x0017109c01007387 */ /* 0x0003e80000100a00 */
[----:B------:R-:W-:Y:S04]  /*1f350*/  STL.64 [R1+0x1718], R158 ;  /* 0x0017189e01007387 */ /* 0x000fe80000100a00 */
[----:B------:R2:W-:Y:S04]  /*1f360*/  STL.64 [R1+0x1720], R160 ;  /* 0x001720a001007387 */ /* 0x0005e80000100a00 */
[----:B-1----:R-:W4:Y:S04]  /*1f370*/  LDL.64 R154, [R1+0x2e8] ;  /* 0x0002e800019a7983 */ /* 0x002f280000100a00 */
[----:B------:R-:W4:Y:S04]  /*1f380*/  LDL.64 R152, [R1+0x7a0] ;  /* 0x0007a00001987983 */ /* 0x000f280000100a00 */
[----:B------:R-:W4:Y:S04]  /*1f390*/  LDL.64 R232, [R1+0x760] ;  /* 0x0007600001e87983 */ /* 0x000f280000100a00 */
[----:B------:R-:W1:Y:S01]  /*1f3a0*/  S2R R114, SR_TID.X ;  /* 0x0000000000727919 */ /* 0x000e620000002100 */
[----:B------:R-:W-:-:S03]  /*1f3b0*/  IMAD.MOV.U32 R4, RZ, RZ, c[0x0][0x180] ;  /* 0x00006000ff047624 */ /* 0x000fc600078e00ff */
[----:B------:R-:W4:Y:S02]  /*1f3c0*/  LDL.64 R150, [R1+0x720] ;  /* 0x0007200001967983 */ /* 0x000f240000100a00 */
[----:B------:R-:W-:Y:S02]  /*1f3d0*/  IADD3 R2, R4, -0x100, RZ ;  /* 0xffffff0004027810 */ /* 0x000fe40007ffe0ff */
[----:B------:R-:W-:Y:S01]  /*1f3e0*/  MOV R4, 0x7f ;  /* 0x0000007f00047802 */ /* 0x000fe20000000f00 */
[----:B------:R-:W4:Y:S04]  /*1f3f0*/  LDL.64 R218, [R1+0x6e0] ;  /* 0x0006e00001da7983 */ /* 0x000f280000100a00 */
[----:B------:R-:W4:Y:S04]  /*1f400*/  LDL.64 R148, [R1+0x6a0] ;  /* 0x0006a00001947983 */ /* 0x000f280000100a00 */
[----:B------:R-:W4:Y:S01]  /*1f410*/  LDL.64 R146, [R1+0x660] ;  /* 0x0006600001927983 */ /* 0x000f220000100a00 */
[----:B------:R-:W-:-:S03]  /*1f420*/  IMAD.WIDE R92, R5, 0x4, R92 ;  /* 0x00000004055c7825 */ /* 0x000fc600078e025c */
[----:B------:R-:W4:Y:S01]  /*1f430*/  LDL.64 R144, [R1+0x620] ;  /* 0x0006200001907983 */ /* 0x000f220000100a00 */
[----:B-1----:R-:W-:-:S03]  /*1f440*/  LOP3.LUT R115, R114, 0x7f, RZ, 0xc0, !PT ;  /* 0x0000007f72737812 */ /* 0x002fc600078ec0ff */
[----:B------:R-:W4:Y:S02]  /*1f450*/  LDL.64 R142, [R1+0x5e0] ;  /* 0x0005e000018e7983 */ /* 0x000f240000100a00 */
[----:B------:R-:W-:Y:S01]  /*1f460*/  IMAD.SHL.U32 R113, R115, 0x4, RZ ;  /* 0x0000000473717824 */ /* 0x000fe200078e00ff */
[----:B------:R-:W-:Y:S01]  /*1f470*/  IADD3 R4, R4, c[0x0][0x180], RZ ;  /* 0x0000600004047a10 */ /* 0x000fe20007ffe0ff */
[----:B------:R-:W4:Y:S03]  /*1f480*/  LDL.64 R140, [R1+0x7d8] ;  /* 0x0007d800018c7983 */ /* 0x000f260000100a00 */
[----:B------:R-:W-:Y:S01]  /*1f490*/  LOP3.LUT R112, R113, 0x60, RZ, 0x3c, !PT ;  /* 0x0000006071707812 */ /* 0x000fe200078e3cff */
[C---:B------:R-:W-:Y:S01]  /*1f4a0*/  IMAD.WIDE R108, R5.reuse, 0x4, R108 ;  /* 0x00000004056c7825 */ /* 0x040fe200078e026c */
[----:B------:R-:W4:Y:S03]  /*1f4b0*/  LDL.64 R138, [R1+0x950] ;  /* 0x00095000018a7983 */ /* 0x000f260000100a00 */
[C---:B------:R-:W-:Y:S01]  /*1f4c0*/  IMAD.WIDE R240, R5.reuse, 0x4, R240 ;  /* 0x0000000405f07825 */ /* 0x040fe200078e02f0 */
[----:B------:R-:W4:Y:S03]  /*1f4d0*/  LDL.64 R136, [R1+0x9a8] ;  /* 0x0009a80001887983 */ /* 0x000f260000100a00 */
[C---:B------:R-:W-:Y:S01]  /*1f4e0*/  IMAD.WIDE R242, R5.reuse, 0x4, R242 ;  /* 0x0000000405f27825 */ /* 0x040fe200078e02f2 */
[----:B------:R-:W4:Y:S03]  /*1f4f0*/  LDL.64 R134, [R1+0xa48] ;  /* 0x000a480001867983 */ /* 0x000f260000100a00 */
[C---:B------:R-:W-:Y:S01]  /*1f500*/  IMAD.WIDE R244, R5.reuse, 0x4, R244 ;  /* 0x0000000405f47825 */ /* 0x040fe200078e02f4 */
[----:B------:R-:W4:Y:S03]  /*1f510*/  LDL.64 R132, [R1+0xae8] ;  /* 0x000ae80001847983 */ /* 0x000f260000100a00 */
[----:B------:R-:W-:Y:S01]  /*1f520*/  IMAD.WIDE R246, R5, 0x4, R246 ;  /* 0x0000000405f67825 */ /* 0x000fe200078e02f6 */
[----:B------:R-:W4:Y:S04]  /*1f530*/  LDL.64 R130, [R1+0xb30] ;  /* 0x000b300001827983 */ /* 0x000f280000100a00 */
[----:B------:R-:W4:Y:S04]  /*1f540*/  LDL.64 R128, [R1+0xb70] ;  /* 0x000b700001807983 */ /* 0x000f280000100a00 */
[----:B------:R-:W4:Y:S04]  /*1f550*/  LDL.64 R248, [R1+0xfb0] ;  /* 0x000fb00001f87983 */ /* 0x000f280000100a00 */
[----:B------:R-:W4:Y:S04]  /*1f560*/  LDL.64 R238, [R1+0xfd0] ;  /* 0x000fd00001ee7983 */ /* 0x000f280000100a00 */
[----:B------:R-:W4:Y:S04]  /*1f570*/  LDL.64 R236, [R1+0x1010] ;  /* 0x0010100001ec7983 */ /* 0x000f280000100a00 */
[----:B------:R-:W4:Y:S04]  /*1f580*/  LDL.64 R234, [R1+0x1050] ;  /* 0x0010500001ea7983 */ /* 0x000f280000100a00 */
[----:B------:R-:W4:Y:S01]  /*1f590*/  LDL.64 R156, [R1+0x308] ;  /* 0x00030800019c7983 */ /* 0x000f220000100a00 */
[----:B--2---:R-:W-:-:S04]  /*1f5a0*/  IMAD.WIDE R30, R0, 0x4, R30 ;  /* 0x00000004001e7825 */ /* 0x004fc800078e021e */
[----:B---3--:R-:W-:Y:S01]  /*1f5b0*/  IMAD.WIDE R28, R0, 0x4, R28 ;  /* 0x00000004001c7825 */ /* 0x008fe200078e021c */
[----:B------:R1:W-:Y:S04]  /*1f5c0*/  LDGSTS.E [R112+0x5ce00], [R30.64], !P5 ;  /* 0x5ce000001e707fae */ /* 0x0003e8000e921848 */
[----:B------:R1:W-:Y:S01]  /*1f5d0*/  LDGSTS.E [R112+0x5d600], [R28.64], !P2 ;  /* 0x5d6000001c707fae */ /* 0x0003e2000d121848 */
[----:B------:R-:W-:Y:S01]  /*1f5e0*/  ISETP.GE.AND P2, PT, R4, 0x80, PT ;  /* 0x000000800400780c */ /* 0x000fe20003f46270 */
[----:B----4-:R-:W-:Y:S02]  /*1f5f0*/  IMAD.WIDE R4, R0, 0x4, R216 ;  /* 0x0000000400047825 */ /* 0x010fe400078e02d8 */
[----:B------:R-:W2:Y:S01]  /*1f600*/  LDL.64 R216, [R1+0x9f8] ;  /* 0x0009f80001d87983 */ /* 0x000ea20000100a00 */
[----:B------:R-:W-:Y:S01]  /*1f610*/  ISETP.GE.U32.AND P5, PT, R2, 0x7ffffe81, PT ;  /* 0x7ffffe810200780c */ /* 0x000fe20003fa6070 */
[----:B------:R-:W-:-:S02]  /*1f620*/  IMAD.WIDE R2, R0, 0x4, R214 ;  /* 0x0000000400027825 */ /* 0x000fc400078e02d6 */
[----:B------:R-:W3:Y:S02]  /*1f630*/  LDL.64 R214, [R1+0xa98] ;  /* 0x000a980001d67983 */ /* 0x000ee40000100a00 */
[----:B------:R-:W-:-:S04]  /*1f640*/  IMAD.WIDE R26, R0, 0x4, R26 ;  /* 0x00000004001a7825 */ /* 0x000fc800078e021a */
[C---:B------:R-:W-:Y:S01]  /*1f650*/  IMAD.WIDE R24, R0.reuse, 0x4, R24 ;  /* 0x0000000400187825 */ /* 0x040fe200078e0218 */
[----:B------:R1:W-:Y:S03]  /*1f660*/  LDGSTS.E [R112+0x5de00], [R26.64], !P0 ;  /* 0x5de000001a707fae */ /* 0x0003e6000c121848 */
[----:B------:R-:W-:Y:S01]  /*1f670*/  IMAD.WIDE R6, R0, 0x4, R6 ;  /* 0x0000000400067825 */ /* 0x000fe200078e0206 */
[----:B------:R1:W-:Y:S04]  /*1f680*/  LDGSTS.E [R112+0x5e600], [R24.64], !P1 ;  /* 0x5e60000018707fae */ /* 0x0003e8000c921848 */
[----:B------:R1:W-:Y:S04]  /*1f690*/  LDGSTS.E [R112+0x5ee00], [R6.64], !P6 ;  /* 0x5ee0000006707fae */ /* 0x0003e8000f121848 */
[----:B------:R1:W-:Y:S04]  /*1f6a0*/  LDGSTS.E [R112+0x5f600], [R4.64], !P3 ;  /* 0x5f60000004707fae */ /* 0x0003e8000d921848 */
[----:B------:R1:W-:Y:S04]  /*1f6b0*/  LDGSTS.E [R112+0x5fe00], [R2.64], !P5 ;  /* 0x5fe0000002707fae */ /* 0x0003e8000e921848 */
[----:B------:R-:W0:Y:S04]  /*1f6c0*/  LDGDEPBAR ;  /* 0x00000000000079af */ /* 0x000e280000000000 */
[----:B------:R4:W-:Y:S04]  /*1f6d0*/  LDGSTS.E [R113+0x20000], [R154.64], P4 ;  /* 0x200000009a717fae */ /* 0x0009e8000a121848 */
[----:B------:R1:W-:Y:S04]  /*1f6e0*/  LDGSTS.E [R113+0x21000], [R152.64], P4 ;  /* 0x2100000098717fae */ /* 0x0003e8000a121848 */
[----:B------:R1:W-:Y:S04]  /*1f6f0*/  LDGSTS.E [R113+0x22000], [R232.64], P4 ;  /* 0x22000000e8717fae */ /* 0x0003e8000a121848 */
[----:B----4-:R-:W4:Y:S04]  /*1f700*/  LDL.64 R154, [R1+0x798] ;  /* 0x00079800019a7983 */ /* 0x010f280000100a00 */
[----:B------:R1:W-:Y:S04]  /*1f710*/  LDGSTS.E [R113+0x23000], [R150.64], P4 ;  /* 0x2300000096717fae */ /* 0x0003e8000a121848 */
[----:B-1----:R-:W4:Y:S04]  /*1f720*/  LDL.64 R232, [R1+0x1090] ;  /* 0x0010900001e87983 */ /* 0x002f280000100a00 */
        /* <DEDUP_REMOVED lines=8> */
[----:B-1----:R-:W4:Y:S04]  /*1f7b0*/  LDL.64 R218, [R1+0x10d0] ;  /* 0x0010d00001da7983 */ /* 0x002f280000100a00 */
[----:B------:R-:W4:Y:S04]  /*1f7c0*/  LDL.64 R152, [R1+0x1190] ;  /* 0x0011900001987983 */ /* 0x000f280000100a00 */
[----:B------:R-:W4:Y:S04]  /*1f7d0*/  LDL.64 R150, [R1+0x758] ;  /* 0x0007580001967983 */ /* 0x000f280000100a00 */
[----:B------:R-:W4:Y:S04]  /*1f7e0*/  LDL.64 R148, [R1+0x718] ;  /* 0x0007180001947983 */ /* 0x000f280000100a00 */
[----:B------:R-:W4:Y:S04]  /*1f7f0*/  LDL.64 R146, [R1+0x698] ;  /* 0x0006980001927983 */ /* 0x000f280000100a00 */
[----:B------:R-:W1:Y:S04]  /*1f800*/  S2R R213, SR_TID.X ;  /* 0x0000000000d57919 */ /* 0x000e680000002100 */
[----:B------:R-:W4:Y:S04]  /*1f810*/  LDL.64 R144, [R1+0x618] ;  /* 0x0006180001907983 */ /* 0x000f280000100a00 */
[----:B------:R-:W4:Y:S04]  /*1f820*/  LDL.64 R142, [R1+0x5d8] ;  /* 0x0005d800018e7983 */ /* 0x000f280000100a00 */
[----:B------:R-:W4:Y:S04]  /*1f830*/  LDL.64 R140, [R1+0x7e0] ;  /* 0x0007e000018c7983 */ /* 0x000f280000100a00 */
[----:B------:R-:W4:Y:S04]  /*1f840*/  LDL.64 R138, [R1+0x960] ;  /* 0x00096000018a7983 */ /* 0x000f280000100a00 */
[----:B------:R-:W4:Y:S04]  /*1f850*/  LDL.64 R136, [R1+0x9b0] ;  /* 0x0009b00001887983 */ /* 0x000f280000100a00 */
[----:B--2---:R2:W-:Y:S04]  /*1f860*/  LDGSTS.E [R113+0x2c000], [R216.64], P4 ;  /* 0x2c000000d8717fae */ /* 0x0045e8000a121848 */
[----:B------:R1:W-:Y:S04]  /*1f870*/  LDGSTS.E [R113+0x2d000], [R134.64], P4 ;  /* 0x2d00000086717fae */ /* 0x0003e8000a121848 */
[----:B---3--:R3:W-:Y:S04]  /*1f880*/  LDGSTS.E [R113+0x2e000], [R214.64], P4 ;  /* 0x2e000000d6717fae */ /* 0x0087e8000a121848 */
[----:B--2---:R-:W2:Y:S04]  /*1f890*/  LDL.64 R216, [R1+0x1110] ;  /* 0x0011100001d87983 */ /* 0x004ea80000100a00 */
[----:B------:R1:W-:Y:S04]  /*1f8a0*/  LDGSTS.E [R113+0x2f000], [R132.64], P4 ;  /* 0x2f00000084717fae */ /* 0x0003e8000a121848 */
[----:B---3--:R-:W3:Y:S04]  /*1f8b0*/  LDL.64 R214, [R1+0x1150] ;  /* 0x0011500001d67983 */ /* 0x008ee80000100a00 */
        /* <DEDUP_REMOVED lines=10> */
[----:B------:R-:W3:Y:S01]  /*1f960*/  LDL.64 R132, [R1+0xa50] ;  /* 0x000a500001847983 */ /* 0x000ee20000100a00 */
[----:B------:R-:W-:-:S03]  /*1f970*/  LOP3.LUT R213, R213, 0x7f, RZ, 0xc0, !PT ;  /* 0x0000007fd5d57812 */ /* 0x000fc600078ec0ff */
[----:B------:R-:W3:Y:S04]  /*1f980*/  LDL.64 R130, [R1+0xb38] ;  /* 0x000b380001827983 */ /* 0x000ee80000100a00 */
[----:B------:R-:W3:Y:S04]  /*1f990*/  LDL.64 R128, [R1+0xb78] ;  /* 0x000b780001807983 */ /* 0x000ee80000100a00 */
[----:B------:R-:W3:Y:S04]  /*1f9a0*/  LDL.64 R248, [R1+0xfb8] ;  /* 0x000fb80001f87983 */ /* 0x000ee80000100a00 */
[----:B------:R-:W3:Y:S04]  /*1f9b0*/  LDL.64 R238, [R1+0xfd8] ;  /* 0x000fd80001ee7983 */ /* 0x000ee80000100a00 */
[----:B------:R-:W3:Y:S04]  /*1f9c0*/  LDL.64 R236, [R1+0x1018] ;  /* 0x0010180001ec7983 */ /* 0x000ee80000100a00 */
[----:B----4-:R1:W-:Y:S04]  /*1f9d0*/  LDGSTS.E [R113+0x38000], [R232.64], P4 ;  /* 0x38000000e8717fae */ /* 0x0103e8000a121848 */
[----:B-1----:R-:W4:Y:S01]  /*1f9e0*/  LDL.64 R232, [R1+0x658] ;  /* 0x0006580001e87983 */ /* 0x002f220000100a00 */
[----:B------:R-:W-:-:S03]  /*1f9f0*/  IMAD.SHL.U32 R213, R213, 0x4, RZ ;  /* 0x00000004d5d57824 */ /* 0x000fc600078e00ff */
[----:B------:R1:W-:Y:S04]  /*1fa00*/  LDGSTS.E [R113+0x39000], [R218.64], P4 ;  /* 0x39000000da717fae */ /* 0x0003e8000a121848 */
[----:B-1----:R-:W4:Y:S04]  /*1fa10*/  LDL.64 R218, [R1+0xaa0] ;  /* 0x000aa00001da7983 */ /* 0x002f280000100a00 */
[----:B--2---:R1:W-:Y:S04]  /*1fa20*/  LDGSTS.E [R113+0x3a000], [R216.64], P4 ;  /* 0x3a000000d8717fae */ /* 0x0043e8000a121848 */
[----:B---3--:R2:W-:Y:S04]  /*1fa30*/  LDGSTS.E [R113+0x3b000], [R214.64], P4 ;  /* 0x3b000000d6717fae */ /* 0x0085e8000a121848 */
[----:B-1----:R-:W3:Y:S04]  /*1fa40*/  LDL.64 R216, [R1+0xaf0] ;  /* 0x000af00001d87983 */ /* 0x002ee80000100a00 */
[----:B------:R1:W-:Y:S04]  /*1fa50*/  LDGSTS.E [R113+0x3c000], [R152.64], P4 ;  /* 0x3c00000098717fae */ /* 0x0003e8000a121848 */
[----:B--2---:R-:W2:Y:S04]  /*1fa60*/  LDL.64 R214, [R1+0x1058] ;  /* 0x0010580001d67983 */ /* 0x004ea80000100a00 */
[----:B------:R1:W-:Y:S02]  /*1fa70*/  LDGSTS.E [R113+0x3d000], [R90.64], P4 ;  /* 0x3d0000005a717fae */ /* 0x0003e4000a121848 */
[----:B-1----:R-:W-:-:S02]  /*1fa80*/  LOP3.LUT R153, R213, 0x10, RZ, 0x3c, !PT ;  /* 0x00000010d5997812 */ /* 0x002fc400078e3cff */
[----:B------:R1:W-:Y:S04]  /*1fa90*/  LDGSTS.E [R113+0x3e000], [R110.64], P4 ;  /* 0x3e0000006e717fae */ /* 0x0003e8000a121848 */
[----:B------:R1:W-:Y:S04]  /*1faa0*/  LDGSTS.E [R113+0x3f000], [R94.64], P4 ;  /* 0x3f0000005e717fae */ /* 0x0003e8000a121848 */
[----:B------:R1:W-:Y:S04]  /*1fab0*/  LDGSTS.E [R153+0x20200], [R156.64], P4 ;  /* 0x202000009c997fae */ /* 0x0003e8000a121848 */
[----:B------:R-:W2:Y:S04]  /*1fac0*/  LDL.LU.64 R90, [R1+0x17c8] ;  /* 0x0017c800015a7983 */ /* 0x000ea80000300a00 */
[----:B------:R2:W-:Y:S04]  /*1fad0*/  LDGSTS.E [R153+0x21200], [R154.64], P4 ;  /* 0x212000009a997fae */ /* 0x0005e8000a121848 */
[----:B-1----:R-:W2:Y:S04]  /*1fae0*/  LDL.LU.64 R110, [R1+0x17c0] ;  /* 0x0017c000016e7983 */ /* 0x002ea80000300a00 */
[----:B------:R1:W-:Y:S04]  /*1faf0*/  LDGSTS.E [R153+0x22200], [R150.64], P4 ;  /* 0x2220000096997fae */ /* 0x0003e8000a121848 */
[----:B------:R-:W2:Y:S04]  /*1fb00*/  LDL.LU.64 R94, [R1+0x17b8] ;  /* 0x0017b800015e7983 */ /* 0x000ea80000300a00 */
[----:B------:R1:W-:Y:S04]  /*1fb10*/  LDGSTS.E [R153+0x23200], [R148.64], P4 ;  /* 0x2320000094997fae */ /* 0x0003e8000a121848 */
[----:B------:R1:W-:Y:S04]  /*1fb20*/  LDGSTS.E [R153+0x24200], [R234.64], P4 ;  /* 0x24200000ea997fae */ /* 0x0003e8000a121848 */
[----:B------:R1:W-:Y:S04]  /*1fb30*/  LDGSTS.E [R153+0x25200], [R146.64], P4 ;  /* 0x2520000092997fae */ /* 0x0003e8000a121848 */
[----:B-1----:R-:W2:Y:S04]  /*1fb40*/  LDL.64 R150, [R1+0x328] ;  /* 0x0003280001967983 */ /* 0x002ea80000100a00 */
[----:B------:R-:W2:Y:S04]  /*1fb50*/  LDL.64 R234, [R1+0x1098] ;  /* 0x0010980001ea7983 */ /* 0x000ea80000100a00 */
[----:B------:R-:W2:Y:S04]  /*1fb60*/  LDL.64 R148, [R1+0x790] ;  /* 0x0007900001947983 */ /* 0x000ea80000100a00 */
[----:B------:R-:W2:Y:S04]  /*1fb70*/  LDL.64 R146, [R1+0x750] ;  /* 0x0007500001927983 */ /* 0x000ea80000100a00 */
[----:B----4-:R1:W-:Y:S04]  /*1fb80*/  LDGSTS.E [R153+0x26200], [R232.64], P4 ;  /* 0x26200000e8997fae */ /* 0x0103e8000a121848 */
[----:B------:R4:W-:Y:S04]  /*1fb90*/  LDGSTS.E [R153+0x27200], [R144.64], P4 ;  /* 0x2720000090997fae */ /* 0x0009e8000a121848 */
[----:B------:R4:W-:Y:S04]  /*1fba0*/  LDGSTS.E [R153+0x28200], [R142.64], P4 ;  /* 0x282000008e997fae */ /* 0x0009e8000a121848 */
[----:B-1----:R-:W2:Y:S04]  /*1fbb0*/  LDL.64 R232, [R1+0x10d8] ;  /* 0x0010d80001e87983 */ /* 0x002ea80000100a00 */
[----:B------:R1:W-:Y:S04]  /*1fbc0*/  LDGSTS.E [R153+0x29200], [R140.64], P4 ;  /* 0x292000008c997fae */ /* 0x0003e8000a121848 */
[----:B------:R1:W-:Y:S04]  /*1fbd0*/  LDGSTS.E [R153+0x2a200], [R138.64], P4 ;  /* 0x2a2000008a997fae */ /* 0x0003e8000a121848 */
[----:B------:R1:W-:Y:S04]  /*1fbe0*/  LDGSTS.E [R153+0x2b200], [R136.64], P4 ;  /* 0x2b20000088997fae */ /* 0x0003e8000a121848 */
[----:B------:R1:W-:Y:S04]  /*1fbf0*/  LDGSTS.E [R153+0x2c200], [R134.64], P4 ;  /* 0x2c20000086997fae */ /* 0x0003e8000a121848 */
[----:B------:R1:W-:Y:S04]  /*1fc00*/  LDGSTS.E [R153+0x2d200], [R132.64], P4 ;  /* 0x2d20000084997fae */ /* 0x0003e8000a121848 */
[----:B------:R1:W-:Y:S04]  /*1fc10*/  LDGSTS.E [R153+0x2e200], [R218.64], P4 ;  /* 0x2e200000da997fae */ /* 0x0003e8000a121848 */
[----:B----4-:R-:W2:Y:S04]  /*1fc20*/  LDL.64 R144, [R1+0x710] ;  /* 0x0007100001907983 */ /* 0x010ea80000100a00 */
[----:B------:R-:W2:Y:S04]  /*1fc30*/  LDL.64 R142, [R1+0x6d0] ;  /* 0x0006d000018e7983 */ /* 0x000ea80000100a00 */
[----:B-1----:R-:W2:Y:S04]  /*1fc40*/  LDL.64 R218, [R1+0x1118] ;  /* 0x0011180001da7983 */ /* 0x002ea80000100a00 */
[----:B------:R-:W2:Y:S04]  /*1fc50*/  LDL.64 R140, [R1+0x690] ;  /* 0x00069000018c7983 */ /* 0x000ea80000100a00 */
[----:B------:R-:W2:Y:S04]  /*1fc60*/  LDL.64 R138, [R1+0x5d0] ;  /* 0x0005d000018a7983 */ /* 0x000ea80000100a00 */
[----:B------:R-:W2:Y:S04]  /*1fc70*/  LDL.64 R136, [R1+0x968] ;  /* 0x0009680001887983 */ /* 0x000ea80000100a00 */
[----:B------:R-:W2:Y:S04]  /*1fc80*/  LDL.64 R134, [R1+0x9b8] ;  /* 0x0009b80001867983 */ /* 0x000ea80000100a00 */
[----:B------:R-:W2:Y:S04]  /*1fc90*/  LDL.64 R132, [R1+0xa08] ;  /* 0x000a080001847983 */ /* 0x000ea80000100a00 */
[----:B---3--:R1:W-:Y:S04]  /*1fca0*/  LDGSTS.E [R153+0x2f200], [R216.64], P4 ;  /* 0x2f200000d8997fae */ /* 0x0083e8000a121848 */
[----:B------:R3:W-:Y:S04]  /*1fcb0*/  LDGSTS.E [R153+0x30200], [R130.64], P4 ;  /* 0x3020000082997fae */ /* 0x0007e8000a121848 */
[----:B------:R2:W-:Y:S04]  /*1fcc0*/  LDGSTS.E [R153+0x31200], [R128.64], P4 ;  /* 0x3120000080997fae */ /* 0x0005e8000a121848 */
[----:B-1----:R-:W4:Y:S04]  /*1fcd0*/  LDL.64 R216, [R1+0x1158] ;  /* 0x0011580001d87983 */ /* 0x002f280000100a00 */
[----:B------:R1:W-:Y:S04]  /*1fce0*/  LDGSTS.E [R153+0x32200], [R248.64], P4 ;  /* 0x32200000f8997fae */ /* 0x0003e8000a121848 */
[----:B------:R1:W-:Y:S04]  /*1fcf0*/  LDGSTS.E [R153+0x33200], [R238.64], P4 ;  /* 0x33200000ee997fae */ /* 0x0003e8000a121848 */
[----:B------:R1:W-:Y:S04]  /*1fd00*/  LDGSTS.E [R153+0x34200], [R236.64], P4 ;  /* 0x34200000ec997fae */ /* 0x0003e8000a121848 */
[----:B--2---:R2:W-:Y:S04]  /*1fd10*/  LDGSTS.E [R153+0x35200], [R214.64], P4 ;  /* 0x35200000d6997fae */ /* 0x0045e8000a121848 */
[----:B---3--:R-:W3:Y:S04]  /*1fd20*/  LDL.64 R130, [R1+0xa58] ;  /* 0x000a580001827983 */ /* 0x008ee80000100a00 */
[----:B-1----:R-:W3:Y:S04]  /*1fd30*/  LDL.64 R236, [R1+0x650] ;  /* 0x0006500001ec7983 */ /* 0x002ee80000100a00 */
[----:B--2---:R-:W3:Y:S01]  /*1fd40*/  LDL.64 R214, [R1+0x610] ;  /* 0x0006100001d67983 */ /* 0x004ee20000100a00 */
[----:B------:R-:W-:-:S03]  /*1fd50*/  LOP3.LUT R114, R114, 0x7f, RZ, 0xc0, !PT ;  /* 0x0000007f72727812 */ /* 0x000fc600078ec0ff */
[----:B------:R-:W3:Y:S04]  /*1fd60*/  LDL.64 R128, [R1+0xaf8] ;  /* 0x000af80001807983 */ /* 0x000ee80000100a00 */
[----:B------:R1:W-:Y:S04]  /*1fd70*/  LDGSTS.E [R153+0x36200], [R94.64], P4 ;  /* 0x362000005e997fae */ /* 0x0003e8000a121848 */
[----:B------:R1:W-:Y:S04]  /*1fd80*/  LDGSTS.E [R153+0x37200], [R110.64], P4 ;  /* 0x372000006e997fae */ /* 0x0003e8000a121848 */
[----:B------:R-:W3:Y:S04]  /*1fd90*/  LDL.64 R248, [R1+0xb40] ;  /* 0x000b400001f87983 */ /* 0x000ee80000100a00 */
[----:B------:R-:W3:Y:S04]  /*1fda0*/  LDL.64 R238, [R1+0xb80] ;  /* 0x000b800001ee7983 */ /* 0x000ee80000100a00 */
[----:B------:R1:W-:Y:S04]  /*1fdb0*/  LDGSTS.E [R153+0x38200], [R234.64], P4 ;  /* 0x38200000ea997fae */ /* 0x0003e8000a121848 */
[----:B-1----:R-:W3:Y:S04]  /*1fdc0*/  LDL.64 R234, [R1+0x918] ;  /* 0x0009180001ea7983 */ /* 0x002ee80000100a00 */
[----:B------:R1:W-:Y:S04]  /*1fdd0*/  LDGSTS.E [R153+0x39200], [R232.64], P4 ;  /* 0x39200000e8997fae */ /* 0x0003e8000a121848 */
[----:B-1----:R-:W3:Y:S01]  /*1fde0*/  LDL.64 R232, [R1+0xaa8] ;  /* 0x000aa80001e87983 */ /* 0x002ee20000100a00 */
[----:B------:R-:W-:-:S05]  /*1fdf0*/  IMAD.SHL.U32 R114, R114, 0x4, RZ ;  /* 0x0000000472727824 */ /* 0x000fca00078e00ff */
[C---:B------:R-:W-:Y:S01]  /*1fe00*/  LOP3.LUT R213, R114.reuse, 0x20, RZ, 0x3c, !PT ;  /* 0x0000002072d57812 */ /* 0x040fe200078e3cff */
[----:B------:R1:W-:Y:S04]  /*1fe10*/  LDGSTS.E [R153+0x3a200], [R218.64], P4 ;  /* 0x3a200000da997fae */ /* 0x0003e8000a121848 */
[----:B-1----:R-:W3:Y:S04]  /*1fe20*/  LDL.64 R218, [R1+0xfe0] ;  /* 0x000fe00001da7983 */ /* 0x002ee80000100a00 */
[----:B----4-:R1:W-:Y:S04]  /*1fe30*/  LDGSTS.E [R153+0x3b200], [R216.64], P4 ;  /* 0x3b200000d8997fae */ /* 0x0103e8000a121848 */
[----:B------:R4:W-:Y:S04]  /*1fe40*/  LDGSTS.E [R153+0x3c200], [R100.64], P4 ;  /* 0x3c20000064997fae */ /* 0x0009e8000a121848 */
[----:B------:R3:W-:Y:S04]  /*1fe50*/  LDGSTS.E [R153+0x3d200], [R96.64], P4 ;  /* 0x3d20000060997fae */ /* 0x0007e8000a121848 */
[----:B-1----:R-:W2:Y:S04]  /*1fe60*/  LDL.64 R216, [R1+0x1020] ;  /* 0x0010200001d87983 */ /* 0x002ea80000100a00 */
[----:B------:R1:W-:Y:S04]  /*1fe70*/  LDGSTS.E [R153+0x3e200], [R80.64], P4 ;  /* 0x3e20000050997fae */ /* 0x0003e8000a121848 */
[----:B----4-:R-:W4:Y:S04]  /*1fe80*/  LDL.LU.64 R100, [R1+0x17b0] ;  /* 0x0017b00001647983 */ /* 0x010f280000300a00 */
[----:B------:R1:W-:Y:S04]  /*1fe90*/  LDGSTS.E [R153+0x3f200], [R32.64], P4 ;  /* 0x3f20000020997fae */ /* 0x0003e8000a121848 */
[----:B---3--:R-:W3:Y:S04]  /*1fea0*/  LDL.LU.64 R96, [R1+0x17a8] ;  /* 0x0017a80001607983 */ /* 0x008ee80000300a00 */
[----:B------:R1:W-:Y:S04]  /*1feb0*/  LDGSTS.E [R213+0x20400], [R150.64], P4 ;  /* 0x2040000096d57fae */ /* 0x0003e8000a121848 */
[----:B-1----:R-:W2:Y:S04]  /*1fec0*/  LDL.LU.64 R80, [R1+0x17a0] ;  /* 0x0017a00001507983 */ /* 0x002ea80000300a00 */
[----:B------:R1:W-:Y:S04]  /*1fed0*/  LDGSTS.E [R213+0x21400], [R148.64], P4 ;  /* 0x2140000094d57fae */ /* 0x0003e8000a121848 */
[----:B------:R-:W2:Y:S04]  /*1fee0*/  LDL.LU.64 R32, [R1+0x1798] ;  /* 0x0017980001207983 */ /* 0x000ea80000300a00 */
        /* <DEDUP_REMOVED lines=9> */
[----:B------:R1:W-:Y:S04]  /*1ff80*/  LDGSTS.E [R213+0x29400], [R234.64], P4 ;  /* 0x29400000ead57fae */ /* 0x0003e8000a121848 */
[----:B------:R1:W-:Y:S04]  /*1ff90*/  LDGSTS.E [R213+0x2a400], [R136.64], P4 ;  /* 0x2a40000088d57fae */ /* 0x0003e8000a121848 */
[----:B------:R1:W-:Y:S04]  /*1ffa0*/  LDGSTS.E [R213+0x2b400], [R134.64], P4 ;  /* 0x2b40000086d57fae */ /* 0x0003e8000a121848 */
[----:B------:R1:W-:Y:S04]  /*1ffb0*/  LDGSTS.E [R213+0x2c400], [R132.64], P4 ;  /* 0x2c40000084d57fae */ /* 0x0003e8000a121848 */
[----:B------:R1:W-:Y:S04]  /*1ffc0*/  LDGSTS.E [R213+0x2d400], [R130.64], P4 ;  /* 0x2d40000082d57fae */ /* 0x0003e8000a121848 */
[----:B-1----:R-:W4:Y:S04]  /*1ffd0*/  LDL.64 R234, [R1+0x10e0] ;  /* 0x0010e00001ea7983 */ /* 0x002f280000100a00 */
[----:B------:R1:W-:Y:S04]  /*1ffe0*/  LDGSTS.E [R213+0x2e400], [R232.64], P4 ;  /* 0x2e400000e8d57fae */ /* 0x0003e8000a121848 */
[----:B------:R-:W4:Y:S04]  /*1fff0*/  LDL.64 R152, [R1+0x1160] ;  /* 0x0011600001987983 */ /* 0x000f280000100a00 */
[----:B------:R-:W4:Y:S04]  /*20000*/  LDL.64 R150, [R1+0x348] ;  /* 0x0003480001967983 */ /* 0x000f280000100a00 */
[----:B-1----:R-:W4:Y:S04]  /*20010*/  LDL.64 R232, [R1+0x1120] ;  /* 0x0011200001e87983 */ /* 0x002f280000100a00 */
[----:B------:R-:W4:Y:S04]  /*20020*/  LDL.64 R148, [R1+0x788] ;  /* 0x0007880001947983 */ /* 0x000f280000100a00 */
[----:B------:R1:W-:Y:S04]  /*20030*/  LDGSTS.E [R213+0x2f400], [R128.64], P4 ;  /* 0x2f40000080d57fae */ /* 0x0003e8000a121848 */
[----:B------:R-:W4:Y:S04]  /*20040*/  LDL.64 R146, [R1+0x748] ;  /* 0x0007480001927983 */ /* 0x000f280000100a00 */
[----:B------:R1:W-:Y:S04]  /*20050*/  LDGSTS.E [R213+0x30400], [R248.64], P4 ;  /* 0x30400000f8d57fae */ /* 0x0003e8000a121848 */
[----:B------:R-:W4:Y:S04]  /*20060*/  LDL.64 R144, [R1+0x708] ;  /* 0x0007080001907983 */ /* 0x000f280000100a00 */
[----:B------:R1:W-:Y:S04]  /*20070*/  LDGSTS.E [R213+0x31400], [R238.64], P4 ;  /* 0x31400000eed57fae */ /* 0x0003e8000a121848 */
[----:B------:R-:W4:Y:S04]  /*20080*/  LDL.64 R142, [R1+0x6c8] ;  /* 0x0006c800018e7983 */ /* 0x000f280000100a00 */
[----:B------:R-:W4:Y:S04]  /*20090*/  LDL.64 R140, [R1+0x688] ;  /* 0x00068800018c7983 */ /* 0x000f280000100a00 */
[----:B------:R-:W4:Y:S04]  /*200a0*/  LDL.64 R138, [R1+0x648] ;  /* 0x00064800018a7983 */ /* 0x000f280000100a00 */
[----:B------:R-:W4:Y:S04]  /*200b0*/  LDL.64 R136, [R1+0x608] ;  /* 0x0006080001887983 */ /* 0x000f280000100a00 */
[----:B-1----:R-:W4:Y:S04]  /*200c0*/  LDL.64 R238, [R1+0x5c8] ;  /* 0x0005c80001ee7983 */ /* 0x002f280000100a00 */
[----:B------:R-:W4:Y:S04]  /*200d0*/  LDL.64 R134, [R1+0x9c8] ;  /* 0x0009c80001867983 */ /* 0x000f280000100a00 */
[----:B------:R-:W4:Y:S04]  /*200e0*/  LDL.64 R132, [R1+0xa68] ;  /* 0x000a680001847983 */ /* 0x000f280000100a00 */
[----:B------:R-:W4:Y:S04]  /*200f0*/  LDL.64 R130, [R1+0xab0] ;  /* 0x000ab00001827983 */ /* 0x000f280000100a00 */
[----:B------:R-:W4:Y:S04]  /*20100*/  LDL.64 R128, [R1+0xb00] ;  /* 0x000b000001807983 */ /* 0x000f280000100a00 */
[----:B------:R-:W4:Y:S04]  /*20110*/  LDL.64 R248, [R1+0xb48] ;  /* 0x000b480001f87983 */ /* 0x000f280000100a00 */
[----:B--2---:R1:W-:Y:S04]  /*20120*/  LDGSTS.E [R213+0x32400], [R32.64], P4 ;  /* 0x3240000020d57fae */ /* 0x0043e8000a121848 */
[----:B------:R2:W-:Y:S04]  /*20130*/  LDGSTS.E [R213+0x33400], [R218.64], P4 ;  /* 0x33400000dad57fae */ /* 0x0005e8000a121848 */
[----:B------:R1:W-:Y:S04]  /*20140*/  LDGSTS.E [R213+0x34400], [R216.64], P4 ;  /* 0x34400000d8d57fae */ /* 0x0003e8000a121848 */
[----:B------:R1:W-:Y:S04]  /*20150*/  LDGSTS.E [R213+0x35400], [R80.64], P4 ;  /* 0x3540000050d57fae */ /* 0x0003e8000a121848 */
[----:B--2---:R-:W2:Y:S04]  /*20160*/  LDL.64 R218, [R1+0x920] ;  /* 0x0009200001da7983 */ /* 0x004ea80000100a00 */
[----:B---3--:R3:W-:Y:S04]  /*20170*/  LDGSTS.E [R213+0x36400], [R96.64], P4 ;  /* 0x3640000060d57fae */ /* 0x0087e8000a121848 */
[----:B-1----:R-:W3:Y:S04]  /*20180*/  LDL.64 R216, [R1+0x978] ;  /* 0x0009780001d87983 */ /* 0x002ee80000100a00 */
[----:B----4-:R1:W-:Y:S04]  /*20190*/  LDGSTS.E [R213+0x37400], [R236.64], P4 ;  /* 0x37400000ecd57fae */ /* 0x0103e8000a121848 */
[----:B------:R4:W-:Y:S04]  /*201a0*/  LDGSTS.E [R213+0x38400], [R214.64], P4 ;  /* 0x38400000d6d57fae */ /* 0x0009e8000a121848 */
[----:B-1----:R-:W3:Y:S04]  /*201b0*/  LDL.64 R236, [R1+0xb88] ;  /* 0x000b880001ec7983 */ /* 0x002ee80000100a00 */
[----:B----4-:R-:W4:Y:S04]  /*201c0*/  LDL.64 R214, [R1+0xa10] ;  /* 0x000a100001d67983 */ /* 0x010f280000100a00 */
[----:B------:R1:W-:Y:S04]  /*201d0*/  LDGSTS.E [R213+0x39400], [R234.64], P4 ;  /* 0x39400000ead57fae */ /* 0x0003e8000a121848 */
[----:B-1----:R-:W4:Y:S04]  /*201e0*/  LDL.64 R234, [R1+0xfe8] ;  /* 0x000fe80001ea7983 */ /* 0x002f280000100a00 */
[----:B------:R1:W-:Y:S04]  /*201f0*/  LDGSTS.E [R213+0x3a400], [R232.64], P4 ;  /* 0x3a400000e8d57fae */ /* 0x0003e8000a121848 */
[----:B------:R2:W-:Y:S04]  /*20200*/  LDGSTS.E [R213+0x3b400], [R152.64], P4 ;  /* 0x3b40000098d57fae */ /* 0x0005e8000a121848 */
[----:B------:R1:W-:Y:S04]  /*20210*/  LDGSTS.E [R213+0x3c400], [R98.64], P4 ;  /* 0x3c40000062d57fae */ /* 0x0003e8000a121848 */
[----:B-1----:R-:W4:Y:S04]  /*20220*/  LDL.64 R232, [R1+0x1028] ;  /* 0x0010280001e87983 */ /* 0x002f280000100a00 */
[----:B------:R1:W-:Y:S04]  /*20230*/  LDGSTS.E [R213+0x3d400], [R82.64], P4 ;  /* 0x3d40000052d57fae */ /* 0x0003e8000a121848 */
[----:B------:R-:W4:Y:S04]  /*20240*/  LDL.LU.64 R98, [R1+0x1790] ;  /* 0x0017900001627983 */ /* 0x000f280000300a00 */
[----:B------:R1:W-:Y:S04]  /*20250*/  LDGSTS.E [R213+0x3e400], [R34.64], P4 ;  /* 0x3e40000022d57fae */ /* 0x0003e8000a121848 */
[----:B-1----:R-:W4:Y:S01]  /*20260*/  LDL.LU.64 R82, [R1+0x1788] ;  /* 0x0017880001527983 */ /* 0x002f220000300a00 */
[----:B------:R-:W-:-:S03]  /*20270*/  LOP3.LUT R114, R114, 0x30, RZ, 0x3c, !PT ;  /* 0x0000003072727812 */ /* 0x000fc600078e3cff */
[----:B------:R1:W-:Y:S04]  /*20280*/  LDGSTS.E [R213+0x3f400], [R240.64], P4 ;  /* 0x3f400000f0d57fae */ /* 0x0003e8000a121848 */
[----:B------:R-:W4:Y:S04]  /*20290*/  LDL.LU.64 R34, [R1+0x1780] ;  /* 0x0017800001227983 */ /* 0x000f280000300a00 */
        /* <DEDUP_REMOVED lines=14> */
[----:B------:R-:W4:Y:S04]  /*20380*/  LDL.64 R142, [R1+0x6c0] ;  /* 0x0006c000018e7983 */ /* 0x000f280000100a00 */
[----:B------:R-:W4:Y:S04]  /*20390*/  LDL.64 R140, [R1+0x680] ;  /* 0x00068000018c7983 */ /* 0x000f280000100a00 */
[----:B------:R-:W4:Y:S04]  /*203a0*/  LDL.64 R138, [R1+0x640] ;  /* 0x00064000018a7983 */ /* 0x000f280000100a00 */
[----:B------:R-:W4:Y:S04]  /*203b0*/  LDL.64 R136, [R1+0x600] ;  /* 0x0006000001887983 */ /* 0x000f280000100a00 */
[----:B--2---:R1:W-:Y:S04]  /*203c0*/  LDGSTS.E [R114+0x29600], [R218.64], P4 ;  /* 0x29600000da727fae */ /* 0x0043e8000a121848 */
[----:B---3--:R2:W-:Y:S04]  /*203d0*/  LDGSTS.E [R114+0x2a600], [R216.64], P4 ;  /* 0x2a600000d8727fae */ /* 0x0085e8000a121848 */
[----:B-1----:R-:W3:Y:S04]  /*203e0*/  LDL.64 R218, [R1+0x10a8] ;  /* 0x0010a80001da7983 */ /* 0x002ee80000100a00 */
[----:B------:R1:W-:Y:S04]  /*203f0*/  LDGSTS.E [R114+0x2b600], [R134.64], P4 ;  /* 0x2b60000086727fae */ /* 0x0003e8000a121848 */
[----:B--2---:R-:W2:Y:S04]  /*20400*/  LDL.64 R216, [R1+0x10e8] ;  /* 0x0010e80001d87983 */ /* 0x004ea80000100a00 */
[----:B-1----:R-:W2:Y:S04]  /*20410*/  LDL.64 R134, [R1+0x7b8] ;  /* 0x0007b80001867983 */ /* 0x002ea80000100a00 */
[----:B----4-:R1:W-:Y:S04]  /*20420*/  LDGSTS.E [R114+0x2c600], [R214.64], P4 ;  /* 0x2c600000d6727fae */ /* 0x0103e8000a121848 */
[----:B------:R4:W-:Y:S04]  /*20430*/  LDGSTS.E [R114+0x2d600], [R132.64], P4 ;  /* 0x2d60000084727fae */ /* 0x0009e8000a121848 */
[----:B------:R4:W-:Y:S04]  /*20440*/  LDGSTS.E [R114+0x2e600], [R130.64], P4 ;  /* 0x2e60000082727fae */ /* 0x0009e8000a121848 */
[----:B-1----:R-:W2:Y:S04]  /*20450*/  LDL.64 R214, [R1+0x1128] ;  /* 0x0011280001d67983 */ /* 0x002ea80000100a00 */
[----:B------:R1:W-:Y:S04]  /*20460*/  LDGSTS.E [R114+0x2f600], [R128.64], P4 ;  /* 0x2f60000080727fae */ /* 0x0003e8000a121848 */
[----:B------:R1:W-:Y:S04]  /*20470*/  LDGSTS.E [R114+0x30600], [R248.64], P4 ;  /* 0x30600000f8727fae */ /* 0x0003e8000a121848 */
[----:B----4-:R-:W3:Y:S04]  /*20480*/  LDL.64 R132, [R1+0x928] ;  /* 0x0009280001847983 */ /* 0x010ee80000100a00 */
[----:B------:R1:W-:Y:S04]  /*20490*/  LDGSTS.E [R114+0x31600], [R236.64], P4 ;  /* 0x31600000ec727fae */ /* 0x0003e8000a121848 */
[----:B------:R-:W3:Y:S04]  /*204a0*/  LDL.64 R130, [R1+0x980] ;  /* 0x0009800001827983 */ /* 0x000ee80000100a00 */
[----:B-1----:R-:W3:Y:S04]  /*204b0*/  LDL.64 R128, [R1+0x9d0] ;  /* 0x0009d00001807983 */ /* 0x002ee80000100a00 */
[----:B------:R-:W3:Y:S01]  /*204c0*/  LDL.64 R236, [R1+0xa20] ;  /* 0x000a200001ec7983 */ /* 0x000ee20000100a00 */
[----:B------:R-:W-:-:S03]  /*204d0*/  IMAD.SHL.U32 R115, R115, 0x4, RZ ;  /* 0x0000000473737824 */ /* 0x000fc600078e00ff */
[----:B------:R-:W3:Y:S04]  /*204e0*/  LDL.64 R248, [R1+0xb08] ;  /* 0x000b080001f87983 */ /* 0x000ee80000100a00 */
[----:B------:R1:W-:Y:S04]  /*204f0*/  LDGSTS.E [R114+0x32600], [R34.64], P4 ;  /* 0x3260000022727fae */ /* 0x0003e8000a121848 */
[----:B------:R1:W-:Y:S04]  /*20500*/  LDGSTS.E [R114+0x33600], [R234.64], P4 ;  /* 0x33600000ea727fae */ /* 0x0003e8000a121848 */
[----:B------:R1:W-:Y:S04]  /*20510*/  LDGSTS.E [R114+0x34600], [R232.64], P4 ;  /* 0x34600000e8727fae */ /* 0x0003e8000a121848 */
[----:B------:R2:W-:Y:S04]  /*20520*/  LDGSTS.E [R114+0x35600], [R82.64], P4 ;  /* 0x3560000052727fae */ /* 0x0005e8000a121848 */
[----:B-1----:R-:W3:Y:S04]  /*20530*/  LDL.64 R234, [R1+0xa70] ;  /* 0x000a700001ea7983 */ /* 0x002ee80000100a00 */
[----:B------:R-:W3:Y:S04]  /*20540*/  LDL.64 R232, [R1+0xac0] ;  /* 0x000ac00001e87983 */ /* 0x000ee80000100a00 */
[----:B------:R1:W-:Y:S01]  /*20550*/  LDGSTS.E [R114+0x36600], [R98.64], P4 ;  /* 0x3660000062727fae */ /* 0x0003e2000a121848 */
[----:B------:R-:W-:-:S03]  /*20560*/  LOP3.LUT R155, R115, 0x40, RZ, 0x3c, !PT ;  /* 0x00000040739b7812 */ /* 0x000fc600078e3cff */
[----:B------:R1:W-:Y:S04]  /*20570*/  LDGSTS.E [R114+0x37600], [R238.64], P4 ;  /* 0x37600000ee727fae */ /* 0x0003e8000a121848 */
[----:B-1----:R-:W3:Y:S04]  /*20580*/  LDL.64 R238, [R1+0xb90] ;  /* 0x000b900001ee7983 */ /* 0x002ee80000100a00 */
[----:B---3--:R1:W-:Y:S04]  /*20590*/  LDGSTS.E [R114+0x38600], [R218.64], P4 ;  /* 0x38600000da727fae */ /* 0x0083e8000a121848 */
[----:B--2---:R2:W-:Y:S04]  /*205a0*/  LDGSTS.E [R114+0x39600], [R216.64], P4 ;  /* 0x39600000d8727fae */ /* 0x0045e8000a121848 */
[----:B------:R3:W-:Y:S04]  /*205b0*/  LDGSTS.E [R114+0x3a600], [R214.64], P4 ;  /* 0x3a600000d6727fae */ /* 0x0007e8000a121848 */
[----:B------:R1:W-:Y:S04]  /*205c0*/  LDGSTS.E [R114+0x3b600], [R100.64], P4 ;  /* 0x3b60000064727fae */ /* 0x0003e8000a121848 */
[----:B------:R2:W-:Y:S04]  /*205d0*/  LDGSTS.E [R114+0x3c600], [R84.64], P4 ;  /* 0x3c60000054727fae */ /* 0x0005e8000a121848 */
[----:B------:R2:W-:Y:S04]  /*205e0*/  LDGSTS.E [R114+0x3d600], [R36.64], P4 ;  /* 0x3d60000024727fae */ /* 0x0005e8000a121848 */
[----:B-1----:R-:W4:Y:S04]  /*205f0*/  LDL.LU.64 R100, [R1+0x1778] ;  /* 0x0017780001647983 */ /* 0x002f280000300a00 */
[----:B------:R-:W4:Y:S04]  /*20600*/  LDL.64 R218, [R1+0xff0] ;  /* 0x000ff00001da7983 */ /* 0x000f280000100a00 */
[----:B--2---:R-:W2:Y:S04]  /*20610*/  LDL.64 R216, [R1+0x1030] ;  /* 0x0010300001d87983 */ /* 0x004ea80000100a00 */
[----:B------:R-:W2:Y:S04]  /*20620*/  LDL.LU.64 R84, [R1+0x1770] ;  /* 0x0017700001547983 */ /* 0x000ea80000300a00 */
[----:B---3--:R-:W3:Y:S04]  /*20630*/  LDL.64 R214, [R1+0x1070] ;  /* 0x0010700001d67983 */ /* 0x008ee80000100a00 */
[----:B------:R-:W2:Y:S04]  /*20640*/  LDL.LU.64 R36, [R1+0x1768] ;  /* 0x0017680001247983 */ /* 0x000ea80000300a00 */
[----:B------:R1:W-:Y:S04]  /*20650*/  LDGSTS.E [R114+0x3e600], [R250.64], P4 ;  /* 0x3e600000fa727fae */ /* 0x0003e8000a121848 */
[----:B------:R2:W-:Y:S04]  /*20660*/  LDGSTS.E [R114+0x3f600], [R242.64], P4 ;  /* 0x3f600000f2727fae */ /* 0x0005e8000a121848 */
[----:B------:R1:W-:Y:S04]  /*20670*/  LDGSTS.E [R155+0x20800], [R150.64], P4 ;  /* 0x20800000969b7fae */ /* 0x0003e8000a121848 */
[----:B-1----:R-:W2:Y:S04]  /*20680*/  LDL.LU.64 R250, [R1+0x1760] ;  /* 0x0017600001fa7983 */ /* 0x002ea80000300a00 */
        /* <DEDUP_REMOVED lines=12> */
[----:B------:R-:W3:Y:S04]  /*20750*/  LDL.64 R156, [R1+0x10b0] ;  /* 0x0010b000019c7983 */ /* 0x000ee80000100a00 */
[----:B------:R1:W-:Y:S04]  /*20760*/  LDGSTS.E [R155+0x2d800], [R234.64], P4 ;  /* 0x2d800000ea9b7fae */ /* 0x0003e8000a121848 */
[----:B-1----:R-:W3:Y:S04]  /*20770*/  LDL.64 R236, [R1+0x10f0] ;  /* 0x0010f00001ec7983 */ /* 0x002ee80000100a00 */
[----:B------:R1:W-:Y:S04]  /*20780*/  LDGSTS.E [R155+0x2e800], [R232.64], P4 ;  /* 0x2e800000e89b7fae */ /* 0x0003e8000a121848 */
[----:B------:R-:W3:Y:S04]  /*20790*/  LDL.64 R234, [R1+0x1130] ;  /* 0x0011300001ea7983 */ /* 0x000ee80000100a00 */
[----:B------:R-:W3:Y:S04]  /*207a0*/  LDL.64 R152, [R1+0x388] ;  /* 0x0003880001987983 */ /* 0x000ee80000100a00 */
[----:B-1----:R-:W3:Y:S04]  /*207b0*/  LDL.64 R232, [R1+0x1170] ;  /* 0x0011700001e87983 */ /* 0x002ee80000100a00 */
[----:B------:R-:W3:Y:S04]  /*207c0*/  LDL.64 R150, [R1+0x778] ;  /* 0x0007780001967983 */ /* 0x000ee80000100a00 */
[----:B------:R-:W3:Y:S04]  /*207d0*/  LDL.64 R148, [R1+0x738] ;  /* 0x0007380001947983 */ /* 0x000ee80000100a00 */
[----:B------:R-:W3:Y:S04]  /*207e0*/  LDL.64 R146, [R1+0x6f8] ;  /* 0x0006f80001927983 */ /* 0x000ee80000100a00 */
[----:B------:R-:W3:Y:S04]  /*207f0*/  LDL.64 R144, [R1+0x6b8] ;  /* 0x0006b80001907983 */ /* 0x000ee80000100a00 */
[----:B------:R-:W3:Y:S04]  /*20800*/  LDL.64 R142, [R1+0x678] ;  /* 0x00067800018e7983 */ /* 0x000ee80000100a00 */
[----:B------:R-:W3:Y:S04]  /*20810*/  LDL.64 R140, [R1+0x638] ;  /* 0x00063800018c7983 */ /* 0x000ee80000100a00 */
[----:B------:R-:W3:Y:S04]  /*20820*/  LDL.64 R138, [R1+0x5f8] ;  /* 0x0005f800018a7983 */ /* 0x000ee80000100a00 */
[----:B------:R1:W-:Y:S04]  /*20830*/  LDGSTS.E [R155+0x2f800], [R248.64], P4 ;  /* 0x2f800000f89b7fae */ /* 0x0003e8000a121848 */
[----:B------:R-:W3:Y:S04]  /*20840*/  LDL.64 R136, [R1+0x7c0] ;  /* 0x0007c00001887983 */ /* 0x000ee80000100a00 */
[----:B------:R-:W3:Y:S04]  /*20850*/  LDL.64 R134, [R1+0x938] ;  /* 0x0009380001867983 */ /* 0x000ee80000100a00 */
[----:B------:R-:W3:Y:S04]  /*20860*/  LDL.64 R132, [R1+0x990] ;  /* 0x0009900001847983 */ /* 0x000ee80000100a00 */
[----:B------:R-:W3:Y:S04]  /*20870*/  LDL.64 R130, [R1+0x9e0] ;  /* 0x0009e00001827983 */ /* 0x000ee80000100a00 */
[----:B------:R-:W3:Y:S04]  /*20880*/  LDL.64 R128, [R1+0xa30] ;  /* 0x000a300001807983 */ /* 0x000ee80000100a00 */
[----:B-1----:R-:W3:Y:S01]  /*20890*/  LDL.64 R248, [R1+0xa78] ;  /* 0x000a780001f87983 */ /* 0x002ee20000100a00 */
[----:B------:R-:W-:-:S03]  /*208a0*/  LOP3.LUT R213, R115, 0x50, RZ, 0x3c, !PT ;  /* 0x0000005073d57812 */ /* 0x000fc600078e3cff */
[----:B--2---:R1:W-:Y:S04]  /*208b0*/  LDGSTS.E [R155+0x30800], [R250.64], P4 ;  /* 0x30800000fa9b7fae */ /* 0x0043e8000a121848 */
[----:B------:R2:W-:Y:S04]  /*208c0*/  LDGSTS.E [R155+0x31800], [R238.64], P4 ;  /* 0x31800000ee9b7fae */ /* 0x0005e8000a121848 */
[----:B------:R1:W-:Y:S04]  /*208d0*/  LDGSTS.E [R155+0x32800], [R36.64], P4 ;  /* 0x32800000249b7fae */ /* 0x0003e8000a121848 */
[----:B----4-:R4:W-:Y:S04]  /*208e0*/  LDGSTS.E [R155+0x33800], [R218.64], P4 ;  /* 0x33800000da9b7fae */ /* 0x0109e8000a121848 */
[----:B------:R1:W-:Y:S04]  /*208f0*/  LDGSTS.E [R155+0x34800], [R216.64], P4 ;  /* 0x34800000d89b7fae */ /* 0x0003e8000a121848 */
[----:B------:R1:W-:Y:S04]  /*20900*/  LDGSTS.E [R155+0x35800], [R84.64], P4 ;  /* 0x35800000549b7fae */ /* 0x0003e8000a121848 */
[----:B--2---:R-:W2:Y:S04]  /*20910*/  LDL.64 R238, [R1+0xad0] ;  /* 0x000ad00001ee7983 */ /* 0x004ea80000100a00 */
[----:B------:R1:W-:Y:S04]  /*20920*/  LDGSTS.E [R155+0x36800], [R100.64], P4 ;  /* 0x36800000649b7fae */ /* 0x0003e8000a121848 */
[----:B----4-:R-:W4:Y:S04]  /*20930*/  LDL.64 R218, [R1+0xb10] ;  /* 0x000b100001da7983 */ /* 0x010f280000100a00 */
[----:B---3--:R3:W-:Y:S04]  /*20940*/  LDGSTS.E [R155+0x37800], [R214.64], P4 ;  /* 0x37800000d69b7fae */ /* 0x0087e8000a121848 */
[----:B-1----:R-:W4:Y:S04]  /*20950*/  LDL.64 R216, [R1+0xb50] ;  /* 0x000b500001d87983 */ /* 0x002f280000100a00 */
[----:B---3--:R-:W3:Y:S04]  /*20960*/  LDL.64 R214, [R1+0xb98] ;  /* 0x000b980001d67983 */ /* 0x008ee80000100a00 */
[----:B------:R1:W-:Y:S04]  /*20970*/  LDGSTS.E [R155+0x38800], [R156.64], P4 ;  /* 0x388000009c9b7fae */ /* 0x0003e8000a121848 */
[----:B------:R1:W-:Y:S04]  /*20980*/  LDGSTS.E [R155+0x39800], [R236.64], P4 ;  /* 0x39800000ec9b7fae */ /* 0x0003e8000a121848 */
[----:B------:R1:W-:Y:S04]  /*20990*/  LDGSTS.E [R155+0x3a800], [R234.64], P4 ;  /* 0x3a800000ea9b7fae */ /* 0x0003e8000a121848 */
[----:B-1----:R-:W3:Y:S04]  /*209a0*/  LDL.64 R236, [R1+0xff8] ;  /* 0x000ff80001ec7983 */ /* 0x002ee80000100a00 */
[----:B------:R1:W-:Y:S04]  /*209b0*/  LDGSTS.E [R155+0x3b800], [R232.64], P4 ;  /* 0x3b800000e89b7fae */ /* 0x0003e8000a121848 */
[----:B------:R-:W3:Y:S04]  /*209c0*/  LDL.64 R234, [R1+0x1038] ;  /* 0x0010380001ea7983 */ /* 0x000ee80000100a00 */
[----:B------:R1:W-:Y:S04]  /*209d0*/  LDGSTS.E [R155+0x3c800], [R102.64], P4 ;  /* 0x3c800000669b7fae */ /* 0x0003e8000a121848 */
[----:B------:R1:W-:Y:S04]  /*209e0*/  LDGSTS.E [R155+0x3d800], [R86.64], P4 ;  /* 0x3d800000569b7fae */ /* 0x0003e8000a121848 */
[----:B------:R1:W-:Y:S04]  /*209f0*/  LDGSTS.E [R155+0x3e800], [R38.64], P4 ;  /* 0x3e800000269b7fae */ /* 0x0003e8000a121848 */
[----:B-1----:R-:W3:Y:S04]  /*20a00*/  LDL.LU.64 R102, [R1+0x1758] ;  /* 0x0017580001667983 */ /* 0x002ee80000300a00 */
[----:B------:R-:W3:Y:S04]  /*20a10*/  LDL.64 R232, [R1+0x1078] ;  /* 0x0010780001e87983 */ /* 0x000ee80000100a00 */
[----:B------:R-:W3:Y:S04]  /*20a20*/  LDL.64 R114, [R1+0x10b8] ;  /* 0x0010b80001727983 */ /* 0x000ee80000100a00 */
[----:B------:R-:W3:Y:S04]  /*20a30*/  LDL.LU.64 R86, [R1+0x1750] ;  /* 0x0017500001567983 */ /* 0x000ee80000300a00 */
        /* <DEDUP_REMOVED lines=32> */
[----:B--2---:R1:W-:Y:S04]  /*20c40*/  LDGSTS.E [R213+0x2ea00], [R238.64], P4 ;  /* 0x2ea00000eed57fae */ /* 0x0043e8000a121848 */
[----:B----4-:R2:W-:Y:S04]  /*20c50*/  LDGSTS.E [R213+0x2fa00], [R218.64], P4 ;  /* 0x2fa00000dad57fae */ /* 0x0105e8000a121848 */
[----:B-1----:R-:W4:Y:S04]  /*20c60*/  LDL.64 R238, [R1+0xb60] ;  /* 0x000b600001ee7983 */ /* 0x002f280000100a00 */
[----:B------:R1:W-:Y:S04]  /*20c70*/  LDGSTS.E [R213+0x30a00], [R216.64], P4 ;  /* 0x30a00000d8d57fae */ /* 0x0003e8000a121848 */
[----:B--2---:R-:W2:Y:S04]  /*20c80*/  LDL.64 R218, [R1+0x10f8] ;  /* 0x0010f80001da7983 */ /* 0x004ea80000100a00 */
[----:B---3--:R3:W-:Y:S04]  /*20c90*/  LDGSTS.E [R213+0x31a00], [R214.64], P4 ;  /* 0x31a00000d6d57fae */ /* 0x0087e8000a121848 */
[----:B-1----:R-:W4:Y:S04]  /*20ca0*/  LDL.64 R216, [R1+0x1138] ;  /* 0x0011380001d87983 */ /* 0x002f280000100a00 */
[----:B---3--:R-:W3:Y:S04]  /*20cb0*/  LDL.64 R214, [R1+0x1178] ;  /* 0x0011780001d67983 */ /* 0x008ee80000100a00 */
[----:B------:R1:W-:Y:S04]  /*20cc0*/  LDGSTS.E [R213+0x32a00], [R38.64], P4 ;  /* 0x32a0000026d57fae */ /* 0x0003e8000a121848 */
[----:B------:R1:W-:Y:S04]  /*20cd0*/  LDGSTS.E [R213+0x33a00], [R236.64], P4 ;  /* 0x33a00000ecd57fae */ /* 0x0003e8000a121848 */
[----:B------:R1:W-:Y:S04]  /*20ce0*/  LDGSTS.E [R213+0x34a00], [R234.64], P4 ;  /* 0x34a00000ead57fae */ /* 0x0003e8000a121848 */
[----:B------:R2:W-:Y:S04]  /*20cf0*/  LDGSTS.E [R213+0x35a00], [R86.64], P4 ;  /* 0x35a0000056d57fae */ /* 0x0005e8000a121848 */
[----:B------:R2:W-:Y:S04]  /*20d00*/  LDGSTS.E [R213+0x36a00], [R102.64], P4 ;  /* 0x36a0000066d57fae */ /* 0x0005e8000a121848 */
[----:B-1----:R-:W3:Y:S04]  /*20d10*/  LDL.64 R236, [R1+0xfa0] ;  /* 0x000fa00001ec7983 */ /* 0x002ee80000100a00 */
[----:B------:R1:W-:Y:S04]  /*20d20*/  LDGSTS.E [R213+0x37a00], [R232.64], P4 ;  /* 0x37a00000e8d57fae */ /* 0x0003e8000a121848 */
[----:B------:R-:W3:Y:S04]  /*20d30*/  LDL.64 R234, [R1+0xfc0] ;  /* 0x000fc00001ea7983 */ /* 0x000ee80000100a00 */
[----:B------:R1:W-:Y:S04]  /*20d40*/  LDGSTS.E [R213+0x38a00], [R114.64], P4 ;  /* 0x38a0000072d57fae */ /* 0x0003e8000a121848 */
[----:B-1----:R-:W3:Y:S04]  /*20d50*/  LDL.64 R232, [R1+0x1000] ;  /* 0x0010000001e87983 */ /* 0x002ee80000100a00 */
[----:B------:R-:W3:Y:S04]  /*20d60*/  LDL.64 R114, [R1+0x1040] ;  /* 0x0010400001727983 */ /* 0x000ee80000100a00 */
[----:B--2---:R1:W-:Y:S04]  /*20d70*/  LDGSTS.E [R213+0x39a00], [R218.64], P4 ;  /* 0x39a00000dad57fae */ /* 0x0043e8000a121848 */
[----:B----4-:R2:W-:Y:S04]  /*20d80*/  LDGSTS.E [R213+0x3aa00], [R216.64], P4 ;  /* 0x3aa00000d8d57fae */ /* 0x0105e8000a121848 */
[----:B-1----:R-:W4:Y:S04]  /*20d90*/  LDL.64 R218, [R1+0x1080] ;  /* 0x0010800001da7983 */ /* 0x002f280000100a00 */
        /* <DEDUP_REMOVED lines=16> */
[----:B--2---:R-:W2:Y:S04]  /*20ea0*/  LDL.64 R216, [R1+0x10c0] ;  /* 0x0010c00001d87983 */ /* 0x004ea80000100a00 */
[----:B-1----:R-:W2:Y:S04]  /*20eb0*/  LDL.64 R214, [R1+0x1100] ;  /* 0x0011000001d67983 */ /* 0x002ea80000100a00 */
[----:B------:R1:W-:Y:S04]  /*20ec0*/  LDGSTS.E [R112+0x2bc00], [R134.64], P4 ;  /* 0x2bc0000086707fae */ /* 0x0003e8000a121848 */
[----:B---3--:R-:W3:Y:S04]  /*20ed0*/  LDL.LU.64 R106, [R1+0x1740] ;  /* 0x00174000016a7983 */ /* 0x008ee80000300a00 */
[----:B------:R1:W-:Y:S04]  /*20ee0*/  LDGSTS.E [R112+0x2cc00], [R132.64], P4 ;  /* 0x2cc0000084707fae */ /* 0x0003e8000a121848 */
[----:B------:R-:W2:Y:S04]  /*20ef0*/  LDL.LU.64 R104, [R1+0x1738] ;  /* 0x0017380001687983 */ /* 0x000ea80000300a00 */
        /* <DEDUP_REMOVED lines=33> */
[----:B------:R1:W-:Y:S04]  /*21110*/  LDGSTS.E [R112+0x36c00], [R104.64], P4 ;  /* 0x36c0000068707fae */ /* 0x0003e8000a121848 */
[----:B----4-:R2:W-:Y:S04]  /*21120*/  LDGSTS.E [R112+0x37c00], [R218.64], P4 ;  /* 0x37c00000da707fae */ /* 0x0105e8000a121848 */
[----:B------:R4:W-:Y:S04]  /*21130*/  LDGSTS.E [R112+0x38c00], [R216.64], P4 ;  /* 0x38c00000d8707fae */ /* 0x0009e8000a121848 */
[----:B------:R1:W-:Y:S04]  /*21140*/  LDGSTS.E [R112+0x39c00], [R214.64], P4 ;  /* 0x39c00000d6707fae */ /* 0x0003e8000a121848 */
[----:B---3--:R3:W-:Y:S04]  /*21150*/  LDGSTS.E [R112+0x3ac00], [R106.64], P4 ;  /* 0x3ac000006a707fae */ /* 0x0087e8000a121848 */
[----:B------:R1:W-:Y:S04]  /*21160*/  LDGSTS.E [R112+0x3bc00], [R90.64], P4 ;  /* 0x3bc000005a707fae */ /* 0x0003e8000a121848 */
[----:B--2---:R-:W2:Y:S04]  /*21170*/  LDL.64 R218, [R1+0xfc8] ;  /* 0x000fc80001da7983 */ /* 0x004ea80000100a00 */
[----:B---3--:R-:W3:Y:S04]  /*21180*/  LDL.64 R106, [R1+0x1008] ;  /* 0x00100800016a7983 */ /* 0x008ee80000100a00 */
[----:B-1----:R-:W2:Y:S04]  /*21190*/  LDL.64 R90, [R1+0x1048] ;  /* 0x00104800015a7983 */ /* 0x002ea80000100a00 */
[----:B------:R1:W-:Y:S04]  /*211a0*/  LDGSTS.E [R112+0x3cc00], [R114.64], P4 ;  /* 0x3cc0000072707fae */ /* 0x0003e8000a121848 */
[----:B----4-:R-:W4:Y:S04]  /*211b0*/  LDL.64 R216, [R1+0x1148] ;  /* 0x0011480001d87983 */ /* 0x010f280000100a00 */
[----:B------:R-:W2:Y:S04]  /*211c0*/  LDL.64 R214, [R1+0x1188] ;  /* 0x0011880001d67983 */ /* 0x000ea80000100a00 */
[----:B-1----:R-:W2:Y:S04]  /*211d0*/  LDL.64 R114, [R1+0x1088] ;  /* 0x0010880001727983 */ /* 0x002ea80000100a00 */
[----:B------:R1:W-:Y:S04]  /*211e0*/  LDGSTS.E [R112+0x3dc00], [R232.64], P4 ;  /* 0x3dc00000e8707fae */ /* 0x0003e8000a121848 */
[----:B-1----:R-:W2:Y:S01]  /*211f0*/  LDL.LU.64 R232, [R1+0x1728] ;  /* 0x0017280001e87983 */ /* 0x002ea20000300a00 */
[----:B------:R-:W-:-:S03]  /*21200*/  LOP3.LUT R113, R113, 0x70, RZ, 0x3c, !PT ;  /* 0x0000007071717812 */ /* 0x000fc600078e3cff */
[----:B--2---:R1:W-:Y:S04]  /*21210*/  LDGSTS.E [R112+0x3ec00], [R232.64], P4 ;  /* 0x3ec00000e8707fae */ /* 0x0043e8000a121848 */
[----:B------:R2:W-:Y:S04]  /*21220*/  LDGSTS.E [R112+0x3fc00], [R160.64], P4 ;  /* 0x3fc00000a0707fae */ /* 0x0005e8000a121848 */
[----:B------:R1:W-:Y:S04]  /*21230*/  LDGSTS.E [R113+0x20e00], [R158.64], P4 ;  /* 0x20e000009e717fae */ /* 0x0003e8000a121848 */
[----:B------:R3:W-:Y:S04]  /*21240*/  LDGSTS.E [R113+0x21e00], [R156.64], P4 ;  /* 0x21e000009c717fae */ /* 0x0007e8000a121848 */
[----:B--2---:R2:W5:Y:S04]  /*21250*/  LDL.LU.64 R160, [R1+0x1720] ;  /* 0x0017200001a07983 */ /* 0x0045680000300a00 */
[----:B-1----:R2:W5:Y:S04]  /*21260*/  LDL.LU.64 R158, [R1+0x1718] ;  /* 0x00171800019e7983 */ /* 0x0025680000300a00 */
[----:B---3--:R2:W5:Y:S04]  /*21270*/  LDL.LU.64 R156, [R1+0x1710] ;  /* 0x00171000019c7983 */ /* 0x0085680000300a00 */
[----:B------:R1:W-:Y:S04]  /*21280*/  LDGSTS.E [R113+0x22e00], [R154.64], P4 ;  /* 0x22e000009a717fae */ /* 0x0003e8000a121848 */
[----:B------:R3:W-:Y:S04]  /*21290*/  LDGSTS.E [R113+0x23e00], [R152.64], P4 ;  /* 0x23e0000098717fae */ /* 0x0007e8000a121848 */
[----:B------:R2:W-:Y:S04]  /*212a0*/  LDGSTS.E [R113+0x24e00], [R150.64], P4 ;  /* 0x24e0000096717fae */ /* 0x0005e8000a121848 */
[----:B-1----:R1:W5:Y:S04]  /*212b0*/  LDL.LU.64 R154, [R1+0x1708] ;  /* 0x00170800019a7983 */ /* 0x0023680000300a00 */
[----:B---3--:R1:W5:Y:S04]  /*212c0*/  LDL.LU.64 R152, [R1+0x1700] ;  /* 0x0017000001987983 */ /* 0x0083680000300a00 */
[----:B--2---:R1:W5:Y:S04]  /*212d0*/  LDL.LU.64 R150, [R1+0x16f8] ;  /* 0x0016f80001967983 */ /* 0x0043680000300a00 */
[----:B------:R2:W-:Y:S04]  /*212e0*/  LDGSTS.E [R113+0x25e00], [R148.64], P4 ;  /* 0x25e0000094717fae */ /* 0x0005e8000a121848 */
[----:B------:R3:W-:Y:S04]  /*212f0*/  LDGSTS.E [R113+0x26e00], [R146.64], P4 ;  /* 0x26e0000092717fae */ /* 0x0007e8000a121848 */
[----:B------:R1:W-:Y:S04]  /*21300*/  LDGSTS.E [R113+0x27e00], [R144.64], P4 ;  /* 0x27e0000090717fae */ /* 0x0003e8000a121848 */
[----:B--2---:R2:W5:Y:S04]  /*21310*/  LDL.LU.64 R148, [R1+0x16f0] ;  /* 0x0016f00001947983 */ /* 0x0045680000300a00 */
[----:B---3--:R2:W5:Y:S04]  /*21320*/  LDL.LU.64 R146, [R1+0x16e8] ;  /* 0x0016e80001927983 */ /* 0x0085680000300a00 */
[----:B-1----:R2:W5:Y:S04]  /*21330*/  LDL.LU.64 R144, [R1+0x16e0] ;  /* 0x0016e00001907983 */ /* 0x0025680000300a00 */
        /* <DEDUP_REMOVED lines=17> */
[----:B--2---:R-:W2:Y:S04]  /*21450*/  LDL.LU.64 R248, [R1+0x1698] ;  /* 0x0016980001f87983 */ /* 0x004ea80000300a00 */
[----:B------:R3:W-:Y:S04]  /*21460*/  LDGSTS.E [R113+0x31e00], [R234.64], P4 ;  /* 0x31e00000ea717fae */ /* 0x0007e8000a121848 */
[----:B------:R1:W-:Y:S04]  /*21470*/  LDGSTS.E [R113+0x32e00], [R218.64], P4 ;  /* 0x32e00000da717fae */ /* 0x0003e8000a121848 */
[----:B------:R4:W-:Y:S04]  /*21480*/  LDGSTS.E [R113+0x33e00], [R106.64], P4 ;  /* 0x33e000006a717fae */ /* 0x0009e8000a121848 */
[----:B---3--:R-:W3:Y:S04]  /*21490*/  LDL.LU.64 R234, [R1+0x1690] ;  /* 0x0016900001ea7983 */ /* 0x008ee80000300a00 */
[----:B-1----:R-:W2:Y:S04]  /*214a0*/  LDL.LU.64 R218, [R1+0x1688] ;  /* 0x0016880001da7983 */ /* 0x002ea80000300a00 */
[----:B----4-:R-:W4:Y:S04]  /*214b0*/  LDL.LU.64 R106, [R1+0x1680] ;  /* 0x00168000016a7983 */ /* 0x010f280000300a00 */
[----:B------:R1:W-:Y:S04]  /*214c0*/  LDGSTS.E [R113+0x34e00], [R90.64], P4 ;  /* 0x34e000005a717fae */ /* 0x0003e8000a121848 */
[----:B-1----:R-:W2:Y:S04]  /*214d0*/  LDL.LU.64 R90, [R1+0x1678] ;  /* 0x00167800015a7983 */ /* 0x002ea80000300a00 */
[----:B--2---:R1:W-:Y:S04]  /*214e0*/  LDGSTS.E [R113+0x35e00], [R90.64], P4 ;  /* 0x35e000005a717fae */ /* 0x0043e8000a121848 */
[----:B----4-:R1:W-:Y:S04]  /*214f0*/  LDGSTS.E [R113+0x36e00], [R106.64], P4 ;  /* 0x36e000006a717fae */ /* 0x0103e8000a121848 */
[----:B------:R2:W-:Y:S04]  /*21500*/  LDGSTS.E [R113+0x37e00], [R114.64], P4 ;  /* 0x37e0000072717fae */ /* 0x0005e8000a121848 */
[----:B------:R1:W-:Y:S04]  /*21510*/  LDGSTS.E [R113+0x38e00], [R238.64], P4 ;  /* 0x38e00000ee717fae */ /* 0x0003e8000a121848 */
[----:B------:R1:W-:Y:S04]  /*21520*/  LDGSTS.E [R113+0x39e00], [R236.64], P4 ;  /* 0x39e00000ec717fae */ /* 0x0003e8000a121848 */
[----:B--2---:R-:W2:Y:S04]  /*21530*/  LDL.LU.64 R114, [R1+0x1670] ;  /* 0x0016700001727983 */ /* 0x004ea80000300a00 */
[----:B------:R4:W-:Y:S04]  /*21540*/  STL [R1+0x20], RZ ;  /* 0x000020ff01007387 */ /* 0x0009e80000100800 */
        /* <DEDUP_REMOVED lines=59> */
[----:B------:R1:W-:Y:S04]  /*21900*/  LDGSTS.E [R113+0x3ae00], [R216.64], P4 ;  /* 0x3ae00000d8717fae */ /* 0x0003e8000a121848 */
[----:B------:R1:W-:Y:S01]  /*21910*/  LDGSTS.E [R113+0x3be00], [R214.64], P4 ;  /* 0x3be00000d6717fae */ /* 0x0003e2000a121848 */
[----:B------:R-:W-:Y:S01]  /*21920*/  CS2R R162, SRZ ;  /* 0x0000000000a27805 */ /* 0x000fe2000001ff00 */
        /* <DEDUP_REMOVED lines=44> */
[----:B--2---:R2:W-:Y:S04]  /*21bf0*/  LDGSTS.E [R113+0x3ce00], [R114.64], P4 ;  /* 0x3ce0000072717fae */ /* 0x0045e8000a121848 */
[----:B------:R2:W-:Y:S04]  /*21c00*/  LDGSTS.E [R113+0x3de00], [R218.64], P4 ;  /* 0x3de00000da717fae */ /* 0x0005e8000a121848 */
[----:B---3--:R2:W-:Y:S04]  /*21c10*/  LDGSTS.E [R113+0x3ee00], [R234.64], P4 ;  /* 0x3ee00000ea717fae */ /* 0x0085e8000a121848 */
[----:B------:R2:W-:Y:S01]  /*21c20*/  LDGSTS.E [R113+0x3fe00], [R248.64], P4 ;  /* 0x3fe00000f8717fae */ /* 0x0005e2000a121848 */
[----:B------:R-:W-:-:S03]  /*21c30*/  CS2R R220, SRZ ;  /* 0x0000000000dc7805 */ /* 0x000fc6000001ff00 */
[----:B------:R-:W0:Y:S01]  /*21c40*/  LDGDEPBAR ;  /* 0x00000000000079af */ /* 0x000e220000000000 */
        /* <DEDUP_REMOVED lines=20> */
[----:B-1----:R-:W-:Y:S01]  /*21d90*/  CS2R R214, SRZ ;  /* 0x0000000000d67805 */ /* 0x002fe2000001ff00 */
[----:B--2---:R-:W-:Y:S01]  /*21da0*/  CS2R R112, SRZ ;  /* 0x0000000000707805 */ /* 0x004fe2000001ff00 */
[----:B------:R-:W-:Y:S01]  /*21db0*/  CS2R R114, SRZ ;  /* 0x0000000000727805 */ /* 0x000fe2000001ff00 */
[----:B------:R-:W-:Y:S01]  /*21dc0*/  CS2R R216, SRZ ;  /* 0x0000000000d87805 */ /* 0x000fe2000001ff00 */
[----:B------:R-:W-:Y:S01]  /*21dd0*/  CS2R R218, SRZ ;  /* 0x0000000000da7805 */ /* 0x000fe2000001ff00 */
[----:B------:R-:W-:Y:S01]  /*21de0*/  CS2R R236, SRZ ;  /* 0x0000000000ec7805 */ /* 0x000fe2000001ff00 */
[----:B------:R-:W-:Y:S01]  /*21df0*/  CS2R R238, SRZ ;  /* 0x0000000000ee7805 */ /* 0x000fe2000001ff00 */
[----:B------:R-:W-:Y:S05]  /*21e00*/  @!P2 BRA `(.L_x_0) ;  /* 0x0002f0700000a947 */ /* 0x000fea0003800000 */
[----:B----4-:R-:W2:Y:S04]  /*21e10*/  LDL.LU.64 R236, [R1+0x7a8] ;  /* 0x0007a80001ec7983 */ /* 0x010ea80000300a00 */
[----:B------:R-:W3:Y:S04]  /*21e20*/  LDL.LU.64 R112, [R1+0x828] ;  /* 0x0008280001707983 */ /* 0x000ee80000300a00 */
[----:B------:R-:W4:Y:S04]  /*21e30*/  LDL.LU.64 R238, [R1+0x180] ;  /* 0x0001800001ee7983 */ /* 0x000f280000300a00 */
[----:B------:R-:W4:Y:S04]  /*21e40*/  LDL.LU.64 R204, [R1+0x68] ;  /* 0x0000680001cc7983 */ /* 0x000f280000300a00 */
[----:B------:R-:W4:Y:S04]  /*21e50*/  LDL.LU.64 R206, [R1] ;  /* 0x0000000001ce7983 */ /* 0x000f280000300a00 */
[----:B------:R-:W4:Y:S04]  /*21e60*/  LDL.LU.64 R78, [R1+0x3a8] ;  /* 0x0003a800014e7983 */ /* 0x000f280000300a00 */
[----:B------:R-:W4:Y:S04]  /*21e70*/  LDL.LU.64 R212, [R1+0x1a0] ;  /* 0x0001a00001d47983 */ /* 0x000f280000300a00 */
[----:B------:R-:W4:Y:S04]  /*21e80*/  LDL.LU.64 R214, [R1+0x98] ;  /* 0x0000980001d67983 */ /* 0x000f280000300a00 */
[----:B------:R-:W4:Y:S04]  /*21e90*/  LDL.LU.64 R216, [R1+0x8] ;  /* 0x0000080001d87983 */ /* 0x000f280000300a00 */
[----:B------:R-:W4:Y:S04]  /*21ea0*/  LDL.LU.64 R218, [R1+0x380] ;  /* 0x0003800001da7983 */ /* 0x000f280000300a00 */
[----:B------:R-:W4:Y:S01]  /*21eb0*/  LDL.LU.64 R76, [R1+0x1c0] ;  /* 0x0001c000014c7983 */ /* 0x000f220000300a00 */
[----:B--2---:R-:W-:-:S02]  /*21ec0*/  IMAD.MOV.U32 R114, RZ, RZ, R236 ;  /* 0x000000ffff727224 */ /* 0x004fc400078e00ec */
[----:B------:R-:W-:Y:S01]  /*21ed0*/  IMAD.MOV.U32 R115, RZ, RZ, R237 ;  /* 0x000000ffff737224 */ /* 0x000fe200078e00ed */
[----:B---3--:R1:W-:Y:S01]  /*21ee0*/  STL [R1+0xc64], R112 ;  /* 0x000c647001007387 */ /* 0x0083e20000100800 */
[----:B------:R-:W-:-:S03]  /*21ef0*/  IMAD.MOV.U32 R8, RZ, RZ, R113 ;  /* 0x000000ffff087224 */ /* 0x000fc600078e0071 */
[----:B------:R-:W2:Y:S04]  /*21f00*/  LDL.LU.64 R236, [R1+0xd8] ;  /* 0x0000d80001ec7983 */ /* 0x000ea80000300a00 */
[----:B----4-:R-:W-:Y:S04]  /*21f10*/  STL [R1+0xc6c], R238 ;  /* 0x000c6cee01007387 */ /* 0x010fe80000100800 */
[----:B------:R3:W-:Y:S04]  /*21f20*/  STL [R1+0xc60], R8 ;  /* 0x000c600801007387 */ /* 0x0007e80000100800 */
[----:B-1----:R-:W4:Y:S01]  /*21f30*/  LDL.LU.64 R112, [R1+0x50] ;  /* 0x0000500001707983 */ /* 0x002f220000300a00 */
[----:B---3--:R-:W-:-:S03]  /*21f40*/  IMAD.MOV.U32 R8, RZ, RZ, R239 ;  /* 0x000000ffff087224 */ /* 0x008fc600078e00ef */
[----:B------:R-:W3:Y:S04]  /*21f50*/  LDL.LU.64 R238, [R1+0x360] ;  /* 0x0003600001ee7983 */ /* 0x000ee80000300a00 */
[----:B------:R1:W-:Y:S04]  /*21f60*/  STL [R1+0xc68], R8 ;  /* 0x000c680801007387 */ /* 0x0003e80000100800 */
[----:B------:R1:W-:Y:S02]  /*21f70*/  STL [R1+0xc74], R204 ;  /* 0x000c74cc01007387 */ /* 0x0003e40000100800 */
[----:B-1----:R-:W-:-:S02]  /*21f80*/  IMAD.MOV.U32 R8, RZ, RZ, R205 ;  /* 0x000000ffff087224 */ /* 0x002fc400078e00cd */
[----:B------:R-:W3:Y:S04]  /*21f90*/  LDL.LU.64 R204, [R1+0x1e0] ;  /* 0x0001e00001cc7983 */ /* 0x000ee80000300a00 */
[----:B------:R1:W-:Y:S04]  /*21fa0*/  STL [R1+0xc70], R8 ;  /* 0x000c700801007387 */ /* 0x0003e80000100800 */
[----:B------:R1:W-:Y:S02]  /*21fb0*/  STL [R1+0xc7c], R206 ;  /* 0x000c7cce01007387 */ /* 0x0003e40000100800 */
[----:B-1----:R-:W-:-:S02]  /*21fc0*/  IMAD.MOV.U32 R8, RZ, RZ, R207 ;  /* 0x000000ffff087224 */ /* 0x002fc400078e00cf */
[----:B------:R-:W-:Y:S04]  /*21fd0*/  STL [R1+0xc84], R78 ;  /* 0x000c844e01007387 */ /* 0x000fe80000100800 */
[----:B------:R1:W-:Y:S04]  /*21fe0*/  STL [R1+0xc78], R8 ;  /* 0x000c780801007387 */ /* 0x0003e80000100800 */
[----:B------:R-:W3:Y:S01]  /*21ff0*/  LDL.LU.64 R206, [R1+0x158] ;  /* 0x0001580001ce7983 */ /* 0x000ee20000300a00 */
[----:B-1----:R-:W-:-:S03]  /*22000*/  IMAD.MOV.U32 R8, RZ, RZ, R79 ;  /* 0x000000ffff087224 */ /* 0x002fc600078e004f */
        /* <DEDUP_REMOVED lines=19> */
[----:B-1----:R-:W-:-:S02]  /*22140*/  MOV R8, R77 ;  /* 0x0000004d00087202 */ /* 0x002fc40000000f00 */
[----:B------:R-:W3:Y:S04]  /*22150*/  LDL.LU.64 R76, [R1+0x320] ;  /* 0x00032000014c7983 */ /* 0x000ee80000300a00 */
[----:B------:R1:W-:Y:S04]  /*22160*/  STL [R1+0xca8], R8 ;  /* 0x000ca80801007387 */ /* 0x0003e80000100800 */
[----:B--2---:R2:W-:Y:S01]  /*22170*/  STL [R1+0xcb4], R236 ;  /* 0x000cb4ec01007387 */ /* 0x0045e20000100800 */
[----:B-1----:R-:W-:-:S03]  /*22180*/  IMAD.MOV.U32 R8, RZ, RZ, R237 ;  /* 0x000000ffff087224 */ /* 0x002fc600078e00ed */
[----:B--2---:R-:W2:Y:S04]  /*22190*/  LDL.LU.64 R236, [R1+0x260] ;  /* 0x0002600001ec7983 */ /* 0x004ea80000300a00 */
[----:B------:R1:W-:Y:S04]  /*221a0*/  STL [R1+0xcb0], R8 ;  /* 0x000cb00801007387 */ /* 0x0003e80000100800 */
[----:B----4-:R4:W-:Y:S01]  /*221b0*/  STL [R1+0xcbc], R112 ;  /* 0x000cbc7001007387 */ /* 0x0109e20000100800 */
[----:B-1----:R-:W-:-:S03]  /*221c0*/  IMAD.MOV.U32 R8, RZ, RZ, R113 ;  /* 0x000000ffff087224 */ /* 0x002fc600078e0071 */
[----:B----4-:R-:W4:Y:S04]  /*221d0*/  LDL.LU.64 R112, [R1+0x178] ;  /* 0x0001780001707983 */ /* 0x010f280000300a00 */
[----:B------:R1:W-:Y:S04]  /*221e0*/  STL [R1+0xcb8], R8 ;  /* 0x000cb80801007387 */ /* 0x0003e80000100800 */
[----:B---3--:R3:W-:Y:S01]  /*221f0*/  STL [R1+0xcc4], R238 ;  /* 0x000cc4ee01007387 */ /* 0x0087e20000100800 */
[----:B-1----:R-:W-:-:S03]  /*22200*/  IMAD.MOV.U32 R8, RZ, RZ, R239 ;  /* 0x000000ffff087224 */ /* 0x002fc600078e00ef */
[----:B------:R-:W-:Y:S04]  /*22210*/  STL [R1+0xccc], R204 ;  /* 0x000ccccc01007387 */ /* 0x000fe80000100800 */
[----:B------:R1:W-:Y:S04]  /*22220*/  STL [R1+0xcc0], R8 ;  /* 0x000cc00801007387 */ /* 0x0003e80000100800 */
[----:B---3--:R-:W3:Y:S01]  /*22230*/  LDL.LU.64 R238, [R1+0x90] ;  /* 0x0000900001ee7983 */ /* 0x008ee20000300a00 */
[----:B-1----:R-:W-:-:S03]  /*22240*/  IMAD.MOV.U32 R8, RZ, RZ, R205 ;  /* 0x000000ffff087224 */ /* 0x002fc600078e00cd */
        /* <DEDUP_REMOVED lines=28> */
[----:B--2---:R-:W-:Y:S04]  /*22410*/  STL [R1+0xd0c], R236 ;  /* 0x000d0cec01007387 */ /* 0x004fe80000100800 */
[----:B------:R1:W-:Y:S04]  /*22420*/  STL [R1+0xd00], R8 ;  /* 0x000d000801007387 */ /* 0x0003e80000100800 */
[----:B------:R-:W2:Y:S01]  /*22430*/  LDL.LU.64 R76, [R1+0xd0] ;  /* 0x0000d000014c7983 */ /* 0x000ea20000300a00 */
[----:B-1----:R-:W-:-:S03]  /*22440*/  IMAD.MOV.U32 R8, RZ, RZ, R237 ;  /* 0x000000ffff087224 */ /* 0x002fc600078e00ed */
[----:B------:R-:W2:Y:S04]  /*22450*/  LDL.LU.64 R236, [R1+0x830] ;  /* 0x0008300001ec7983 */ /* 0x000ea80000300a00 */
        /* <DEDUP_REMOVED lines=10> */
[----:B-1----:R-:W-:-:S03]  /*22500*/  MOV R8, R205 ;  /* 0x000000cd00087202 */ /* 0x002fc60000000f00 */
        /* <DEDUP_REMOVED lines=25> */
[----:B------:R2:W-:Y:S02]  /*226a0*/  STL [R1+0xd50], R8 ;  /* 0x000d500801007387 */ /* 0x0005e40000100800 */
[----:B--2---:R-:W-:Y:S02]  /*226b0*/  IMAD.MOV.U32 R8, RZ, RZ, R77 ;  /* 0x000000ffff087224 */ /* 0x004fe400078e004d */
[----:B------:R1:W-:Y:S04]  /*226c0*/  STL [R1+0xd5c], R76 ;  /* 0x000d5c4c01007387 */ /* 0x0003e80000100800 */
[----:B-1----:R-:W2:Y:S04]  /*226d0*/  LDL.LU.64 R76, [R1+0x258] ;  /* 0x00025800014c7983 */ /* 0x002ea80000300a00 */
[----:B------:R1:W-:Y:S04]  /*226e0*/  STL [R1+0xd58], R8 ;  /* 0x000d580801007387 */ /* 0x0003e80000100800 */
[----:B------:R4:W-:Y:S01]  /*226f0*/  STL [R1+0xd64], R236 ;  /* 0x000d64ec01007387 */ /* 0x0009e20000100800 */
[----:B-1----:R-:W-:-:S03]  /*22700*/  IMAD.MOV.U32 R8, RZ, RZ, R237 ;  /* 0x000000ffff087224 */ /* 0x002fc600078e00ed */
[----:B----4-:R-:W-:Y:S04]  /*22710*/  STL [R1+0xd6c], R112 ;  /* 0x000d6c7001007387 */ /* 0x010fe80000100800 */
[----:B------:R1:W-:Y:S04]  /*22720*/  STL [R1+0xd60], R8 ;  /* 0x000d600801007387 */ /* 0x0003e80000100800 */
[----:B------:R-:W4:Y:S01]  /*22730*/  LDL.LU.64 R236, [R1+0x190] ;  /* 0x0001900001ec7983 */ /* 0x000f220000300a00 */
[----:B-1----:R-:W-:-:S03]  /*22740*/  IMAD.MOV.U32 R8, RZ, RZ, R113 ;  /* 0x000000ffff087224 */ /* 0x002fc600078e0071 */
[----:B------:R-:W4:Y:S04]  /*22750*/  LDL.LU.64 R112, [R1+0x848] ;  /* 0x0008480001707983 */ /* 0x000f280000300a00 */
[----:B------:R1:W-:Y:S04]  /*22760*/  STL [R1+0xd68], R8 ;  /* 0x000d680801007387 */ /* 0x0003e80000100800 */
[----:B---3--:R3:W-:Y:S01]  /*22770*/  STL [R1+0xd74], R238 ;  /* 0x000d74ee01007387 */ /* 0x0087e20000100800 */
[----:B-1----:R-:W-:-:S03]  /*22780*/  IMAD.MOV.U32 R8, RZ, RZ, R239 ;  /* 0x000000ffff087224 */ /* 0x002fc600078e00ef */
[----:B------:R-:W-:Y:S04]  /*22790*/  STL [R1+0xd7c], R204 ;  /* 0x000d7ccc01007387 */ /* 0x000fe80000100800 */
[----:B------:R1:W-:Y:S04]  /*227a0*/  STL [R1+0xd70], R8 ;  /* 0x000d700801007387 */ /* 0x0003e80000100800 */
[----:B---3--:R-:W3:Y:S01]  /*227b0*/  LDL.LU.64 R238, [R1+0x2d8] ;  /* 0x0002d80001ee7983 */ /* 0x008ee20000300a00 */
        /* <DEDUP_REMOVED lines=16> */
[----:B-1----:R-:W-:-:S03]  /*228c0*/  MOV R8, R215 ;  /* 0x000000d700087202 */ /* 0x002fc60000000f00 */
        /* <DEDUP_REMOVED lines=16> */
[----:B------:R-:W-:Y:S04]  /*229d0*/  STL [R1+0xdc4], R112 ;  /* 0x000dc47001007387 */ /* 0x000fe80000100800 */
[----:B------:R1:W-:Y:S04]  /*229e0*/  STL [R1+0xdb8], R8 ;  /* 0x000db80801007387 */ /* 0x0003e80000100800 */
[----:B----4-:R-:W4:Y:S01]  /*229f0*/  LDL.LU.64 R236, [R1+0x278] ;  /* 0x0002780001ec7983 */ /* 0x010f220000300a00 */
[----:B-1----:R-:W-:-:S03]  /*22a00*/  IMAD.MOV.U32 R8, RZ, RZ, R113 ;  /* 0x000000ffff087224 */ /* 0x002fc600078e0071 */
[----:B------:R-:W4:Y:S04]  /*22a10*/  LDL.LU.64 R112, [R1+0x230] ;  /* 0x0002300001707983 */ /* 0x000f280000300a00 */
[----:B------:R1:W-:Y:S04]  /*22a20*/  STL [R1+0xdc0], R8 ;  /* 0x000dc00801007387 */ /* 0x0003e80000100800 */
[----:B---3--:R3:W-:Y:S01]  /*22a30*/  STL [R1+0xdcc], R238 ;  /* 0x000dccee01007387 */ /* 0x0087e20000100800 */
[----:B-1----:R-:W-:-:S03]  /*22a40*/  IMAD.MOV.U32 R8, RZ, RZ, R239 ;  /* 0x000000ffff087224 */ /* 0x002fc600078e00ef */
[----:B---3--:R-:W3:Y:S04]  /*22a50*/  LDL.LU.64 R238, [R1+0x860] ;  /* 0x0008600001ee7983 */ /* 0x008ee80000300a00 */
        /* <DEDUP_REMOVED lines=25> */
[----:B------:R2:W-:Y:S01]  /*22bf0*/  STL [R1+0xe04], R218 ;  /* 0x000e04da01007387 */ /* 0x0005e20000100800 */
        /* <DEDUP_REMOVED lines=8> */
[----:B-1----:R-:W-:-:S03]  /*22c80*/  MOV R8, R237 ;  /* 0x000000ed00087202 */ /* 0x002fc60000000f00 */
[----:B------:R-:W-:Y:S04]  /*22c90*/  STL [R1+0xe1c], R112 ;  /* 0x000e1c7001007387 */ /* 0x000fe80000100800 */
[----:B------:R1:W-:Y:S04]  /*22ca0*/  STL [R1+0xe10], R8 ;  /* 0x000e100801007387 */ /* 0x0003e80000100800 */
[----:B----4-:R-:W4:Y:S01]  /*22cb0*/  LDL.LU.64 R236, [R1+0x378] ;  /* 0x0003780001ec7983 */ /* 0x010f220000300a00 */
[----:B-1----:R-:W-:-:S03]  /*22cc0*/  IMAD.MOV.U32 R8, RZ, RZ, R113 ;  /* 0x000000ffff087224 */ /* 0x002fc600078e0071 */
[----:B---3--:R-:W-:Y:S04]  /*22cd0*/  STL [R1+0xe24], R238 ;  /* 0x000e24ee01007387 */ /* 0x008fe80000100800 */
        /* <DEDUP_REMOVED lines=31> */
[----:B------:R-:W-:Y:S04]  /*22ed0*/  STL [R1+0xe64], R76 ;  /* 0x000e644c01007387 */ /* 0x000fe80000100800 */
[----:B------:R2:W-:Y:S04]  /*22ee0*/  STL [R1+0xe58], R8 ;  /* 0x000e580801007387 */ /* 0x0005e80000100800 */
[----:B-1----:R-:W3:Y:S01]  /*22ef0*/  LDL.LU.64 R218, [R1+0x310] ;  /* 0x0003100001da7983 */ /* 0x002ee20000300a00 */
[----:B--2---:R-:W-:-:S03]  /*22f00*/  IMAD.MOV.U32 R8, RZ, RZ, R77 ;  /* 0x000000ffff087224 */ /* 0x004fc600078e004d */
        /* <DEDUP_REMOVED lines=37> */
[----:B------:R1:W-:Y:S02]  /*23160*/  STL [R1+0xea8], R8 ;  /* 0x000ea80801007387 */ /* 0x0003e40000100800 */
[----:B-1----:R-:W-:Y:S02]  /*23170*/  IMAD.MOV.U32 R8, RZ, RZ, R219 ;  /* 0x000000ffff087224 */ /* 0x002fe400078e00db */
[----:B------:R1:W-:Y:S04]  /*23180*/  STL [R1+0xeb4], R218 ;  /* 0x000eb4da01007387 */ /* 0x0003e80000100800 */
[----:B--2---:R-:W-:Y:S04]  /*23190*/  STL [R1+0xebc], R76 ;  /* 0x000ebc4c01007387 */ /* 0x004fe80000100800 */
[----:B------:R2:W-:Y:S04]  /*231a0*/  STL [R1+0xeb0], R8 ;  /* 0x000eb00801007387 */ /* 0x0005e80000100800 */
[----:B-1----:R-:W3:Y:S01]  /*231b0*/  LDL.LU.64 R218, [R1+0x898] ;  /* 0x0008980001da7983 */ /* 0x002ee20000300a00 */
[----:B--2---:R-:W-:-:S03]  /*231c0*/  IMAD.MOV.U32 R8, RZ, RZ, R77 ;  /* 0x000000ffff087224 */ /* 0x004fc600078e004d */
[----:B----4-:R-:W-:Y:S04]  /*231d0*/  STL [R1+0xec4], R236 ;  /* 0x000ec4ec01007387 */ /* 0x010fe80000100800 */
[----:B------:R1:W-:Y:S04]  /*231e0*/  STL [R1+0xeb8], R8 ;  /* 0x000eb80801007387 */ /* 0x0003e80000100800 */
[----:B------:R-:W2:Y:S01]  /*231f0*/  LDL.LU.64 R76, [R1+0x370] ;  /* 0x00037000014c7983 */ /* 0x000ea20000300a00 */
[----:B-1----:R-:W-:-:S03]  /*23200*/  IMAD.MOV.U32 R8, RZ, RZ, R237 ;  /* 0x000000ffff087224 */ /* 0x002fc600078e00ed */
[----:B---3--:R-:W-:Y:S04]  /*23210*/  STL [R1+0xecc], R112 ;  /* 0x000ecc7001007387 */ /* 0x008fe80000100800 */
[----:B------:R1:W-:Y:S04]  /*23220*/  STL [R1+0xec0], R8 ;  /* 0x000ec00801007387 */ /* 0x0003e80000100800 */
[----:B------:R-:W3:Y:S01]  /*23230*/  LDL.LU.64 R236, [R1+0x288] ;  /* 0x0002880001ec7983 */ /* 0x000ee20000300a00 */
[----:B-1----:R-:W-:-:S03]  /*23240*/  IMAD.MOV.U32 R8, RZ, RZ, R113 ;  /* 0x000000ffff087224 */ /* 0x002fc600078e0071 */
[----:B------:R-:W-:Y:S04]  /*23250*/  STL [R1+0xed4], R238 ;  /* 0x000ed4ee01007387 */ /* 0x000fe80000100800 */
[----:B------:R1:W-:Y:S04]  /*23260*/  STL [R1+0xec8], R8 ;  /* 0x000ec80801007387 */ /* 0x0003e80000100800 */
[----:B------:R-:W4:Y:S01]  /*23270*/  LDL.LU.64 R112, [R1+0x930] ;  /* 0x0009300001707983 */ /* 0x000f220000300a00 */
[----:B-1----:R-:W-:-:S03]  /*23280*/  IMAD.MOV.U32 R8, RZ, RZ, R239 ;  /* 0x000000ffff087224 */ /* 0x002fc600078e00ef */
[----:B------:R-:W-:Y:S04]  /*23290*/  STL [R1+0xedc], R204 ;  /* 0x000edccc01007387 */ /* 0x000fe80000100800 */
[----:B------:R1:W-:Y:S04]  /*232a0*/  STL [R1+0xed0], R8 ;  /* 0x000ed00801007387 */ /* 0x0003e80000100800 */
[----:B------:R-:W4:Y:S01]  /*232b0*/  LDL.LU.64 R238, [R1+0x8b0] ;  /* 0x0008b00001ee7983 */ /* 0x000f220000300a00 */
[----:B-1----:R-:W-:-:S03]  /*232c0*/  IMAD.MOV.U32 R8, RZ, RZ, R205 ;  /* 0x000000ffff087224 */ /* 0x002fc600078e00cd */
[----:B------:R-:W-:Y:S04]  /*232d0*/  STL [R1+0xee4], R206 ;  /* 0x000ee4ce01007387 */ /* 0x000fe80000100800 */
[----:B------:R1:W-:Y:S02]  /*232e0*/  STL [R1+0xed8], R8 ;  /* 0x000ed80801007387 */ /* 0x0003e40000100800 */
[----:B-1----:R-:W-:Y:S02]  /*232f0*/  IMAD.MOV.U32 R8, RZ, RZ, R207 ;  /* 0x000000ffff087224 */ /* 0x002fe400078e00cf */
[----:B------:R-:W4:Y:S04]  /*23300*/  LDL.LU.64 R206, [R1+0x398] ;  /* 0x0003980001ce7983 */ /* 0x000f280000300a00 */
[----:B------:R1:W-:Y:S04]  /*23310*/  STL [R1+0xee0], R8 ;  /* 0x000ee00801007387 */ /* 0x0003e80000100800 */
[----:B------:R1:W-:Y:S04]  /*23320*/  STL [R1+0xeec], R78 ;  /* 0x000eec4e01007387 */ /* 0x0003e80000100800 */
[----:B------:R-:W4:Y:S01]  /*23330*/  LDL.LU.64 R74, [R1+0x2a8] ;  /* 0x0002a800014a7983 */ /* 0x000f220000300a00 */
[----:B-1----:R-:W-:-:S03]  /*23340*/  IMAD.MOV.U32 R8, RZ, RZ, R79 ;  /* 0x000000ffff087224 */ /* 0x002fc600078e004f */
[----:B------:R-:W4:Y:S04]  /*23350*/  LDL.LU.64 R78, [R1+0x988] ;  /* 0x00098800014e7983 */ /* 0x000f280000300a00 */
[----:B------:R1:W-:Y:S04]  /*23360*/  STL [R1+0xee8], R8 ;  /* 0x000ee80801007387 */ /* 0x0003e80000100800 */
[----:B------:R1:W-:Y:S02]  /*23370*/  STL [R1+0xef4], R212 ;  /* 0x000ef4d401007387 */ /* 0x0003e40000100800 */
[----:B-1----:R-:W-:-:S02]  /*23380*/  IMAD.MOV.U32 R8, RZ, RZ, R213 ;  /* 0x000000ffff087224 */ /* 0x002fc400078e00d5 */
[----:B------:R-:W4:Y:S04]  /*23390*/  LDL.LU.64 R212, [R1+0x8c8] ;  /* 0x0008c80001d47983 */ /* 0x000f280000300a00 */
[----:B------:R1:W-:Y:S04]  /*233a0*/  STL [R1+0xef0], R8 ;  /* 0x000ef00801007387 */ /* 0x0003e80000100800 */
[----:B------:R1:W-:Y:S02]  /*233b0*/  STL [R1+0xefc], R214 ;  /* 0x000efcd601007387 */ /* 0x0003e40000100800 */
[----:B-1----:R-:W-:-:S02]  /*233c0*/  IMAD.MOV.U32 R8, RZ, RZ, R215 ;  /* 0x000000ffff087224 */ /* 0x002fc400078e00d7 */
[----:B------:R-:W-:Y:S04]  /*233d0*/  STL [R1+0xf04], R216 ;  /* 0x000f04d801007387 */ /* 0x000fe80000100800 */
[----:B------:R1:W-:Y:S04]  /*233e0*/  STL [R1+0xef8], R8 ;  /* 0x000ef80801007387 */ /* 0x0003e80000100800 */
[----:B------:R-:W4:Y:S04]  /*233f0*/  LDL.LU.64 R214, [R1+0x3b8] ;  /* 0x0003b80001d67983 */ /* 0x000f280000300a00 */
[----:B------:R-:W4:Y:S01]  /*23400*/  LDL.LU.64 R204, [R1+0x2c8] ;  /* 0x0002c80001cc7983 */ /* 0x000f220000300a00 */
[----:B-1----:R-:W-:-:S05]  /*23410*/  MOV R8, R217 ;  /* 0x000000d900087202 */ /* 0x002fca0000000f00 */
[----:B------:R1:W-:Y:S04]  /*23420*/  STL [R1+0xf00], R8 ;  /* 0x000f000801007387 */ /* 0x0003e80000100800 */
[----:B------:R2:W-:Y:S01]  /*23430*/  STL [R1+0xf0c], R218 ;  /* 0x000f0cda01007387 */ /* 0x0005e20000100800 */
[----:B-1----:R-:W-:-:S03]  /*23440*/  IMAD.MOV.U32 R8, RZ, RZ, R219 ;  /* 0x000000ffff087224 */ /* 0x002fc600078e00db */
[----:B------:R-:W4:Y:S04]  /*23450*/  LDL.LU.64 R216, [R1+0x9d8] ;  /* 0x0009d80001d87983 */ /* 0x000f280000300a00 */
[----:B------:R1:W-:Y:S04]  /*23460*/  STL [R1+0xf08], R8 ;  /* 0x000f080801007387 */ /* 0x0003e80000100800 */
[----:B--2---:R-:W-:Y:S04]  /*23470*/  STL [R1+0xf14], R76 ;  /* 0x000f144c01007387 */ /* 0x004fe80000100800 */
[----:B------:R-:W2:Y:S01]  /*23480*/  LDL.LU.64 R218, [R1+0x8e0] ;  /* 0x0008e00001da7983 */ /* 0x000ea20000300a00 */
[----:B-1----:R-:W-:-:S03]  /*23490*/  IMAD.MOV.U32 R8, RZ, RZ, R77 ;  /* 0x000000ffff087224 */ /* 0x002fc600078e004d */
[----:B---3--:R-:W-:Y:S04]  /*234a0*/  STL [R1+0xf1c], R236 ;  /* 0x000f1cec01007387 */ /* 0x008fe80000100800 */
[----:B------:R1:W-:Y:S02]  /*234b0*/  STL [R1+0xf10], R8 ;  /* 0x000f100801007387 */ /* 0x0003e40000100800 */
[----:B-1----:R-:W-:Y:S02]  /*234c0*/  IMAD.MOV.U32 R8, RZ, RZ, R237 ;  /* 0x000000ffff087224 */ /* 0x002fe400078e00ed */
[----:B------:R-:W3:Y:S04]  /*234d0*/  LDL.LU.64 R236, [R1+0x878] ;  /* 0x0008780001ec7983 */ /* 0x000ee80000300a00 */
[----:B------:R1:W-:Y:S04]  /*234e0*/  STL [R1+0xf18], R8 ;  /* 0x000f180801007387 */ /* 0x0003e80000100800 */
[----:B----4-:R4:W-:Y:S04]  /*234f0*/  STL [R1+0xf24], R112 ;  /* 0x000f247001007387 */ /* 0x0109e80000100800 */
[----:B------:R-:W3:Y:S01]  /*23500*/  LDL.LU.64 R76, [R1+0xa8] ;  /* 0x0000a800014c7983 */ /* 0x000ee20000300a00 */
[----:B-1----:R-:W-:-:S05]  /*23510*/  IMAD.MOV.U32 R8, RZ, RZ, R113 ;  /* 0x000000ffff087224 */ /* 0x002fca00078e0071 */
[----:B------:R1:W-:Y:S04]  /*23520*/  STL [R1+0xf20], R8 ;  /* 0x000f200801007387 */ /* 0x0003e80000100800 */
[----:B------:R4:W-:Y:S04]  /*23530*/  STL [R1+0xf2c], R238 ;  /* 0x000f2cee01007387 */ /* 0x0009e80000100800 */
[----:B----4-:R-:W4:Y:S01]  /*23540*/  LDL.LU.64 R112, [R1+0xa28] ;  /* 0x000a280001707983 */ /* 0x010f220000300a00 */
[----:B-1----:R-:W-:-:S03]  /*23550*/  IMAD.MOV.U32 R8, RZ, RZ, R239 ;  /* 0x000000ffff087224 */ /* 0x002fc600078e00ef */
[----:B------:R-:W4:Y:S04]  /*23560*/  LDL.LU.64 R238, [R1+0x8f8] ;  /* 0x0008f80001ee7983 */ /* 0x000f280000300a00 */
[----:B------:R1:W-:Y:S02]  /*23570*/  STL [R1+0xf28], R8 ;  /* 0x000f280801007387 */ /* 0x0003e40000100800 */
[----:B-1----:R-:W-:Y:S02]  /*23580*/  IMAD.MOV.U32 R8, RZ, RZ, R207 ;  /* 0x000000ffff087224 */ /* 0x002fe400078e00cf */
[----:B------:R1:W-:Y:S04]  /*23590*/  STL [R1+0xf34], R206 ;  /* 0x000f34ce01007387 */ /* 0x0003e80000100800 */
[----:B------:R-:W-:Y:S04]  /*235a0*/  STL [R1+0xf3c], R74 ;  /* 0x000f3c4a01007387 */ /* 0x000fe80000100800 */
[----:B------:R1:W-:Y:S04]  /*235b0*/  STL [R1+0xf30], R8 ;  /* 0x000f300801007387 */ /* 0x0003e80000100800 */
[----:B-1----:R-:W4:Y:S01]  /*235c0*/  LDL.LU.64 R206, [R1+0x890] ;  /* 0x0008900001ce7983 */ /* 0x002f220000300a00 */
[----:B------:R-:W-:-:S03]  /*235d0*/  IMAD.MOV.U32 R8, RZ, RZ, R75 ;  /* 0x000000ffff087224 */ /* 0x000fc600078e004b */
[----:B------:R-:W-:Y:S04]  /*235e0*/  STL [R1+0xf44], R78 ;  /* 0x000f444e01007387 */ /* 0x000fe80000100800 */
[----:B------:R1:W-:Y:S02]  /*235f0*/  STL [R1+0xf38], R8 ;  /* 0x000f380801007387 */ /* 0x0003e40000100800 */
[----:B-1----:R-:W-:Y:S02]  /*23600*/  IMAD.MOV.U32 R8, RZ, RZ, R79 ;  /* 0x000000ffff087224 */ /* 0x002fe400078e004f */
[----:B------:R-:W-:Y:S04]  /*23610*/  STL [R1+0xf4c], R212 ;  /* 0x000f4cd401007387 */ /* 0x000fe80000100800 */
[----:B------:R1:W-:Y:S04]  /*23620*/  STL [R1+0xf40], R8 ;  /* 0x000f400801007387 */ /* 0x0003e80000100800 */
[----:B------:R-:W4:Y:S01]  /*23630*/  LDL.LU.64 R78, [R1+0xa80] ;  /* 0x000a8000014e7983 */ /* 0x000f220000300a00 */
[----:B-1----:R-:W-:-:S03]  /*23640*/  IMAD.MOV.U32 R8, RZ, RZ, R213 ;  /* 0x000000ffff087224 */ /* 0x002fc600078e00d5 */
[----:B------:R-:W4:Y:S04]  /*23650*/  LDL.LU.64 R212, [R1+0x910] ;  /* 0x0009100001d47983 */ /* 0x000f280000300a00 */
[----:B------:R1:W-:Y:S04]  /*23660*/  STL [R1+0xf48], R8 ;  /* 0x000f480801007387 */ /* 0x0003e80000100800 */
[----:B------:R1:W-:Y:S02]  /*23670*/  STL [R1+0xf54], R214 ;  /* 0x000f54d601007387 */ /* 0x0003e40000100800 */
[----:B-1----:R-:W-:-:S02]  /*23680*/  IMAD.MOV.U32 R8, RZ, RZ, R215 ;  /* 0x000000ffff087224 */ /* 0x002fc400078e00d7 */
[----:B------:R-:W-:Y:S04]  /*23690*/  STL [R1+0xf5c], R204 ;  /* 0x000f5ccc01007387 */ /* 0x000fe80000100800 */
[----:B------:R1:W-:Y:S04]  /*236a0*/  STL [R1+0xf50], R8 ;  /* 0x000f500801007387 */ /* 0x0003e80000100800 */
[----:B------:R-:W4:Y:S01]  /*236b0*/  LDL.LU.64 R214, [R1+0x8a8] ;  /* 0x0008a80001d67983 */ /* 0x000f220000300a00 */
[----:B-1----:R-:W-:-:S03]  /*236c0*/  IMAD.MOV.U32 R8, RZ, RZ, R205 ;  /* 0x000000ffff087224 */ /* 0x002fc600078e00cd */
[----:B------:R-:W-:Y:S04]  /*236d0*/  STL [R1+0xf64], R216 ;  /* 0x000f64d801007387 */ /* 0x000fe80000100800 */
[----:B------:R1:W-:Y:S02]  /*236e0*/  STL [R1+0xf58], R8 ;  /* 0x000f580801007387 */ /* 0x0003e40000100800 */
[----:B-1----:R-:W-:Y:S02]  /*236f0*/  IMAD.MOV.U32 R8, RZ, RZ, R217 ;  /* 0x000000ffff087224 */ /* 0x002fe400078e00d9 */
[----:B--2---:R-:W-:Y:S04]  /*23700*/  STL [R1+0xf6c], R218 ;  /* 0x000f6cda01007387 */ /* 0x004fe80000100800 */
[----:B------:R1:W-:Y:S04]  /*23710*/  STL [R1+0xf60], R8 ;  /* 0x000f600801007387 */ /* 0x0003e80000100800 */
[----:B------:R-:W2:Y:S01]  /*23720*/  LDL.LU.64 R216, [R1+0xac8] ;  /* 0x000ac80001d87983 */ /* 0x000ea20000300a00 */
[----:B-1----:R-:W-:-:S03]  /*23730*/  IMAD.MOV.U32 R8, RZ, RZ, R219 ;  /* 0x000000ffff087224 */ /* 0x002fc600078e00db */
[----:B------:R-:W2:Y:S04]  /*23740*/  LDL.LU.64 R218, [R1+0x970] ;  /* 0x0009700001da7983 */ /* 0x000ea80000300a00 */
[----:B------:R1:W-:Y:S04]  /*23750*/  STL [R1+0xf68], R8 ;  /* 0x000f680801007387 */ /* 0x0003e80000100800 */
[----:B---3--:R3:W-:Y:S01]  /*23760*/  STL [R1+0xf74], R236 ;  /* 0x000f74ec01007387 */ /* 0x0087e20000100800 */
[----:B-1----:R-:W-:-:S03]  /*23770*/  IMAD.MOV.U32 R8, RZ, RZ, R237 ;  /* 0x000000ffff087224 */ /* 0x002fc600078e00ed */
[----:B---3--:R-:W3:Y:S04]  /*23780*/  LDL.LU.64 R236, [R1+0x8c0] ;  /* 0x0008c00001ec7983 */ /* 0x008ee80000300a00 */
[----:B------:R1:W-:Y:S04]  /*23790*/  STL [R1+0xf70], R8 ;  /* 0x000f700801007387 */ /* 0x0003e80000100800 */
[----:B------:R-:W-:Y:S01]  /*237a0*/  STL [R1+0xf7c], R76 ;  /* 0x000f7c4c01007387 */ /* 0x000fe20000100800 */
[----:B-1----:R-:W-:-:S03]  /*237b0*/  MOV R8, R77 ;  /* 0x0000004d00087202 */ /* 0x002fc60000000f00 */
[----:B----4-:R-:W-:Y:S04]  /*237c0*/  STL [R1+0xf84], R112 ;  /* 0x000f847001007387 */ /* 0x010fe80000100800 */
[----:B------:R1:W-:Y:S04]  /*237d0*/  STL [R1+0xf78], R8 ;  /* 0x000f780801007387 */ /* 0x0003e80000100800 */
[----:B------:R-:W-:Y:S01]  /*237e0*/  STL [R1+0xf8c], R238 ;  /* 0x000f8cee01007387 */ /* 0x000fe20000100800 */
[----:B-1----:R-:W-:-:S05]  /*237f0*/  IMAD.MOV.U32 R8, RZ, RZ, R113 ;  /* 0x000000ffff087224 */ /* 0x002fca00078e0071 */
[----:B------:R1:W-:Y:S04]  /*23800*/  STL [R1+0xf80], R8 ;  /* 0x000f800801007387 */ /* 0x0003e80000100800 */
[----:B------:R-:W3:Y:S04]  /*23810*/  LDL.LU.64 R76, [R1+0xb18] ;  /* 0x000b1800014c7983 */ /* 0x000ee80000300a00 */
[----:B------:R-:W3:Y:S01]  /*23820*/  LDL.LU.64 R112, [R1+0x9c0] ;  /* 0x0009c00001707983 */ /* 0x000ee20000300a00 */
[----:B-1----:R-:W-:-:S05]  /*23830*/  IMAD.MOV.U32 R8, RZ, RZ, R239 ;  /* 0x000000ffff087224 */ /* 0x002fca00078e00ef */
[----:B------:R1:W-:Y:S04]  /*23840*/  STL [R1+0xf88], R8 ;  /* 0x000f880801007387 */ /* 0x0003e80000100800 */
[----:B------:R-:W-:Y:S04]  /*23850*/  STL [R1+0xf94], R206 ;  /* 0x000f94ce01007387 */ /* 0x000fe80000100800 */
[----:B------:R-:W3:Y:S01]  /*23860*/  LDL.LU.64 R238, [R1+0x8d8] ;  /* 0x0008d80001ee7983 */ /* 0x000ee20000300a00 */
[----:B-1----:R-:W-:-:S05]  /*23870*/  IMAD.MOV.U32 R8, RZ, RZ, R207 ;  /* 0x000000ffff087224 */ /* 0x002fca00078e00cf */
[----:B------:R1:W-:Y:S04]  /*23880*/  STL [R1+0xf90], R8 ;  /* 0x000f900801007387 */ /* 0x0003e80000100800 */
[----:B------:R-:W-:Y:S04]  /*23890*/  STL [R1+0xf98], R30 ;  /* 0x000f981e01007387 */ /* 0x000fe80000100800 */
[----:B------:R-:W-:Y:S01]  /*238a0*/  STL [R1+0xc40], R31 ;  /* 0x000c401f01007387 */ /* 0x000fe20000100800 */
[----:B-1----:R-:W-:-:S03]  /*238b0*/  IMAD.MOV.U32 R8, RZ, RZ, R79 ;  /* 0x000000ffff087224 */ /* 0x002fc600078e004f */
[----:B------:R1:W-:Y:S04]  /*238c0*/  STL [R1+0xc48], R78 ;  /* 0x000c484e01007387 */ /* 0x0003e80000100800 */
[----:B------:R-:W-:Y:S04]  /*238d0*/  STL [R1+0xc50], R212 ;  /* 0x000c50d401007387 */ /* 0x000fe80000100800 */
[----:B------:R1:W-:Y:S04]  /*238e0*/  STL [R1+0xc44], R8 ;  /* 0x000c440801007387 */ /* 0x0003e80000100800 */
[----:B-1----:R-:W3:Y:S01]  /*238f0*/  LDL.LU.64 R78, [R1+0xb58] ;  /* 0x000b5800014e7983 */ /* 0x002ee20000300a00 */
[----:B------:R-:W-:-:S03]  /*23900*/  IMAD.MOV.U32 R8, RZ, RZ, R213 ;  /* 0x000000ffff087224 */ /* 0x000fc600078e00d5 */
[----:B------:R-:W3:Y:S04]  /*23910*/  LDL.LU.64 R212, [R1+0xa18] ;  /* 0x000a180001d47983 */ /* 0x000ee80000300a00 */
[----:B------:R1:W-:Y:S04]  /*23920*/  STL [R1+0xc4c], R8 ;  /* 0x000c4c0801007387 */ /* 0x0003e80000100800 */
[----:B------:R1:W-:Y:S02]  /*23930*/  STL [R1+0xc58], R214 ;  /* 0x000c58d601007387 */ /* 0x0003e40000100800 */
[----:B-1----:R-:W-:-:S02]  /*23940*/  IMAD.MOV.U32 R8, RZ, RZ, R215 ;  /* 0x000000ffff087224 */ /* 0x002fc400078e00d7 */
[----:B------:R-:W3:Y:S04]  /*23950*/  LDL.LU.64 R214, [R1+0x8f0] ;  /* 0x0008f00001d67983 */ /* 0x000ee80000300a00 */
[----:B------:R2:W-:Y:S04]  /*23960*/  STL [R1+0xc54], R8 ;  /* 0x000c540801007387 */ /* 0x0005e80000100800 */
[----:B------:R-:W-:Y:S04]  /*23970*/  STL [R1+0xc5c], R28 ;  /* 0x000c5c1c01007387 */ /* 0x000fe80000100800 */
[----:B------:R-:W-:Y:S01]  /*23980*/  STL [R1+0xc20], R29 ;  /* 0x000c201d01007387 */ /* 0x000fe20000100800 */
[----:B--2---:R-:W-:-:S03]  /*23990*/  IMAD.MOV.U32 R8, RZ, RZ, R217 ;  /* 0x000000ffff087224 */ /* 0x004fc600078e00d9 */
[----:B------:R1:W-:Y:S04]  /*239a0*/  STL [R1+0xc28], R216 ;  /* 0x000c28d801007387 */ /* 0x0003e80000100800 */
[----:B------:R-:W-:Y:S04]  /*239b0*/  STL [R1+0xc30], R218 ;  /* 0x000c30da01007387 */ /* 0x000fe80000100800 */
[----:B------:R2:W-:Y:S04]  /*239c0*/  STL [R1+0xc24], R8 ;  /* 0x000c240801007387 */ /* 0x0005e80000100800 */
[----:B-1----:R-:W4:Y:S01]  /*239d0*/  LDL.LU.64 R216, [R1+0xba0] ;  /* 0x000ba00001d87983 */ /* 0x002f220000300a00 */
[----:B--2---:R-:W-:-:S03]  /*239e0*/  IMAD.MOV.U32 R8, RZ, RZ, R219 ;  /* 0x000000ffff087224 */ /* 0x004fc600078e00db */
[----:B---3--:R-:W-:Y:S04]  /*239f0*/  STL [R1+0xc38], R236 ;  /* 0x000c38ec01007387 */ /* 0x008fe80000100800 */
[----:B------:R1:W-:Y:S04]  /*23a00*/  STL [R1+0xc2c], R8 ;  /* 0x000c2c0801007387 */ /* 0x0003e80000100800 */
[----:B------:R-:W2:Y:S01]  /*23a10*/  LDL.LU.64 R218, [R1+0xa60] ;  /* 0x000a600001da7983 */ /* 0x000ea20000300a00 */
[----:B-1----:R-:W-:-:S03]  /*23a20*/  IMAD.MOV.U32 R8, RZ, RZ, R237 ;  /* 0x000000ffff087224 */ /* 0x002fc600078e00ed */
[----:B------:R-:W-:Y:S04]  /*23a30*/  STL [R1+0xc3c], R26 ;  /* 0x000c3c1a01007387 */ /* 0x000fe80000100800 */
[----:B------:R1:W-:Y:S04]  /*23a40*/  STL [R1+0xc34], R8 ;  /* 0x000c340801007387 */ /* 0x0003e80000100800 */
[----:B------:R-:W3:Y:S04]  /*23a50*/  LDL.LU.64 R236, [R1+0x908] ;  /* 0x0009080001ec7983 */ /* 0x000ee80000300a00 */
[----:B------:R-:W-:Y:S01]  /*23a60*/  STL [R1+0xc00], R27 ;  /* 0x000c001b01007387 */ /* 0x000fe20000100800 */
[----:B-1----:R-:W-:-:S03]  /*23a70*/  IMAD.MOV.U32 R8, RZ, RZ, R77 ;  /* 0x000000ffff087224 */ /* 0x002fc600078e004d */
[----:B------:R1:W-:Y:S04]  /*23a80*/  STL [R1+0xc08], R76 ;  /* 0x000c084c01007387 */ /* 0x0003e80000100800 */
[----:B------:R-:W-:Y:S04]  /*23a90*/  STL [R1+0xc10], R112 ;  /* 0x000c107001007387 */ /* 0x000fe80000100800 */
[----:B------:R1:W-:Y:S04]  /*23aa0*/  STL [R1+0xc04], R8 ;  /* 0x000c040801007387 */ /* 0x0003e80000100800 */
[----:B-1----:R-:W3:Y:S01]  /*23ab0*/  LDL.LU.64 R76, [R1+0xba8] ;  /* 0x000ba800014c7983 */ /* 0x002ee20000300a00 */
[----:B------:R-:W-:-:S02]  /*23ac0*/  IMAD.MOV.U32 R8, RZ, RZ, R113 ;  /* 0x000000ffff087224 */ /* 0x000fc400078e0071 */
[----:B------:R-:W-:Y:S02]  /*23ad0*/  IMAD.MOV.U32 R112, RZ, RZ, R114 ;  /* 0x000000ffff707224 */ /* 0x000fe400078e0072 */
[----:B------:R-:W-:Y:S01]  /*23ae0*/  IMAD.MOV.U32 R113, RZ, RZ, R115 ;  /* 0x000000ffff717224 */ /* 0x000fe200078e0073 */
[----:B------:R1:W-:Y:S04]  /*23af0*/  STL [R1+0xc0c], R8 ;  /* 0x000c0c0801007387 */ /* 0x0003e80000100800 */
[----:B------:R1:W-:Y:S04]  /*23b00*/  STL [R1+0xc18], R238 ;  /* 0x000c18ee01007387 */ /* 0x0003e80000100800 */
[----:B------:R-:W3:Y:S01]  /*23b10*/  LDL.LU.64 R114, [R1+0xab8] ;  /* 0x000ab80001727983 */ /* 0x000ee20000300a00 */
[----:B-1----:R-:W-:-:S03]  /*23b20*/  IMAD.MOV.U32 R8, RZ, RZ, R239 ;  /* 0x000000ffff087224 */ /* 0x002fc600078e00ef */
[----:B------:R-:W-:Y:S04]  /*23b30*/  STL [R1+0xc1c], R24 ;  /* 0x000c1c1801007387 */ /* 0x000fe80000100800 */
[----:B------:R1:W-:Y:S04]  /*23b40*/  STL [R1+0xc14], R8 ;  /* 0x000c140801007387 */ /* 0x0003e80000100800 */
[----:B------:R-:W3:Y:S04]  /*23b50*/  LDL.LU.64 R238, [R1+0x958] ;  /* 0x0009580001ee7983 */ /* 0x000ee80000300a00 */
[----:B------:R-:W-:Y:S01]  /*23b60*/  STL [R1+0xbe0], R25 ;  /* 0x000be01901007387 */ /* 0x000fe20000100800 */
[----:B-1----:R-:W-:-:S03]  /*23b70*/  MOV R8, R79 ;  /* 0x0000004f00087202 */ /* 0x002fc60000000f00 */
[----:B------:R1:W-:Y:S04]  /*23b80*/  STL [R1+0xbe8], R78 ;  /* 0x000be84e01007387 */ /* 0x0003e80000100800 */
[----:B------:R-:W-:Y:S04]  /*23b90*/  STL [R1+0xbf0], R212 ;  /* 0x000bf0d401007387 */ /* 0x000fe80000100800 */
[----:B------:R1:W-:Y:S04]  /*23ba0*/  STL [R1+0xbe4], R8 ;  /* 0x000be40801007387 */ /* 0x0003e80000100800 */
[----:B-1----:R-:W3:Y:S01]  /*23bb0*/  LDL.LU.64 R78, [R1+0x2e8] ;  /* 0x0002e800014e7983 */ /* 0x002ee20000300a00 */
[----:B------:R-:W-:-:S05]  /*23bc0*/  IMAD.MOV.U32 R8, RZ, RZ, R213 ;  /* 0x000000ffff087224 */ /* 0x000fca00078e00d5 */
[----:B------:R1:W-:Y:S04]  /*23bd0*/  STL [R1+0xbec], R8 ;  /* 0x000bec0801007387 */ /* 0x0003e80000100800 */
[----:B------:R1:W-:Y:S04]  /*23be0*/  STL [R1+0xbf8], R214 ;  /* 0x000bf8d601007387 */ /* 0x0003e80000100800 */
[----:B------:R-:W3:Y:S01]  /*23bf0*/  LDL.LU.64 R212, [R1+0x308] ;  /* 0x0003080001d47983 */ /* 0x000ee20000300a00 */
[----:B-1----:R-:W-:-:S05]  /*23c00*/  IMAD.MOV.U32 R8, RZ, RZ, R215 ;  /* 0x000000ffff087224 */ /* 0x002fca00078e00d7 */
[----:B------:R-:W-:Y:S04]  /*23c10*/  STL [R1+0xbf4], R8 ;  /* 0x000bf40801007387 */ /* 0x000fe80000100800 */
[----:B------:R1:W-:Y:S04]  /*23c20*/  STL [R1+0xbfc], R6 ;  /* 0x000bfc0601007387 */ /* 0x0003e80000100800 */
[----:B------:R-:W-:Y:S04]  /*23c30*/  STL [R1+0xbc0], R7 ;  /* 0x000bc00701007387 */ /* 0x000fe80000100800 */
[----:B------:R-:W3:Y:S04]  /*23c40*/  LDL.LU.64 R214, [R1+0x328] ;  /* 0x0003280001d67983 */ /* 0x000ee80000300a00 */
[----:B----4-:R4:W-:Y:S01]  /*23c50*/  STL [R1+0xbc8], R216 ;  /* 0x000bc8d801007387 */ /* 0x0109e20000100800 */
[----:B-1----:R-:W-:-:S03]  /*23c60*/  IMAD.MOV.U32 R6, RZ, RZ, R217 ;  /* 0x000000ffff067224 */ /* 0x002fc600078e00d9 */
[----:B----4-:R-:W4:Y:S04]  /*23c70*/  LDL.LU.64 R216, [R1+0x348] ;  /* 0x0003480001d87983 */ /* 0x010f280000300a00 */
[----:B------:R1:W-:Y:S04]  /*23c80*/  STL [R1+0xbc4], R6 ;  /* 0x000bc40601007387 */ /* 0x0003e80000100800 */
[----:B--2---:R2:W-:Y:S04]  /*23c90*/  STL [R1+0xbd0], R218 ;  /* 0x000bd0da01007387 */ /* 0x0045e80000100800 */
[----:B------:R-:W4:Y:S01]  /*23ca0*/  LDL.LU.64 R206, [R1+0x368] ;  /* 0x0003680001ce7983 */ /* 0x000f220000300a00 */
[----:B-1----:R-:W-:-:S05]  /*23cb0*/  IMAD.MOV.U32 R6, RZ, RZ, R219 ;  /* 0x000000ffff067224 */ /* 0x002fca00078e00db */
[----:B------:R1:W-:Y:S04]  /*23cc0*/  STL [R1+0xbcc], R6 ;  /* 0x000bcc0601007387 */ /* 0x0003e80000100800 */
[----:B---3--:R3:W-:Y:S04]  /*23cd0*/  STL [R1+0xbd8], R236 ;  /* 0x000bd8ec01007387 */ /* 0x0087e80000100800 */
[----:B--2---:R-:W2:Y:S01]  /*23ce0*/  LDL.LU.64 R218, [R1+0x388] ;  /* 0x0003880001da7983 */ /* 0x004ea20000300a00 */
[----:B-1----:R-:W-:-:S05]  /*23cf0*/  IMAD.MOV.U32 R6, RZ, RZ, R237 ;  /* 0x000000ffff067224 */ /* 0x002fca00078e00ed */
[----:B------:R-:W-:Y:S04]  /*23d00*/  STL [R1+0xbd4], R6 ;  /* 0x000bd40601007387 */ /* 0x000fe80000100800 */
[----:B------:R1:W-:Y:S04]  /*23d10*/  STL [R1+0xbdc], R4 ;  /* 0x000bdc0401007387 */ /* 0x0003e80000100800 */
[----:B------:R-:W-:Y:S04]  /*23d20*/  STL [R1+0xba0], R5 ;  /* 0x000ba00501007387 */ /* 0x000fe80000100800 */
[----:B---3--:R-:W3:Y:S01]  /*23d30*/  LDL.LU.64 R236, [R1+0x7b0] ;  /* 0x0007b00001ec7983 */ /* 0x008ee20000300a00 */
[----:B-1----:R-:W-:-:S03]  /*23d40*/  IMAD.MOV.U32 R4, RZ, RZ, R77 ;  /* 0x000000ffff047224 */ /* 0x002fc600078e004d */
[----:B------:R-:W-:Y:S04]  /*23d50*/  STL [R1+0xba8], R76 ;  /* 0x000ba84c01007387 */ /* 0x000fe80000100800 */
[----:B------:R1:W-:Y:S04]  /*23d60*/  STL [R1+0xba4], R4 ;  /* 0x000ba40401007387 */ /* 0x0003e80000100800 */
[----:B------:R-:W-:Y:S01]  /*23d70*/  STL [R1+0xbb0], R114 ;  /* 0x000bb07201007387 */ /* 0x000fe20000100800 */
[----:B-1----:R-:W-:-:S03]  /*23d80*/  IMAD.MOV.U32 R4, RZ, RZ, R115 ;  /* 0x000000ffff047224 */ /* 0x002fc600078e0073 */
[----:B------:R-:W3:Y:S04]  /*23d90*/  LDL.LU.64 R76, [R1+0x7a0] ;  /* 0x0007a000014c7983 */ /* 0x000ee80000300a00 */
[----:B------:R1:W-:Y:S04]  /*23da0*/  STL [R1+0xbac], R4 ;  /* 0x000bac0401007387 */ /* 0x0003e80000100800 */
[----:B------:R1:W-:Y:S02]  /*23db0*/  STL [R1+0xbb8], R238 ;  /* 0x000bb8ee01007387 */ /* 0x0003e40000100800 */
[----:B-1----:R-:W-:-:S02]  /*23dc0*/  IMAD.MOV.U32 R4, RZ, RZ, R239 ;  /* 0x000000ffff047224 */ /* 0x002fc400078e00ef */
[----:B------:R-:W3:Y:S04]  /*23dd0*/  LDL.LU.64 R238, [R1+0x798] ;  /* 0x0007980001ee7983 */ /* 0x000ee80000300a00 */
[----:B------:R-:W-:Y:S04]  /*23de0*/  STL [R1+0xbb4], R4 ;  /* 0x000bb40401007387 */ /* 0x000fe80000100800 */
[----:B------:R1:W-:Y:S04]  /*23df0*/  STL [R1+0xbbc], R2 ;  /* 0x000bbc0201007387 */ /* 0x0003e80000100800 */
[----:B------:R-:W-:Y:S04]  /*23e00*/  STL [R1+0x39c], R3 ;  /* 0x00039c0301007387 */ /* 0x000fe80000100800 */
[----:B------:R-:W3:Y:S04]  /*23e10*/  LDL.LU.64 R114, [R1+0x790] ;  /* 0x0007900001727983 */ /* 0x000ee80000300a00 */
        /* <DEDUP_REMOVED lines=12> */
[----:B----4-:R4:W-:Y:S01]  /*23ee0*/  STL [R1+0x3bc], R216 ;  /* 0x0003bcd801007387 */ /* 0x0109e20000100800 */
[----:B-1----:R-:W-:-:S03]  /*23ef0*/  IMAD.MOV.U32 R2, RZ, RZ, R217 ;  /* 0x000000ffff027224 */ /* 0x002fc600078e00d9 */
[----:B----4-:R-:W4:Y:S04]  /*23f00*/  LDL.LU.64 R216, [R1+0x770] ;  /* 0x0007700001d87983 */ /* 0x010f280000300a00 */
[----:B------:R1:W-:Y:S04]  /*23f10*/  STL [R1+0x3b8], R2 ;  /* 0x0003b80201007387 */ /* 0x0003e80000100800 */
[----:B------:R2:W-:Y:S01]  /*23f20*/  STL [R1+0x3c4], R206 ;  /* 0x0003c4ce01007387 */ /* 0x0005e20000100800 */
[----:B-1----:R-:W-:-:S03]  /*23f30*/  IMAD.MOV.U32 R2, RZ, RZ, R207 ;  /* 0x000000ffff027224 */ /* 0x002fc600078e00cf */
[----:B--2---:R-:W2:Y:S04]  /*23f40*/  LDL.LU.64 R206, [R1+0x768] ;  /* 0x0007680001ce7983 */ /* 0x004ea80000300a00 */
[----:B------:R1:W-:Y:S04]  /*23f50*/  STL [R1+0x3c0], R2 ;  /* 0x0003c00201007387 */ /* 0x0003e80000100800 */
[----:B------:R1:W-:Y:S02]  /*23f60*/  STL [R1+0x3cc], R218 ;  /* 0x0003ccda01007387 */ /* 0x0003e40000100800 */
[----:B-1----:R-:W-:-:S02]  /*23f70*/  IMAD.MOV.U32 R2, RZ, RZ, R219 ;  /* 0x000000ffff027224 */ /* 0x002fc400078e00db */
[----:B------:R-:W2:Y:S04]  /*23f80*/  LDL.LU.64 R218, [R1+0x760] ;  /* 0x0007600001da7983 */ /* 0x000ea80000300a00 */
[----:B------:R1:W-:Y:S04]  /*23f90*/  STL [R1+0x3c8], R2 ;  /* 0x0003c80201007387 */ /* 0x0003e80000100800 */
[----:B---3--:R3:W-:Y:S01]  /*23fa0*/  STL [R1+0x3d4], R236 ;  /* 0x0003d4ec01007387 */ /* 0x0087e20000100800 */
[----:B-1----:R-:W-:-:S03]  /*23fb0*/  MOV R2, R237 ;  /* 0x000000ed00027202 */ /* 0x002fc60000000f00 */
        /* <DEDUP_REMOVED lines=34> */
[----:B--2---:R2:W-:Y:S01]  /*241e0*/  STL [R1+0x41c], R206 ;  /* 0x00041cce01007387 */ /* 0x0045e20000100800 */
        /* <DEDUP_REMOVED lines=84> */
[----:B-1----:R-:W-:-:S03]  /*24730*/  MOV R2, R217 ;  /* 0x000000d900027202 */ /* 0x002fc60000000f00 */
        /* <DEDUP_REMOVED lines=178> */
[----:B--2---:R-:W-:Y:S04]  /*25260*/  STL [R1+0x62c], R206 ;  /* 0x00062cce01007387 */ /* 0x004fe80000100800 */
[----:B------:R-:W2:Y:S01]  /*25270*/  LDL.LU.64 R204, [R1+0x9d0] ;  /* 0x0009d00001cc7983 */ /* 0x000ea20000300a00 */
[----:B-1----:R-:W-:-:S05]  /*25280*/  MOV R2, R207 ;  /* 0x000000cf00027202 */ /* 0x002fca0000000f00 */
[----:B------:R1:W-:Y:S04]  /*25290*/  STL [R1+0x628], R2 ;  /* 0x0006280201007387 */ /* 0x0003e80000100800 */
[----:B------:R3:W-:Y:S01]  /*252a0*/  STL [R1+0x634], R218 ;  /* 0x000634da01007387 */ /* 0x0007e20000100800 */
        /* <DEDUP_REMOVED lines=11> */
[----:B------:R-:W-:Y:S04]  /*25360*/  STL [R1+0x64c], R76 ;  /* 0x00064c4c01007387 */ /* 0x000fe80000100800 */
[----:B------:R-:W3:Y:S01]  /*25370*/  LDL.LU.64 R206, [R1+0x9f8] ;  /* 0x0009f80001ce7983 */ /* 0x000ee20000300a00 */
[----:B-1----:R-:W-:-:S05]  /*25380*/  IMAD.MOV.U32 R2, RZ, RZ, R77 ;  /* 0x000000ffff027224 */ /* 0x002fca00078e004d */
[----:B------:R1:W-:Y:S04]  /*25390*/  STL [R1+0x648], R2 ;  /* 0x0006480201007387 */ /* 0x0003e80000100800 */
[----:B------:R1:W-:Y:S02]  /*253a0*/  STL [R1+0x654], R238 ;  /* 0x000654ee01007387 */ /* 0x0003e40000100800 */
[----:B-1----:R-:W-:Y:S02]  /*253b0*/  IMAD.MOV.U32 R2, RZ, RZ, R239 ;  /* 0x000000ffff027224 */ /* 0x002fe400078e00ef */
        /* <DEDUP_REMOVED lines=10> */
[----:B------:R-:W-:Y:S01]  /*25460*/  STL [R1+0x66c], R212 ;  /* 0x00066cd401007387 */ /* 0x000fe20000100800 */
[----:B-1----:R-:W-:-:S03]  /*25470*/  IMAD.MOV.U32 R2, RZ, RZ, R213 ;  /* 0x000000ffff027224 */ /* 0x002fc600078e00d5 */
[----:B------:R-:W3:Y:S04]  /*25480*/  LDL.LU.64 R78, [R1+0xa20] ;  /* 0x000a2000014e7983 */ /* 0x000ee80000300a00 */
[----:B------:R1:W-:Y:S02]  /*25490*/  STL [R1+0x668], R2 ;  /* 0x0006680201007387 */ /* 0x0003e40000100800 */
[----:B-1----:R-:W-:Y:S02]  /*254a0*/  IMAD.MOV.U32 R2, RZ, RZ, R215 ;  /* 0x000000ffff027224 */ /* 0x002fe400078e00d7 */
[----:B------:R-:W-:Y:S04]  /*254b0*/  STL [R1+0x674], R214 ;  /* 0x000674d601007387 */ /* 0x000fe80000100800 */
[----:B------:R-:W3:Y:S04]  /*254c0*/  LDL.LU.64 R212, [R1+0xa30] ;  /* 0x000a300001d47983 */ /* 0x000ee80000300a00 */
[----:B------:R1:W-:Y:S04]  /*254d0*/  STL [R1+0x670], R2 ;  /* 0x0006700201007387 */ /* 0x0003e80000100800 */
[----:B----4-:R4:W-:Y:S01]  /*254e0*/  STL [R1+0x67c], R216 ;  /* 0x00067cd801007387 */ /* 0x0109e20000100800 */
[----:B-1----:R-:W-:-:S03]  /*254f0*/  IMAD.MOV.U32 R2, RZ, RZ, R217 ;  /* 0x000000ffff027224 */ /* 0x002fc600078e00d9 */
[----:B------:R-:W3:Y:S04]  /*25500*/  LDL.LU.64 R214, [R1+0xa38] ;  /* 0x000a380001d67983 */ /* 0x000ee80000300a00 */
[----:B--2---:R-:W-:Y:S04]  /*25510*/  STL [R1+0x684], R204 ;  /* 0x000684cc01007387 */ /* 0x004fe80000100800 */
[----:B------:R1:W-:Y:S04]  /*25520*/  STL [R1+0x678], R2 ;  /* 0x0006780201007387 */ /* 0x0003e80000100800 */
[----:B----4-:R-:W2:Y:S01]  /*25530*/  LDL.LU.64 R216, [R1+0xa40] ;  /* 0x000a400001d87983 */ /* 0x010ea20000300a00 */
[----:B-1----:R-:W-:-:S03]  /*25540*/  IMAD.MOV.U32 R2, RZ, RZ, R205 ;  /* 0x000000ffff027224 */ /* 0x002fc600078e00cd */
[----:B---3--:R-:W-:Y:S04]  /*25550*/  STL [R1+0x68c], R218 ;  /* 0x00068cda01007387 */ /* 0x008fe80000100800 */
[----:B------:R1:W-:Y:S02]  /*25560*/  STL [R1+0x680], R2 ;  /* 0x0006800201007387 */ /* 0x0003e40000100800 */
[----:B-1----:R-:W-:Y:S02]  /*25570*/  IMAD.MOV.U32 R2, RZ, RZ, R219 ;  /* 0x000000ffff027224 */ /* 0x002fe400078e00db */
[----:B------:R-:W3:Y:S04]  /*25580*/  LDL.LU.64 R218, [R1+0xa48] ;  /* 0x000a480001da7983 */ /* 0x000ee80000300a00 */
[----:B------:R1:W-:Y:S04]  /*25590*/  STL [R1+0x688], R2 ;  /* 0x0006880201007387 */ /* 0x0003e80000100800 */
[----:B------:R4:W-:Y:S01]  /*255a0*/  STL [R1+0x694], R236 ;  /* 0x000694ec01007387 */ /* 0x0009e20000100800 */
[----:B-1----:R-:W-:-:S03]  /*255b0*/  IMAD.MOV.U32 R2, RZ, RZ, R237 ;  /* 0x000000ffff027224 */ /* 0x002fc600078e00ed */
[----:B----4-:R-:W4:Y:S04]  /*255c0*/  LDL.LU.64 R236, [R1+0xa50] ;  /* 0x000a500001ec7983 */ /* 0x010f280000300a00 */
[----:B------:R1:W-:Y:S04]  /*255d0*/  STL [R1+0x690], R2 ;  /* 0x0006900201007387 */ /* 0x0003e80000100800 */
[----:B------:R1:W-:Y:S02]  /*255e0*/  STL [R1+0x69c], R112 ;  /* 0x00069c7001007387 */ /* 0x0003e40000100800 */
[----:B-1----:R-:W-:-:S02]  /*255f0*/  IMAD.MOV.U32 R2, RZ, RZ, R113 ;  /* 0x000000ffff027224 */ /* 0x002fc400078e0071 */
[----:B------:R-:W4:Y:S04]  /*25600*/  LDL.LU.64 R112, [R1+0xa58] ;  /* 0x000a580001707983 */ /* 0x000f280000300a00 */
[----:B------:R1:W-:Y:S04]  /*25610*/  STL [R1+0x698], R2 ;  /* 0x0006980201007387 */ /* 0x0003e80000100800 */
[----:B------:R1:W-:Y:S02]  /*25620*/  STL [R1+0x6a4], R206 ;  /* 0x0006a4ce01007387 */ /* 0x0003e40000100800 */
[----:B-1----:R-:W-:-:S02]  /*25630*/  MOV R2, R207 ;  /* 0x000000cf00027202 */ /* 0x002fc40000000f00 */
        /* <DEDUP_REMOVED lines=24> */
[----:B--2---:R-:W-:Y:S04]  /*257c0*/  STL [R1+0x6dc], R216 ;  /* 0x0006dcd801007387 */ /* 0x004fe80000100800 */
[----:B------:R1:W-:Y:S04]  /*257d0*/  STL [R1+0x6d0], R2 ;  /* 0x0006d00201007387 */ /* 0x0003e80000100800 */
[----:B------:R-:W2:Y:S04]  /*257e0*/  LDL.LU.64 R214, [R1+0xaa0] ;  /* 0x000aa00001d67983 */ /* 0x000ea80000300a00 */
[----:B------:R-:W2:Y:S01]  /*257f0*/  LDL.LU.64 R204, [R1+0xaa8] ;  /* 0x000aa80001cc7983 */ /* 0x000ea20000300a00 */
[----:B-1----:R-:W-:-:S05]  /*25800*/  IMAD.MOV.U32 R2, RZ, RZ, R217 ;  /* 0x000000ffff027224 */ /* 0x002fca00078e00d9 */
[----:B------:R1:W-:Y:S04]  /*25810*/  STL [R1+0x6d8], R2 ;  /* 0x0006d80201007387 */ /* 0x0003e80000100800 */
[----:B---3--:R-:W-:Y:S01]  /*25820*/  STL [R1+0x6e4], R218 ;  /* 0x0006e4da01007387 */ /* 0x008fe20000100800 */
[----:B-1----:R-:W-:-:S03]  /*25830*/  IMAD.MOV.U32 R2, RZ, RZ, R219 ;  /* 0x000000ffff027224 */ /* 0x002fc600078e00db */
[----:B------:R-:W3:Y:S04]  /*25840*/  LDL.LU.64 R216, [R1+0xab0] ;  /* 0x000ab00001d87983 */ /* 0x000ee80000300a00 */
[----:B------:R4:W-:Y:S02]  /*25850*/  STL [R1+0x6e0], R2 ;  /* 0x0006e00201007387 */ /* 0x0009e40000100800 */
[----:B----4-:R-:W-:Y:S02]  /*25860*/  IMAD.MOV.U32 R2, RZ, RZ, R237 ;  /* 0x000000ffff027224 */ /* 0x010fe400078e00ed */
[----:B------:R1:W-:Y:S04]  /*25870*/  STL [R1+0x6ec], R236 ;  /* 0x0006ecec01007387 */ /* 0x0003e80000100800 */
[----:B------:R-:W4:Y:S04]  /*25880*/  LDL.LU.64 R218, [R1+0xac0] ;  /* 0x000ac00001da7983 */ /* 0x000f280000300a00 */
[----:B------:R1:W-:Y:S04]  /*25890*/  STL [R1+0x6e8], R2 ;  /* 0x0006e80201007387 */ /* 0x0003e80000100800 */
[----:B------:R1:W-:Y:S04]  /*258a0*/  STL [R1+0x6f4], R112 ;  /* 0x0006f47001007387 */ /* 0x0003e80000100800 */
[----:B-1----:R-:W4:Y:S01]  /*258b0*/  LDL.LU.64 R236, [R1+0xad0] ;  /* 0x000ad00001ec7983 */ /* 0x002f220000300a00 */
[----:B------:R-:W-:-:S03]  /*258c0*/  IMAD.MOV.U32 R2, RZ, RZ, R113 ;  /* 0x000000ffff027224 */ /* 0x000fc600078e0071 */
        /* <DEDUP_REMOVED lines=19> */
[----:B-1----:R-:W-:-:S03]  /*25a00*/  MOV R2, R79 ;  /* 0x0000004f00027202 */ /* 0x002fc60000000f00 */
[----:B------:R-:W4:Y:S04]  /*25a10*/  LDL.LU.64 R78, [R1+0xb00] ;  /* 0x000b0000014e7983 */ /* 0x000f280000300a00 */
[----:B------:R1:W-:Y:S04]  /*25a20*/  STL [R1+0x718], R2 ;  /* 0x0007180201007387 */ /* 0x0003e80000100800 */
[----:B------:R2:W-:Y:S01]  /*25a30*/  STL [R1+0x724], R212 ;  /* 0x000724d401007387 */ /* 0x0005e20000100800 */
[----:B-1----:R-:W-:-:S03]  /*25a40*/  IMAD.MOV.U32 R2, RZ, RZ, R213 ;  /* 0x000000ffff027224 */ /* 0x002fc600078e00d5 */
[----:B--2---:R-:W2:Y:S04]  /*25a50*/  LDL.LU.64 R212, [R1+0xb08] ;  /* 0x000b080001d47983 */ /* 0x004ea80000300a00 */
[----:B------:R1:W-:Y:S04]  /*25a60*/  STL [R1+0x720], R2 ;  /* 0x0007200201007387 */ /* 0x0003e80000100800 */
[----:B------:R1:W-:Y:S02]  /*25a70*/  STL [R1+0x72c], R214 ;  /* 0x00072cd601007387 */ /* 0x0003e40000100800 */
[----:B-1----:R-:W-:-:S02]  /*25a80*/  IMAD.MOV.U32 R2, RZ, RZ, R215 ;  /* 0x000000ffff027224 */ /* 0x002fc400078e00d7 */
[----:B------:R-:W-:Y:S04]  /*25a90*/  STL [R1+0x734], R204 ;  /* 0x000734cc01007387 */ /* 0x000fe80000100800 */
[----:B------:R1:W-:Y:S04]  /*25aa0*/  STL [R1+0x728], R2 ;  /* 0x0007280201007387 */ /* 0x0003e80000100800 */
[----:B------:R-:W2:Y:S01]  /*25ab0*/  LDL.LU.64 R214, [R1+0xb10] ;  /* 0x000b100001d67983 */ /* 0x000ea20000300a00 */
[----:B-1----:R-:W-:-:S03]  /*25ac0*/  IMAD.MOV.U32 R2, RZ, RZ, R205 ;  /* 0x000000ffff027224 */ /* 0x002fc600078e00cd */
[----:B---3--:R-:W-:Y:S04]  /*25ad0*/  STL [R1+0x73c], R216 ;  /* 0x00073cd801007387 */ /* 0x008fe80000100800 */
[----:B------:R1:W-:Y:S02]  /*25ae0*/  STL [R1+0x730], R2 ;  /* 0x0007300201007387 */ /* 0x0003e40000100800 */
[----:B-1----:R-:W-:Y:S02]  /*25af0*/  IMAD.MOV.U32 R2, RZ, RZ, R217 ;  /* 0x000000ffff027224 */ /* 0x002fe400078e00d9 */
[----:B------:R-:W3:Y:S04]  /*25b00*/  LDL.LU.64 R216, [R1+0xb20] ;  /* 0x000b200001d87983 */ /* 0x000ee80000300a00 */
[----:B------:R1:W-:Y:S04]  /*25b10*/  STL [R1+0x738], R2 ;  /* 0x0007380201007387 */ /* 0x0003e80000100800 */
[----:B----4-:R4:W-:Y:S01]  /*25b20*/  STL [R1+0x744], R218 ;  /* 0x000744da01007387 */ /* 0x0109e20000100800 */
[----:B-1----:R-:W-:-:S03]  /*25b30*/  IMAD.MOV.U32 R2, RZ, RZ, R219 ;  /* 0x000000ffff027224 */ /* 0x002fc600078e00db */
[----:B------:R-:W-:Y:S04]  /*25b40*/  STL [R1+0x74c], R236 ;  /* 0x00074cec01007387 */ /* 0x000fe80000100800 */
[----:B------:R1:W-:Y:S04]  /*25b50*/  STL [R1+0x740], R2 ;  /* 0x0007400201007387 */ /* 0x0003e80000100800 */
[----:B----4-:R-:W4:Y:S01]  /*25b60*/  LDL.LU.64 R218, [R1+0xb28] ;  /* 0x000b280001da7983 */ /* 0x010f220000300a00 */
        /* <DEDUP_REMOVED lines=14> */
[----:B------:R1:W-:Y:S02]  /*25c50*/  STL [R1+0x76c], R114 ;  /* 0x00076c7201007387 */ /* 0x0003e40000100800 */
[----:B-1----:R-:W-:-:S02]  /*25c60*/  IMAD.MOV.U32 R2, RZ, RZ, R115 ;  /* 0x000000ffff027224 */ /* 0x002fc400078e0073 */
[----:B------:R-:W4:Y:S04]  /*25c70*/  LDL.LU.64 R114, [R1+0xb48] ;  /* 0x000b480001727983 */ /* 0x000f280000300a00 */
[----:B------:R1:W-:Y:S04]  /*25c80*/  STL [R1+0x768], R2 ;  /* 0x0007680201007387 */ /* 0x0003e80000100800 */
[----:B------:R-:W-:Y:S01]  /*25c90*/  STL [R1+0x774], R76 ;  /* 0x0007744c01007387 */ /* 0x000fe20000100800 */
[----:B-1----:R-:W-:-:S03]  /*25ca0*/  IMAD.MOV.U32 R2, RZ, RZ, R77 ;  /* 0x000000ffff027224 */ /* 0x002fc600078e004d */
[----:B------:R-:W-:Y:S04]  /*25cb0*/  STL [R1+0x77c], R78 ;  /* 0x00077c4e01007387 */ /* 0x000fe80000100800 */
[----:B------:R1:W-:Y:S04]  /*25cc0*/  STL [R1+0x770], R2 ;  /* 0x0007700201007387 */ /* 0x0003e80000100800 */
[----:B------:R-:W4:Y:S01]  /*25cd0*/  LDL.LU.64 R74, [R1+0xb50] ;  /* 0x000b5000014a7983 */ /* 0x000f220000300a00 */
[----:B-1----:R-:W-:-:S05]  /*25ce0*/  IMAD.MOV.U32 R2, RZ, RZ, R79 ;  /* 0x000000ffff027224 */ /* 0x002fca00078e004f */
[----:B------:R1:W-:Y:S04]  /*25cf0*/  STL [R1+0x778], R2 ;  /* 0x0007780201007387 */ /* 0x0003e80000100800 */
[----:B--2---:R-:W-:Y:S04]  /*25d00*/  STL [R1+0x784], R212 ;  /* 0x000784d401007387 */ /* 0x004fe80000100800 */
[----:B------:R-:W2:Y:S01]  /*25d10*/  LDL.LU.64 R204, [R1+0xb60] ;  /* 0x000b600001cc7983 */ /* 0x000ea20000300a00 */
[----:B-1----:R-:W-:-:S03]  /*25d20*/  IMAD.MOV.U32 R2, RZ, RZ, R213 ;  /* 0x000000ffff027224 */ /* 0x002fc600078e00d5 */
[----:B------:R-:W2:Y:S04]  /*25d30*/  LDL.LU.64 R206, [R1+0xb68] ;  /* 0x000b680001ce7983 */ /* 0x000ea80000300a00 */
[----:B------:R1:W-:Y:S04]  /*25d40*/  STL [R1+0x780], R2 ;  /* 0x0007800201007387 */ /* 0x0003e80000100800 */
[----:B------:R-:W-:Y:S04]  /*25d50*/  STL [R1+0x78c], R214 ;  /* 0x00078cd601007387 */ /* 0x000fe80000100800 */
[----:B------:R-:W2:Y:S01]  /*25d60*/  LDL.LU.64 R76, [R1+0xb70] ;  /* 0x000b7000014c7983 */ /* 0x000ea20000300a00 */
[----:B-1----:R-:W-:-:S03]  /*25d70*/  IMAD.MOV.U32 R2, RZ, RZ, R215 ;  /* 0x000000ffff027224 */ /* 0x002fc600078e00d7 */
[----:B------:R-:W2:Y:S04]  /*25d80*/  LDL.LU.64 R78, [R1+0xb78] ;  /* 0x000b7800014e7983 */ /* 0x000ea80000300a00 */
[----:B------:R1:W-:Y:S04]  /*25d90*/  STL [R1+0x788], R2 ;  /* 0x0007880201007387 */ /* 0x0003e80000100800 */
[----:B---3--:R3:W-:Y:S04]  /*25da0*/  STL [R1+0x794], R216 ;  /* 0x000794d801007387 */ /* 0x0087e80000100800 */
[----:B------:R-:W2:Y:S01]  /*25db0*/  LDL.LU.64 R212, [R1+0xb80] ;  /* 0x000b800001d47983 */ /* 0x000ea20000300a00 */
[----:B-1----:R-:W-:-:S03]  /*25dc0*/  MOV R2, R217 ;  /* 0x000000d900027202 */ /* 0x002fc60000000f00 */
[----:B---3--:R-:W3:Y:S04]  /*25dd0*/  LDL.LU.64 R216, [R1+0xb88] ;  /* 0x000b880001d87983 */ /* 0x008ee80000300a00 */
[----:B------:R1:W-:Y:S04]  /*25de0*/  STL [R1+0x790], R2 ;  /* 0x0007900201007387 */ /* 0x0003e80000100800 */
[----:B----4-:R4:W-:Y:S04]  /*25df0*/  STL [R1+0x79c], R218 ;  /* 0x00079cda01007387 */ /* 0x0109e80000100800 */
[----:B------:R-:W3:Y:S01]  /*25e00*/  LDL.LU.64 R214, [R1+0xb90] ;  /* 0x000b900001d67983 */ /* 0x000ee20000300a00 */
[----:B-1----:R-:W-:-:S03]  /*25e10*/  IMAD.MOV.U32 R2, RZ, RZ, R219 ;  /* 0x000000ffff027224 */ /* 0x002fc600078e00db */
[----:B------:R-:W-:Y:S04]  /*25e20*/  STL [R1+0x7a4], R236 ;  /* 0x0007a4ec01007387 */ /* 0x000fe80000100800 */
[----:B------:R1:W-:Y:S04]  /*25e30*/  STL [R1+0x798], R2 ;  /* 0x0007980201007387 */ /* 0x0003e80000100800 */
[----:B----4-:R-:W4:Y:S01]  /*25e40*/  LDL.LU.64 R218, [R1+0xb98] ;  /* 0x000b980001da7983 */ /* 0x010f220000300a00 */
[----:B-1----:R-:W-:-:S03]  /*25e50*/  IMAD.MOV.U32 R2, RZ, RZ, R237 ;  /* 0x000000ffff027224 */ /* 0x002fc600078e00ed */
[----:B------:R-:W-:Y:S04]  /*25e60*/  STL [R1+0x7ac], R112 ;  /* 0x0007ac7001007387 */ /* 0x000fe80000100800 */
[----:B------:R1:W-:Y:S04]  /*25e70*/  STL [R1+0x7a0], R2 ;  /* 0x0007a00201007387 */ /* 0x0003e80000100800 */
[----:B------:R-:W4:Y:S01]  /*25e80*/  LDL.64 R236, [R1+0xfa0] ;  /* 0x000fa00001ec7983 */ /* 0x000f220000100a00 */
[----:B-1----:R-:W-:-:S03]  /*25e90*/  IMAD.MOV.U32 R2, RZ, RZ, R113 ;  /* 0x000000ffff027224 */ /* 0x002fc600078e0071 */
[----:B------:R-:W4:Y:S04]  /*25ea0*/  LDL.64 R112, [R1+0xfa8] ;  /* 0x000fa80001707983 */ /* 0x000f280000100a00 */
[----:B------:R1:W-:Y:S04]  /*25eb0*/  STL [R1+0x7a8], R2 ;  /* 0x0007a80201007387 */ /* 0x0003e80000100800 */
[----:B------:R1:W-:Y:S02]  /*25ec0*/  STL [R1+0x7b4], R238 ;  /* 0x0007b4ee01007387 */ /* 0x0003e40000100800 */
[----:B-1----:R-:W-:-:S02]  /*25ed0*/  IMAD.MOV.U32 R2, RZ, RZ, R239 ;  /* 0x000000ffff027224 */ /* 0x002fc400078e00ef */
[----:B------:R-:W4:Y:S04]  /*25ee0*/  LDL.64 R238, [R1+0xfb0] ;  /* 0x000fb00001ee7983 */ /* 0x000f280000100a00 */
[----:B------:R1:W-:Y:S04]  /*25ef0*/  STL [R1+0x7b0], R2 ;  /* 0x0007b00201007387 */ /* 0x0003e80000100800 */
[----:B------:R1:W-:Y:S02]  /*25f00*/  STL [R1+0x7bc], R114 ;  /* 0x0007bc7201007387 */ /* 0x0003e40000100800 */
[----:B-1----:R-:W-:-:S02]  /*25f10*/  IMAD.MOV.U32 R2, RZ, RZ, R115 ;  /* 0x000000ffff027224 */ /* 0x002fc400078e0073 */
[----:B------:R-:W4:Y:S04]  /*25f20*/  LDL.64 R114, [R1+0xfb8] ;  /* 0x000fb80001727983 */ /* 0x000f280000100a00 */
[----:B------:R1:W-:Y:S04]  /*25f30*/  STL [R1+0x7b8], R2 ;  /* 0x0007b80201007387 */ /* 0x0003e80000100800 */
[----:B------:R-:W-:Y:S04]  /*25f40*/  STL [R1+0x7c4], R250 ;  /* 0x0007c4fa01007387 */ /* 0x000fe80000100800 */
[----:B------:R-:W-:Y:S01]  /*25f50*/  STL [R1+0x7c0], R251 ;  /* 0x0007c0fb01007387 */ /* 0x000fe20000100800 */
[----:B-1----:R-:W-:-:S03]  /*25f60*/  IMAD.MOV.U32 R2, RZ, RZ, R75 ;  /* 0x000000ffff027224 */ /* 0x002fc600078e004b */
[----:B------:R-:W-:Y:S04]  /*25f70*/  STL [R1+0x7cc], R74 ;  /* 0x0007cc4a01007387 */ /* 0x000fe80000100800 */
[----:B--2---:R-:W-:Y:S04]  /*25f80*/  STL [R1+0x7d4], R204 ;  /* 0x0007d4cc01007387 */ /* 0x004fe80000100800 */
[----:B------:R1:W-:Y:S04]  /*25f90*/  STL [R1+0x7c8], R2 ;  /* 0x0007c80201007387 */ /* 0x0003e80000100800 */
[----:B------:R-:W-:Y:S01]  /*25fa0*/  STL [R1+0x7dc], R206 ;  /* 0x0007dcce01007387 */ /* 0x000fe20000100800 */
[----:B-1----:R-:W-:-:S05]  /*25fb0*/  IMAD.MOV.U32 R2, RZ, RZ, R205 ;  /* 0x000000ffff027224 */ /* 0x002fca00078e00cd */
        /* <DEDUP_REMOVED lines=10> */
[----:B---3--:R-:W-:Y:S01]  /*26060*/  STL [R1+0x7fc], R216 ;  /* 0x0007fcd801007387 */ /* 0x008fe20000100800 */
[----:B-1----:R-:W-:-:S05]  /*26070*/  IMAD.MOV.U32 R2, RZ, RZ, R213 ;  /* 0x000000ffff027224 */ /* 0x002fca00078e00d5 */
[----:B------:R1:W-:Y:S04]  /*26080*/  STL [R1+0x7f0], R2 ;  /* 0x0007f00201007387 */ /* 0x0003e80000100800 */
[----:B------:R-:W-:Y:S01]  /*26090*/  STL [R1+0x804], R214 ;  /* 0x000804d601007387 */ /* 0x000fe20000100800 */
[----:B-1----:R-:W-:-:S05]  /*260a0*/  IMAD.MOV.U32 R2, RZ, RZ, R217 ;  /* 0x000000ffff027224 */ /* 0x002fca00078e00d9 */
[----:B------:R1:W-:Y:S04]  /*260b0*/  STL [R1+0x7f8], R2 ;  /* 0x0007f80201007387 */ /* 0x0003e80000100800 */
[----:B------:R-:W2:Y:S01]  /*260c0*/  LDL.LU.64 R216, [R1+0xfc0] ;  /* 0x000fc00001d87983 */ /* 0x000ea20000300a00 */
[----:B-1----:R-:W-:-:S03]  /*260d0*/  IMAD.MOV.U32 R2, RZ, RZ, R215 ;  /* 0x000000ffff027224 */ /* 0x002fc600078e00d7 */
[----:B----4-:R-:W-:Y:S04]  /*260e0*/  STL [R1+0x80c], R218 ;  /* 0x00080cda01007387 */ /* 0x010fe80000100800 */
[----:B------:R1:W-:Y:S02]  /*260f0*/  STL [R1+0x800], R2 ;  /* 0x0008000201007387 */ /* 0x0003e40000100800 */
[----:B-1----:R-:W-:Y:S02]  /*26100*/  IMAD.MOV.U32 R2, RZ, RZ, R219 ;  /* 0x000000ffff027224 */ /* 0x002fe400078e00db */
[----:B------:R-:W3:Y:S04]  /*26110*/  LDL.LU.64 R218, [R1+0xfc8] ;  /* 0x000fc80001da7983 */ /* 0x000ee80000300a00 */
[----:B------:R1:W-:Y:S04]  /*26120*/  STL [R1+0x808], R2 ;  /* 0x0008080201007387 */ /* 0x0003e80000100800 */
[----:B------:R4:W-:Y:S01]  /*26130*/  STL [R1+0x814], R236 ;  /* 0x000814ec01007387 */ /* 0x0009e20000100800 */
[----:B-1----:R-:W-:-:S03]  /*26140*/  MOV R2, R237 ;  /* 0x000000ed00027202 */ /* 0x002fc60000000f00 */
[----:B------:R-:W-:Y:S04]  /*26150*/  STL [R1+0x81c], R112 ;  /* 0x00081c7001007387 */ /* 0x000fe80000100800 */
[----:B------:R1:W-:Y:S04]  /*26160*/  STL [R1+0x810], R2 ;  /* 0x0008100201007387 */ /* 0x0003e80000100800 */
[----:B----4-:R-:W4:Y:S01]  /*26170*/  LDL.LU.64 R236, [R1+0xfd0] ;  /* 0x000fd00001ec7983 */ /* 0x010f220000300a00 */
[----:B-1----:R-:W-:-:S03]  /*26180*/  IMAD.MOV.U32 R2, RZ, RZ, R113 ;  /* 0x000000ffff027224 */ /* 0x002fc600078e0071 */
[----:B------:R-:W-:Y:S04]  /*26190*/  STL [R1+0x824], R238 ;  /* 0x000824ee01007387 */ /* 0x000fe80000100800 */
[----:B------:R1:W-:Y:S02]  /*261a0*/  STL [R1+0x818], R2 ;  /* 0x0008180201007387 */ /* 0x0003e40000100800 */
[----:B-1----:R-:W-:Y:S02]  /*261b0*/  IMAD.MOV.U32 R2, RZ, RZ, R239 ;  /* 0x000000ffff027224 */ /* 0x002fe400078e00ef */
[----:B------:R-:W4:Y:S04]  /*261c0*/  LDL.LU.64 R238, [R1+0xfd8] ;  /* 0x000fd80001ee7983 */ /* 0x000f280000300a00 */
[----:B------:R1:W-:Y:S04]  /*261d0*/  STL [R1+0x820], R2 ;  /* 0x0008200201007387 */ /* 0x0003e80000100800 */
[----:B------:R-:W-:Y:S01]  /*261e0*/  STL [R1+0x82c], R114 ;  /* 0x00082c7201007387 */ /* 0x000fe20000100800 */
[----:B-1----:R-:W-:-:S03]  /*261f0*/  IMAD.MOV.U32 R2, RZ, RZ, R115 ;  /* 0x000000ffff027224 */ /* 0x002fc600078e0073 */
[----:B------:R-:W-:Y:S04]  /*26200*/  STL [R1+0x834], R32 ;  /* 0x0008342001007387 */ /* 0x000fe80000100800 */
[----:B------:R1:W-:Y:S04]  /*26210*/  STL [R1+0x828], R2 ;  /* 0x0008280201007387 */ /* 0x0003e80000100800 */
[----:B------:R-:W4:Y:S04]  /*26220*/  LDL.LU.64 R124, [R1+0xfe0] ;  /* 0x000fe000017c7983 */ /* 0x000f280000300a00 */
[----:B------:R-:W-:Y:S04]  /*26230*/  STL [R1+0x830], R33 ;  /* 0x0008302101007387 */ /* 0x000fe80000100800 */
        /* <DEDUP_REMOVED lines=13> */
[----:B--2---:R-:W-:Y:S04]  /*26310*/  STL [R1+0x854], R216 ;  /* 0x000854d801007387 */ /* 0x004fe80000100800 */
[----:B------:R-:W2:Y:S01]  /*26320*/  LDL.LU.64 R212, [R1+0x1020] ;  /* 0x0010200001d47983 */ /* 0x000ea20000300a00 */
[----:B-1----:R-:W-:-:S03]  /*26330*/  IMAD.MOV.U32 R2, RZ, RZ, R217 ;  /* 0x000000ffff027224 */ /* 0x002fc600078e00d9 */
[----:B------:R-:W2:Y:S04]  /*26340*/  LDL.LU.64 R214, [R1+0x1028] ;  /* 0x0010280001d67983 */ /* 0x000ea80000300a00 */
[----:B------:R1:W-:Y:S04]  /*26350*/  STL [R1+0x850], R2 ;  /* 0x0008500201007387 */ /* 0x0003e80000100800 */
[----:B---3--:R-:W-:Y:S04]  /*26360*/  STL [R1+0x85c], R218 ;  /* 0x00085cda01007387 */ /* 0x008fe80000100800 */
[----:B------:R-:W3:Y:S01]  /*26370*/  LDL.LU.64 R112, [R1+0x1030] ;  /* 0x0010300001707983 */ /* 0x000ee20000300a00 */
[----:B-1----:R-:W-:-:S03]  /*26380*/  IMAD.MOV.U32 R2, RZ, RZ, R219 ;  /* 0x000000ffff027224 */ /* 0x002fc600078e00db */
[----:B------:R-:W3:Y:S04]  /*26390*/  LDL.LU.64 R114, [R1+0x1038] ;  /* 0x0010380001727983 */ /* 0x000ee80000300a00 */
[----:B------:R1:W-:Y:S04]  /*263a0*/  STL [R1+0x858], R2 ;  /* 0x0008580201007387 */ /* 0x0003e80000100800 */
[----:B----4-:R4:W-:Y:S04]  /*263b0*/  STL [R1+0x864], R236 ;  /* 0x000864ec01007387 */ /* 0x0109e80000100800 */
[----:B------:R-:W3:Y:S01]  /*263c0*/  LDL.LU.64 R216, [R1+0x1040] ;  /* 0x0010400001d87983 */ /* 0x000ee20000300a00 */
[----:B-1----:R-:W-:-:S03]  /*263d0*/  IMAD.MOV.U32 R2, RZ, RZ, R237 ;  /* 0x000000ffff027224 */ /* 0x002fc600078e00ed */
[----:B------:R-:W3:Y:S04]  /*263e0*/  LDL.LU.64 R218, [R1+0x1048] ;  /* 0x0010480001da7983 */ /* 0x000ee80000300a00 */
[----:B------:R1:W-:Y:S04]  /*263f0*/  STL [R1+0x860], R2 ;  /* 0x0008600201007387 */ /* 0x0003e80000100800 */
[----:B------:R4:W-:Y:S04]  /*26400*/  STL [R1+0x86c], R238 ;  /* 0x00086cee01007387 */ /* 0x0009e80000100800 */
[----:B----4-:R-:W4:Y:S01]  /*26410*/  LDL.LU.64 R236, [R1+0x1050] ;  /* 0x0010500001ec7983 */ /* 0x010f220000300a00 */
[----:B-1----:R-:W-:-:S03]  /*26420*/  IMAD.MOV.U32 R2, RZ, RZ, R239 ;  /* 0x000000ffff027224 */ /* 0x002fc600078e00ef */
[----:B------:R-:W4:Y:S04]  /*26430*/  LDL.LU.64 R238, [R1+0x1058] ;  /* 0x0010580001ee7983 */ /* 0x000f280000300a00 */
[----:B------:R1:W-:Y:S04]  /*26440*/  STL [R1+0x868], R2 ;  /* 0x0008680201007387 */ /* 0x0003e80000100800 */
[----:B------:R-:W-:Y:S01]  /*26450*/  STL [R1+0x874], R124 ;  /* 0x0008747c01007387 */ /* 0x000fe20000100800 */
[----:B-1----:R-:W-:-:S03]  /*26460*/  IMAD.MOV.U32 R2, RZ, RZ, R125 ;  /* 0x000000ffff027224 */ /* 0x002fc600078e007d */
[----:B------:R-:W-:Y:S04]  /*26470*/  STL [R1+0x87c], R126 ;  /* 0x00087c7e01007387 */ /* 0x000fe80000100800 */
        /* <DEDUP_REMOVED lines=18> */
[----:B------:R1:W-:Y:S02]  /*265a0*/  STL [R1+0x8a0], R2 ;  /* 0x0008a00201007387 */ /* 0x0003e40000100800 */
[----:B-1----:R-:W-:Y:S02]  /*265b0*/  MOV R2, R79 ;  /* 0x0000004f00027202 */ /* 0x002fe40000000f00 */
[----:B--2---:R-:W-:Y:S04]  /*265c0*/  STL [R1+0x8b4], R212 ;  /* 0x0008b4d401007387 */ /* 0x004fe80000100800 */
[----:B------:R1:W-:Y:S04]  /*265d0*/  STL [R1+0x8a8], R2 ;  /* 0x0008a80201007387 */ /* 0x0003e80000100800 */
[----:B------:R-:W-:Y:S01]  /*265e0*/  STL [R1+0x8bc], R214 ;  /* 0x0008bcd601007387 */ /* 0x000fe20000100800 */
[----:B-1----:R-:W-:-:S05]  /*265f0*/  IMAD.MOV.U32 R2, RZ, RZ, R213 ;  /* 0x000000ffff027224 */ /* 0x002fca00078e00d5 */
[----:B------:R1:W-:Y:S02]  /*26600*/  STL [R1+0x8b0], R2 ;  /* 0x0008b00201007387 */ /* 0x0003e40000100800 */
[----:B-1----:R-:W-:Y:S02]  /*26610*/  IMAD.MOV.U32 R2, RZ, RZ, R215 ;  /* 0x000000ffff027224 */ /* 0x002fe400078e00d7 */
[----:B---3--:R-:W-:Y:S04]  /*26620*/  STL [R1+0x8c4], R112 ;  /* 0x0008c47001007387 */ /* 0x008fe80000100800 */
        /* <DEDUP_REMOVED lines=10> */
[----:B----4-:R-:W-:Y:S01]  /*266d0*/  STL [R1+0x8e4], R236 ;  /* 0x0008e4ec01007387 */ /* 0x010fe20000100800 */
        /* <DEDUP_REMOVED lines=8> */
[----:B------:R-:W-:Y:S04]  /*26760*/  STL [R1+0x8f0], R81 ;  /* 0x0008f05101007387 */ /* 0x000fe80000100800 */
        /* <DEDUP_REMOVED lines=10> */
[----:B------:R-:W2:Y:S04]  /*26810*/  LDL.LU.64 R216, [R1+0x1060] ;  /* 0x0010600001d87983 */ /* 0x000ea80000300a00 */
[----:B------:R-:W-:Y:S04]  /*26820*/  STL [R1+0x924], R92 ;  /* 0x0009245c01007387 */ /* 0x000fe80000100800 */
[----:B------:R-:W-:Y:S04]  /*26830*/  STL [R1+0x920], R93 ;  /* 0x0009205d01007387 */ /* 0x000fe80000100800 */
[----:B------:R-:W3:Y:S04]  /*26840*/  LDL.LU.64 R78, [R1+0x1068] ;  /* 0x00106800014e7983 */ /* 0x000ee80000300a00 */
[----:B------:R-:W-:Y:S04]  /*26850*/  STL [R1+0x92c], R94 ;  /* 0x00092c5e01007387 */ /* 0x000fe80000100800 */
[----:B------:R-:W-:Y:S04]  /*26860*/  STL [R1+0x928], R95 ;  /* 0x0009285f01007387 */ /* 0x000fe80000100800 */
[----:B------:R-:W4:Y:S04]  /*26870*/  LDL.LU.64 R218, [R1+0x1070] ;  /* 0x0010700001da7983 */ /* 0x000f280000300a00 */
        /* <DEDUP_REMOVED lines=24> */
[----:B--2---:R2:W-:Y:S01]  /*26a00*/  STL [R1+0x974], R216 ;  /* 0x000974d801007387 */ /* 0x0045e20000100800 */
[----:B-1----:R-:W-:-:S03]  /*26a10*/  IMAD.MOV.U32 R2, RZ, RZ, R217 ;  /* 0x000000ffff027224 */ /* 0x002fc600078e00d9 */
[----:B--2---:R-:W2:Y:S04]  /*26a20*/  LDL.LU.64 R216, [R1+0x10b8] ;  /* 0x0010b80001d87983 */ /* 0x004ea80000300a00 */
[----:B------:R1:W-:Y:S04]  /*26a30*/  STL [R1+0x970], R2 ;  /* 0x0009700201007387 */ /* 0x0003e80000100800 */
[----:B---3--:R-:W-:Y:S04]  /*26a40*/  STL [R1+0x97c], R78 ;  /* 0x00097c4e01007387 */ /* 0x008fe80000100800 */
[----:B------:R-:W3:Y:S01]  /*26a50*/  LDL.LU.64 R76, [R1+0x10c0] ;  /* 0x0010c000014c7983 */ /* 0x000ee20000300a00 */
[----:B-1----:R-:W-:-:S05]  /*26a60*/  IMAD.MOV.U32 R2, RZ, RZ, R79 ;  /* 0x000000ffff027224 */ /* 0x002fca00078e004f */
[----:B------:R1:W-:Y:S04]  /*26a70*/  STL [R1+0x978], R2 ;  /* 0x0009780201007387 */ /* 0x0003e80000100800 */
[----:B----4-:R4:W-:Y:S01]  /*26a80*/  STL [R1+0x984], R218 ;  /* 0x000984da01007387 */ /* 0x0109e20000100800 */
[----:B-1----:R-:W-:-:S03]  /*26a90*/  IMAD.MOV.U32 R2, RZ, RZ, R219 ;  /* 0x000000ffff027224 */ /* 0x002fc600078e00db */
[----:B----4-:R-:W4:Y:S04]  /*26aa0*/  LDL.LU.64 R218, [R1+0x10c8] ;  /* 0x0010c80001da7983 */ /* 0x010f280000300a00 */
[----:B------:R1:W-:Y:S04]  /*26ab0*/  STL [R1+0x980], R2 ;  /* 0x0009800201007387 */ /* 0x0003e80000100800 */
[----:B------:R1:W-:Y:S02]  /*26ac0*/  STL [R1+0x98c], R238 ;  /* 0x00098cee01007387 */ /* 0x0003e40000100800 */
[----:B-1----:R-:W-:-:S02]  /*26ad0*/  IMAD.MOV.U32 R2, RZ, RZ, R239 ;  /* 0x000000ffff027224 */ /* 0x002fc400078e00ef */
[----:B------:R-:W4:Y:S04]  /*26ae0*/  LDL.LU.64 R238, [R1+0x10d0] ;  /* 0x0010d00001ee7983 */ /* 0x000f280000300a00 */
[----:B------:R1:W-:Y:S04]  /*26af0*/  STL [R1+0x988], R2 ;  /* 0x0009880201007387 */ /* 0x0003e80000100800 */
        /* <DEDUP_REMOVED lines=9> */
[----:B-1----:R-:W-:Y:S02]  /*26b90*/  MOV R2, R237 ;  /* 0x000000ed00027202 */ /* 0x002fe40000000f00 */
        /* <DEDUP_REMOVED lines=17> */
[----:B------:R2:W-:Y:S02]  /*26cb0*/  STL [R1+0x9c0], R2 ;  /* 0x0009c00201007387 */ /* 0x0005e40000100800 */
[----:B--2---:R-:W-:Y:S02]  /*26cc0*/  IMAD.MOV.U32 R2, RZ, RZ, R217 ;  /* 0x000000ffff027224 */ /* 0x004fe400078e00d9 */
[----:B------:R1:W-:Y:S04]  /*26cd0*/  STL [R1+0x9cc], R216 ;  /* 0x0009ccd801007387 */ /* 0x0003e80000100800 */
[----:B-1----:R-:W2:Y:S04]  /*26ce0*/  LDL.LU.64 R216, [R1+0x1110] ;  /* 0x0011100001d87983 */ /* 0x002ea80000300a00 */
[----:B------:R1:W-:Y:S04]  /*26cf0*/  STL [R1+0x9c8], R2 ;  /* 0x0009c80201007387 */ /* 0x0003e80000100800 */
[----:B---3--:R3:W-:Y:S01]  /*26d00*/  STL [R1+0x9d4], R76 ;  /* 0x0009d44c01007387 */ /* 0x0087e20000100800 */
[----:B-1----:R-:W-:-:S03]  /*26d10*/  IMAD.MOV.U32 R2, RZ, RZ, R77 ;  /* 0x000000ffff027224 */ /* 0x002fc600078e004d */
[----:B---3--:R-:W3:Y:S04]  /*26d20*/  LDL.LU.64 R76, [R1+0x1118] ;  /* 0x00111800014c7983 */ /* 0x008ee80000300a00 */
[----:B------:R1:W-:Y:S04]  /*26d30*/  STL [R1+0x9d0], R2 ;  /* 0x0009d00201007387 */ /* 0x0003e80000100800 */
[----:B----4-:R4:W-:Y:S01]  /*26d40*/  STL [R1+0x9dc], R218 ;  /* 0x0009dcda01007387 */ /* 0x0109e20000100800 */
[----:B-1----:R-:W-:-:S03]  /*26d50*/  IMAD.MOV.U32 R2, RZ, RZ, R219 ;  /* 0x000000ffff027224 */ /* 0x002fc600078e00db */
[----:B----4-:R-:W4:Y:S04]  /*26d60*/  LDL.LU.64 R218, [R1+0x1120] ;  /* 0x0011200001da7983 */ /* 0x010f280000300a00 */
        /* <DEDUP_REMOVED lines=17> */
[----:B------:R-:W-:Y:S04]  /*26e80*/  STL [R1+0xa04], R206 ;  /* 0x000a04ce01007387 */ /* 0x000fe80000100800 */
[----:B------:R-:W4:Y:S01]  /*26e90*/  LDL.LU.64 R204, [R1+0x1148] ;  /* 0x0011480001cc7983 */ /* 0x000f220000300a00 */
[----:B-1----:R-:W-:-:S05]  /*26ea0*/  IMAD.MOV.U32 R2, RZ, RZ, R207 ;  /* 0x000000ffff027224 */ /* 0x002fca00078e00cf */
[----:B------:R1:W-:Y:S04]  /*26eb0*/  STL [R1+0xa00], R2 ;  /* 0x000a000201007387 */ /* 0x0003e80000100800 */
        /* <DEDUP_REMOVED lines=12> */
[----:B--2---:R2:W-:Y:S01]  /*26f80*/  STL [R1+0xa24], R216 ;  /* 0x000a24d801007387 */ /* 0x0045e20000100800 */
[----:B-1----:R-:W-:-:S03]  /*26f90*/  IMAD.MOV.U32 R2, RZ, RZ, R217 ;  /* 0x000000ffff027224 */ /* 0x002fc600078e00d9 */
[----:B------:R-:W4:Y:S04]  /*26fa0*/  LDL.LU.64 R206, [R1+0x1168] ;  /* 0x0011680001ce7983 */ /* 0x000f280000300a00 */
[----:B---3--:R-:W-:Y:S04]  /*26fb0*/  STL [R1+0xa2c], R76 ;  /* 0x000a2c4c01007387 */ /* 0x008fe80000100800 */
[----:B------:R1:W-:Y:S04]  /*26fc0*/  STL [R1+0xa20], R2 ;  /* 0x000a200201007387 */ /* 0x0003e80000100800 */
[----:B--2---:R-:W2:Y:S01]  /*26fd0*/  LDL.LU.64 R216, [R1+0x1170] ;  /* 0x0011700001d87983 */ /* 0x004ea20000300a00 */
[----:B-1----:R-:W-:-:S03]  /*26fe0*/  IMAD.MOV.U32 R2, RZ, RZ, R77 ;  /* 0x000000ffff027224 */ /* 0x002fc600078e004d */
[----:B----4-:R-:W-:Y:S04]  /*26ff0*/  STL [R1+0xa34], R218 ;  /* 0x000a34da01007387 */ /* 0x010fe80000100800 */
        /* <DEDUP_REMOVED lines=39> */
[----:B------:R1:W-:Y:S02]  /*27270*/  STL [R1+0xa78], R2 ;  /* 0x000a780201007387 */ /* 0x0003e40000100800 */
[----:B-1----:R-:W-:Y:S02]  /*27280*/  IMAD.MOV.U32 R2, RZ, RZ, R217 ;  /* 0x000000ffff027224 */ /* 0x002fe400078e00d9 */
[----:B------:R-:W2:Y:S04]  /*27290*/  LDL.LU.64 R216, [R1+0x11c0] ;  /* 0x0011c00001d87983 */ /* 0x000ea80000300a00 */
[----:B------:R1:W-:Y:S04]  /*272a0*/  STL [R1+0xa80], R2 ;  /* 0x000a800201007387 */ /* 0x0003e80000100800 */
[----:B---3--:R-:W-:Y:S01]  /*272b0*/  STL [R1+0xa8c], R76 ;  /* 0x000a8c4c01007387 */ /* 0x008fe20000100800 */
        /* <DEDUP_REMOVED lines=9> */
[----:B------:R-:W3:Y:S04]  /*27350*/  LDL.LU.64 R238, [R1+0x11d8] ;  /* 0x0011d80001ee7983 */ /* 0x000ee80000300a00 */
[----:B------:R1:W-:Y:S04]  /*27360*/  STL [R1+0xa98], R2 ;  /* 0x000a980201007387 */ /* 0x0003e80000100800 */
[----:B------:R-:W-:Y:S04]  /*27370*/  STL [R1+0xaa4], R78 ;  /* 0x000aa44e01007387 */ /* 0x000fe80000100800 */
[----:B------:R-:W3:Y:S01]  /*27380*/  LDL.LU.64 R72, [R1+0x11e0] ;  /* 0x0011e00001487983 */ /* 0x000ee20000300a00 */
[----:B-1----:R-:W-:-:S05]  /*27390*/  IMAD.MOV.U32 R2, RZ, RZ, R79 ;  /* 0x000000ffff027224 */ /* 0x002fca00078e004f */
[----:B------:R1:W-:Y:S04]  /*273a0*/  STL [R1+0xaa0], R2 ;  /* 0x000aa00201007387 */ /* 0x0003e80000100800 */
[----:B------:R-:W-:Y:S04]  /*273b0*/  STL [R1+0xaac], R212 ;  /* 0x000aacd401007387 */ /* 0x000fe80000100800 */
[----:B------:R-:W3:Y:S01]  /*273c0*/  LDL.LU.64 R74, [R1+0x11e8] ;  /* 0x0011e800014a7983 */ /* 0x000ee20000300a00 */
[----:B-1----:R-:W-:-:S05]  /*273d0*/  IMAD.MOV.U32 R2, RZ, RZ, R213 ;  /* 0x000000ffff027224 */ /* 0x002fca00078e00d5 */
[----:B------:R1:W-:Y:S04]  /*273e0*/  STL [R1+0xaa8], R2 ;  /* 0x000aa80201007387 */ /* 0x0003e80000100800 */
[----:B------:R1:W-:Y:S04]  /*273f0*/  STL [R1+0xab4], R236 ;  /* 0x000ab4ec01007387 */ /* 0x0003e80000100800 */
[----:B------:R-:W3:Y:S01]  /*27400*/  LDL.LU.64 R204, [R1+0x11f0] ;  /* 0x0011f00001cc7983 */ /* 0x000ee20000300a00 */
[----:B-1----:R-:W-:-:S03]  /*27410*/  IMAD.MOV.U32 R2, RZ, RZ, R237 ;  /* 0x000000ffff027224 */ /* 0x002fc600078e00ed */
[----:B------:R-:W3:Y:S04]  /*27420*/  LDL.LU.64 R206, [R1+0x11f8] ;  /* 0x0011f80001ce7983 */ /* 0x000ee80000300a00 */
[----:B------:R1:W-:Y:S04]  /*27430*/  STL [R1+0xab0], R2 ;  /* 0x000ab00201007387 */ /* 0x0003e80000100800 */
[----:B------:R-:W-:Y:S04]  /*27440*/  STL [R1+0xabc], R214 ;  /* 0x000abcd601007387 */ /* 0x000fe80000100800 */
[----:B------:R-:W3:Y:S01]  /*27450*/  LDL.LU.64 R236, [R1+0x1200] ;  /* 0x0012000001ec7983 */ /* 0x000ee20000300a00 */
[----:B-1----:R-:W-:-:S03]  /*27460*/  IMAD.MOV.U32 R2, RZ, RZ, R215 ;  /* 0x000000ffff027224 */ /* 0x002fc600078e00d7 */
[----:B------:R-:W-:Y:S04]  /*27470*/  STL [R1+0xac4], R112 ;  /* 0x000ac47001007387 */ /* 0x000fe80000100800 */
[----:B------:R1:W-:Y:S04]  /*27480*/  STL [R1+0xab8], R2 ;  /* 0x000ab80201007387 */ /* 0x0003e80000100800 */
[----:B------:R-:W3:Y:S04]  /*27490*/  LDL.LU.64 R76, [R1+0x1208] ;  /* 0x00120800014c7983 */ /* 0x000ee80000300a00 */
[----:B------:R-:W3:Y:S01]  /*274a0*/  LDL.LU.64 R78, [R1+0x1210] ;  /* 0x00121000014e7983 */ /* 0x000ee20000300a00 */
[----:B-1----:R-:W-:-:S05]  /*274b0*/  IMAD.MOV.U32 R2, RZ, RZ, R113 ;  /* 0x000000ffff027224 */ /* 0x002fca00078e0071 */
[----:B------:R1:W-:Y:S04]  /*274c0*/  STL [R1+0xac0], R2 ;  /* 0x000ac00201007387 */ /* 0x0003e80000100800 */
[----:B----4-:R-:W-:Y:S01]  /*274d0*/  STL [R1+0xacc], R114 ;  /* 0x000acc7201007387 */ /* 0x010fe20000100800 */
[----:B-1----:R-:W-:-:S03]  /*274e0*/  IMAD.MOV.U32 R2, RZ, RZ, R115 ;  /* 0x000000ffff027224 */ /* 0x002fc600078e0073 */
[----:B------:R-:W4:Y:S04]  /*274f0*/  LDL.LU.64 R212, [R1+0x1218] ;  /* 0x0012180001d47983 */ /* 0x000f280000300a00 */
[----:B------:R-:W4:Y:S04]  /*27500*/  LDL.LU.64 R214, [R1+0x1220] ;  /* 0x0012200001d67983 */ /* 0x000f280000300a00 */
[----:B------:R2:W-:Y:S02]  /*27510*/  STL [R1+0xac8], R2 ;  /* 0x000ac80201007387 */ /* 0x0005e40000100800 */
[----:B--2---:R-:W-:-:S02]  /*27520*/  IMAD.MOV.U32 R2, RZ, RZ, R217 ;  /* 0x000000ffff027224 */ /* 0x004fc400078e00d9 */
[----:B------:R-:W-:Y:S04]  /*27530*/  STL [R1+0xad4], R216 ;  /* 0x000ad4d801007387 */ /* 0x000fe80000100800 */
[----:B------:R-:W2:Y:S04]  /*27540*/  LDL.LU.64 R112, [R1+0x1228] ;  /* 0x0012280001707983 */ /* 0x000ea80000300a00 */
[----:B------:R-:W2:Y:S04]  /*27550*/  LDL.LU.64 R114, [R1+0x1230] ;  /* 0x0012300001727983 */ /* 0x000ea80000300a00 */
[----:B------:R3:W-:Y:S02]  /*27560*/  STL [R1+0xad0], R2 ;  /* 0x000ad00201007387 */ /* 0x0007e40000100800 */
[----:B---3--:R-:W-:-:S02]  /*27570*/  IMAD.MOV.U32 R2, RZ, RZ, R127 ;  /* 0x000000ffff027224 */ /* 0x008fc400078e007f */
[----:B------:R-:W-:Y:S04]  /*27580*/  STL [R1+0xadc], R126 ;  /* 0x000adc7e01007387 */ /* 0x000fe80000100800 */
[----:B------:R-:W3:Y:S04]  /*27590*/  LDL.LU.64 R216, [R1+0x1238] ;  /* 0x0012380001d87983 */ /* 0x000ee80000300a00 */
[----:B------:R-:W-:Y:S04]  /*275a0*/  STL [R1+0xae4], R218 ;  /* 0x000ae4da01007387 */ /* 0x000fe80000100800 */
[----:B------:R1:W-:Y:S04]  /*275b0*/  STL [R1+0xad8], R2 ;  /* 0x000ad80201007387 */ /* 0x0003e80000100800 */
[----:B------:R-:W-:Y:S01]  /*275c0*/  STL [R1+0xaec], R238 ;  /* 0x000aecee01007387 */ /* 0x000fe20000100800 */
[----:B-1----:R-:W-:-:S05]  /*275d0*/  IMAD.MOV.U32 R2, RZ, RZ, R219 ;  /* 0x000000ffff027224 */ /* 0x002fca00078e00db */
[----:B------:R1:W-:Y:S04]  /*275e0*/  STL [R1+0xae0], R2 ;  /* 0x000ae00201007387 */ /* 0x0003e80000100800 */
[----:B------:R-:W3:Y:S01]  /*275f0*/  LDL.LU.64 R218, [R1+0x1240] ;  /* 0x0012400001da7983 */ /* 0x000ee20000300a00 */
[----:B-1----:R-:W-:-:S05]  /*27600*/  IMAD.MOV.U32 R2, RZ, RZ, R239 ;  /* 0x000000ffff027224 */ /* 0x002fca00078e00ef */
[----:B------:R1:W-:Y:S04]  /*27610*/  STL [R1+0xae8], R2 ;  /* 0x000ae80201007387 */ /* 0x0003e80000100800 */
[----:B------:R-:W-:Y:S04]  /*27620*/  STL [R1+0xaf4], R72 ;  /* 0x000af44801007387 */ /* 0x000fe80000100800 */
[----:B------:R-:W3:Y:S01]  /*27630*/  LDL.LU.64 R238, [R1+0x1248] ;  /* 0x0012480001ee7983 */ /* 0x000ee20000300a00 */
        /* <DEDUP_REMOVED lines=10> */
[----:B-1----:R-:W-:-:S05]  /*276e0*/  MOV R2, R207 ;  /* 0x000000cf00027202 */ /* 0x002fca0000000f00 */
[----:B------:R1:W-:Y:S02]  /*276f0*/  STL [R1+0xb08], R2 ;  /* 0x000b080201007387 */ /* 0x0003e40000100800 */
[----:B-1----:R-:W-:Y:S02]  /*27700*/  IMAD.MOV.U32 R2, RZ, RZ, R237 ;  /* 0x000000ffff027224 */ /* 0x002fe400078e00ed */
[----:B------:R-:W3:Y:S04]  /*27710*/  LDL.LU.64 R236, [R1+0x1250] ;  /* 0x0012500001ec7983 */ /* 0x000ee80000300a00 */
[----:B------:R1:W-:Y:S04]  /*27720*/  STL [R1+0xb10], R2 ;  /* 0x000b100201007387 */ /* 0x0003e80000100800 */
[----:B------:R-:W-:Y:S01]  /*27730*/  STL [R1+0xb1c], R76 ;  /* 0x000b1c4c01007387 */ /* 0x000fe20000100800 */
[----:B-1----:R-:W-:-:S03]  /*27740*/  IMAD.MOV.U32 R2, RZ, RZ, R77 ;  /* 0x000000ffff027224 */ /* 0x002fc600078e004d */
[----:B------:R-:W-:Y:S04]  /*27750*/  STL [R1+0xb24], R78 ;  /* 0x000b244e01007387 */ /* 0x000fe80000100800 */
[----:B------:R1:W-:Y:S02]  /*27760*/  STL [R1+0xb18], R2 ;  /* 0x000b180201007387 */ /* 0x0003e40000100800 */
[----:B-1----:R-:W-:Y:S02]  /*27770*/  IMAD.MOV.U32 R2, RZ, RZ, R79 ;  /* 0x000000ffff027224 */ /* 0x002fe400078e004f */
[----:B----4-:R-:W-:Y:S04]  /*27780*/  STL [R1+0xb2c], R212 ;  /* 0x000b2cd401007387 */ /* 0x010fe80000100800 */
[----:B------:R1:W-:Y:S04]  /*27790*/  STL [R1+0xb20], R2 ;  /* 0x000b200201007387 */ /* 0x0003e80000100800 */
[----:B------:R-:W-:Y:S01]  /*277a0*/  STL [R1+0xb34], R214 ;  /* 0x000b34d601007387 */ /* 0x000fe20000100800 */
[----:B-1----:R-:W-:-:S05]  /*277b0*/  IMAD.MOV.U32 R2, RZ, RZ, R213 ;  /* 0x000000ffff027224 */ /* 0x002fca00078e00d5 */
[----:B------:R1:W-:Y:S02]  /*277c0*/  STL [R1+0xb28], R2 ;  /* 0x000b280201007387 */ /* 0x0003e40000100800 */
[----:B-1----:R-:W-:Y:S02]  /*277d0*/  IMAD.MOV.U32 R2, RZ, RZ, R215 ;  /* 0x000000ffff027224 */ /* 0x002fe400078e00d7 */
[----:B--2---:R-:W-:Y:S04]  /*277e0*/  STL [R1+0xb3c], R112 ;  /* 0x000b3c7001007387 */ /* 0x004fe80000100800 */
        /* <DEDUP_REMOVED lines=13> */
[----:B------:R-:W-:Y:S01]  /*278c0*/  STL [R1+0xb64], R218 ;  /* 0x000b64da01007387 */ /* 0x000fe20000100800 */
[----:B-1----:R-:W-:-:S03]  /*278d0*/  IMAD.MOV.U32 R2, RZ, RZ, R219 ;  /* 0x000000ffff027224 */ /* 0x002fc600078e00db */
[----:B------:R1:W-:Y:S04]  /*278e0*/  STL [R1+0xb6c], R238 ;  /* 0x000b6cee01007387 */ /* 0x0003e80000100800 */
[----:B------:R2:W-:Y:S04]  /*278f0*/  STL [R1+0xb60], R2 ;  /* 0x000b600201007387 */ /* 0x0005e80000100800 */
[----:B-1----:R-:W1:Y:S01]  /*27900*/  S2R R238, SR_TID.X ;  /* 0x0000000000ee7919 */ /* 0x002e620000002100 */
[----:B--2---:R-:W-:-:S03]  /*27910*/  IMAD.MOV.U32 R2, RZ, RZ, R239 ;  /* 0x000000ffff027224 */ /* 0x004fc600078e00ef */
[----:B------:R-:W-:Y:S04]  /*27920*/  STL [R1+0xb74], R240 ;  /* 0x000b74f001007387 */ /* 0x000fe80000100800 */
[----:B------:R2:W-:Y:S04]  /*27930*/  STL [R1+0xb68], R2 ;  /* 0x000b680201007387 */ /* 0x0005e80000100800 */
[----:B------:R-:W-:Y:S04]  /*27940*/  STL [R1+0xb70], R241 ;  /* 0x000b70f101007387 */ /* 0x000fe80000100800 */
[----:B------:R-:W-:Y:S04]  /*27950*/  STL [R1+0xb7c], R242 ;  /* 0x000b7cf201007387 */ /* 0x000fe80000100800 */
[----:B------:R-:W-:Y:S04]  /*27960*/  STL [R1+0xb78], R243 ;  /* 0x000b78f301007387 */ /* 0x000fe80000100800 */
[----:B------:R-:W-:Y:S04]  /*27970*/  STL [R1+0xb84], R244 ;  /* 0x000b84f401007387 */ /* 0x000fe80000100800 */
[----:B------:R-:W-:Y:S04]  /*27980*/  STL [R1+0xb80], R245 ;  /* 0x000b80f501007387 */ /* 0x000fe80000100800 */
[----:B------:R-:W-:Y:S04]  /*27990*/  STL [R1+0xb8c], R246 ;  /* 0x000b8cf601007387 */ /* 0x000fe80000100800 */
[----:B------:R-:W-:Y:S01]  /*279a0*/  STL [R1+0xb88], R247 ;  /* 0x000b88f701007387 */ /* 0x000fe20000100800 */
[C---:B-1----:R-:W-:Y:S01]  /*279b0*/  LOP3.LUT R3, R238.reuse, 0x7, RZ, 0xc0, !PT ;  /* 0x00000007ee037812 */ /* 0x042fe200078ec0ff */
[----:B------:R-:W-:-:S02]  /*279c0*/  IMAD.SHL.U32 R8, R238, 0x2, RZ ;  /* 0x00000002ee087824 */ /* 0x000fc400078e00ff */
[----:B--2---:R-:W-:Y:S01]  /*279d0*/  IMAD.MOV.U32 R2, RZ, RZ, R237 ;  /* 0x000000ffff027224 */ /* 0x004fe200078e00ed */
[----:B------:R-:W-:Y:S04]  /*279e0*/  STL [R1+0xb94], R236 ;  /* 0x000b94ec01007387 */ /* 0x000fe80000100800 */
[----:B------:R1:W-:Y:S01]  /*279f0*/  STL [R1+0xb90], R2 ;  /* 0x000b900201007387 */ /* 0x0003e20000100800 */
[----:B------:R-:W-:Y:S01]  /*27a00*/  SHF.L.U32 R5, R3, 0x4, RZ ;  /* 0x0000000403057819 */ /* 0x000fe200000006ff */
[----:B-1----:R-:W-:-:S05]  /*27a10*/  IMAD.SHL.U32 R2, R238, 0x80, RZ ;  /* 0x00000080ee027824 */ /* 0x002fca00078e00ff */
[----:B------:R-:W-:-:S05]  /*27a20*/  LOP3.LUT R2, R2, 0x3000, RZ, 0xc0, !PT ;  /* 0x0000300002027812 */ /* 0x000fca00078ec0ff */
[----:B------:R-:W-:Y:S01]  /*27a30*/  IMAD R3, R3, 0x200, R2 ;  /* 0x0000020003037824 */ /* 0x000fe200078e0202 */
[----:B------:R-:W-:Y:S01]  /*27a40*/  LOP3.LUT R2, R5, 0x30, R8, 0x78, !PT ;  /* 0x0000003005027812 */ /* 0x000fe200078e7808 */
[----:B------:R1:W-:Y:S04]  /*27a50*/  STL [R1+0xb9c], R248 ;  /* 0x000b9cf801007387 */ /* 0x0003e80000100800 */
[----:B------:R-:W-:Y:S01]  /*27a60*/  IMAD.IADD R24, R3, 0x1, R2 ;  /* 0x0000000103187824 */ /* 0x000fe200078e0202 */
[----:B------:R1:W-:Y:S04]  /*27a70*/  STL [R1+0xb98], R249 ;  /* 0x000b98f901007387 */ /* 0x0003e80000100800 */
[----:B------:R1:W-:Y:S04]  /*27a80*/  STL [R1+0xfa4], R24 ;  /* 0x000fa41801007387 */ /* 0x0003e80000100800 */
        /* <DEDUP_REMOVED lines=46> */
[----:B------:R1:W-:Y:S01]  /*27d70*/  STL [R1+0xe4], RZ ;  /* 0x0000e4ff01007387 */ /* 0x0003e20000100800 */
[----:B------:R-:W-:-:S03]  /*27d80*/  IMAD.MOV.U32 R239, RZ, RZ, 0x7f ;  /* 0x0000007fffef7424 */ /* 0x000fc600078e00ff */
[----:B------:R1:W-:Y:S04]  /*27d90*/  STL [R1+0xe8], RZ ;  /* 0x0000e8ff01007387 */ /* 0x0003e80000100800 */
[----:B------:R1:W-:Y:S04]  /*27da0*/  STL [R1+0xec], RZ ;  /* 0x0000ecff01007387 */ /* 0x0003e80000100800 */
[----:B------:R1:W-:Y:S04]  /*27db0*/  STL [R1+0xc0], RZ ;  /* 0x0000c0ff01007387 */ /* 0x0003e80000100800 */
[----:B------:R1:W-:Y:S04]  /*27dc0*/  STL [R1+0xc4], RZ ;  /* 0x0000c4ff01007387 */ /* 0x0003e80000100800 */
[----:B------:R1:W-:Y:S01]  /*27dd0*/  STL [R1+0xc8], RZ ;  /* 0x0000c8ff01007387 */ /* 0x0003e20000100800 */
[----:B------:R-:W-:-:S03]  /*27de0*/  IADD3 R239, R239, c[0x0][0x180], RZ ;  /* 0x00006000efef7a10 */ /* 0x000fc60007ffe0ff */
[----:B------:R1:W-:Y:S04]  /*27df0*/  STL [R1+0xcc], RZ ;  /* 0x0000ccff01007387 */ /* 0x0003e80000100800 */
[----:B------:R1:W-:Y:S04]  /*27e00*/  STL [R1+0xb0], RZ ;  /* 0x0000b0ff01007387 */ /* 0x0003e80000100800 */
[----:B------:R1:W-:Y:S04]  /*27e10*/  STL [R1+0xb4], RZ ;  /* 0x0000b4ff01007387 */ /* 0x0003e80000100800 */
[----:B------:R1:W-:Y:S01]  /*27e20*/  STL [R1+0xb8], RZ ;  /* 0x0000b8ff01007387 */ /* 0x0003e20000100800 */
[----:B------:R-:W-:-:S03]  /*27e30*/  SHF.R.S32.HI R4, RZ, 0x1f, R239 ;  /* 0x0000001fff047819 */ /* 0x000fc600000114ef */
[----:B------:R1:W-:Y:S01]  /*27e40*/  STL [R1+0xbc], RZ ;  /* 0x0000bcff01007387 */ /* 0x0003e20000100800 */
[----:B------:R-:W-:-:S03]  /*27e50*/  LOP3.LUT R7, R238, 0x3, RZ, 0xc0, !PT ;  /* 0x00000003ee077812 */ /* 0x000fc600078ec0ff */
[----:B------:R1:W-:Y:S01]  /*27e60*/  STL [R1+0x80], RZ ;  /* 0x000080ff01007387 */ /* 0x0003e20000100800 */
[----:B------:R-:W-:-:S03]  /*27e70*/  LOP3.LUT R6, R238, 0x1c, RZ, 0xc0, !PT ;  /* 0x0000001cee067812 */ /* 0x000fc600078ec0ff */
[----:B------:R1:W-:Y:S01]  /*27e80*/  STL [R1+0x84], RZ ;  /* 0x000084ff01007387 */ /* 0x0003e20000100800 */
[----:B------:R-:W-:-:S03]  /*27e90*/  SHF.R.S32.HI R5, RZ, 0x1f, R0 ;  /* 0x0000001fff057819 */ /* 0x000fc60000011400 */
[----:B------:R1:W-:Y:S01]  /*27ea0*/  STL [R1+0x88], RZ ;  /* 0x000088ff01007387 */ /* 0x0003e20000100800 */
[----:B------:R-:W-:-:S03]  /*27eb0*/  LEA.HI R4, R4, R239, RZ, 0x7 ;  /* 0x000000ef04047211 */ /* 0x000fc600078f38ff */
[----:B------:R1:W-:Y:S04]  /*27ec0*/  STL [R1+0x8c], RZ ;  /* 0x00008cff01007387 */ /* 0x0003e80000100800 */
[----:B------:R1:W-:Y:S01]  /*27ed0*/  STL [R1+0x70], RZ ;  /* 0x000070ff01007387 */ /* 0x0003e20000100800 */
[----:B------:R-:W-:-:S03]  /*27ee0*/  IMAD R6, R7, 0x220, R6 ;  /* 0x0000022007067824 */ /* 0x000fc600078e0206 */
[----:B------:R1:W-:Y:S01]  /*27ef0*/  STL [R1+0x74], RZ ;  /* 0x000074ff01007387 */ /* 0x0003e20000100800 */
[----:B------:R-:W-:-:S03]  /*27f00*/  SHF.L.U64.HI R3, R0, 0x2, R5 ;  /* 0x0000000200037819 */ /* 0x000fc60000010205 */
[----:B------:R1:W-:Y:S01]  /*27f10*/  STL [R1+0x78], RZ ;  /* 0x000078ff01007387 */ /* 0x0003e20000100800 */
[----:B------:R-:W-:-:S03]  /*27f20*/  SHF.R.S32.HI R0, RZ, 0x7, R4 ;  /* 0x00000007ff007819 */ /* 0x000fc60000011404 */
[----:B------:R1:W-:Y:S04]  /*27f30*/  STL [R1+0x7c], RZ ;  /* 0x00007cff01007387 */ /* 0x0003e80000100800 */
[----:B------:R1:W-:Y:S04]  /*27f40*/  STL [R1+0x40], RZ ;  /* 0x000040ff01007387 */ /* 0x0003e80000100800 */
[----:B------:R1:W-:Y:S01]  /*27f50*/  STL [R1+0x44], RZ ;  /* 0x000044ff01007387 */ /* 0x0003e20000100800 */
[----:B------:R-:W-:-:S03]  /*27f60*/  LOP3.LUT R2, R6, 0x20, RZ, 0x3c, !PT ;  /* 0x0000002006027812 */ /* 0x000fc600078e3cff */
[----:B------:R1:W-:Y:S01]  /*27f70*/  STL [R1+0x48], RZ ;  /* 0x000048ff01007387 */ /* 0x0003e20000100800 */
[----:B------:R-:W-:-:S03]  /*27f80*/  IADD3 R2, R0, -0x2, RZ ;  /* 0xfffffffe00027810 */ /* 0x000fc60007ffe0ff */
[----:B------:R1:W-:Y:S01]  /*27f90*/  STL [R1+0x4c], RZ ;  /* 0x00004cff01007387 */ /* 0x0003e20000100800 */
[----:B------:R-:W-:-:S03]  /*27fa0*/  LOP3.LUT R0, R24, 0x40, RZ, 0x3c, !PT ;  /* 0x0000004018007812 */ /* 0x000fc600078e3cff */
        /* <DEDUP_REMOVED lines=8> */
[----:B------:R1:W-:Y:S01]  /*28030*/  STL [R1+0xfac], R0 ;  /* 0x000fac0001007387 */ /* 0x0003e20000100800 */
[----:B------:R-:W-:Y:S01]  /*28040*/  USHF.R.S32.HI UR6, URZ, 0x1f, UR4 ;  /* 0x0000001f3f067899 */ /* 0x000fe20008011404 */
[----:B-----5:R-:W-:Y:S01]  /*28050*/  CS2R R128, SRZ ;  /* 0x0000000000807805 */ /* 0x020fe2000001ff00 */
        /* <DEDUP_REMOVED lines=89> */
[----:B------:R-:W-:-:S02]  /*285f0*/  LOP3.LUT R5, R6, 0x40, RZ, 0x3c, !PT ;  /* 0x0000004006057812 */ /* 0x000fc400078e3cff */
[----:B------:R-:W-:Y:S01]  /*28600*/  LOP3.LUT R4, R6, 0x60, RZ, 0x3c, !PT ;  /* 0x0000006006047812 */ /* 0x000fe200078e3cff */
[----:B------:R-:W-:Y:S02]  /*28610*/  USHF.L.U32 UR7, UR4, 0x2, URZ ;  /* 0x0000000204077899 */ /* 0x000fe4000800063f */
[----:B------:R-:W-:Y:S02]  /*28620*/  USHF.L.U64.HI UR6, UR4, 0x2, UR6 ;  /* 0x0000000204067899 */ /* 0x000fe40008010206 */
[----:B------:R-:W-:Y:S02]  /*28630*/  UMOV UR5, 0x1 ;  /* 0x0000000100057882 */ /* 0x000fe40000000000 */
[----:B-1----:R-:W-:Y:S02]  /*28640*/  UMOV UR4, 0xffffffff ;  /* 0xffffffff00047882 */ /* 0x002fe40000000000 */
.L_x_1:
[----:B------:R-:W2:Y:S01]  /*28650*/  LDL R7, [R1+0xfa4] ;  /* 0x000fa40001077983 */ /* 0x000ea20000100800 */
[----:B------:R-:W-:-:S04]  /*28660*/  DEPBAR.LE SB0, 0x2 ;  /* 0x000080800000791a */ /* 0x000fc80000000000 */
[----:B------:R-:W-:Y:S01]  /*28670*/  STL [R1+0x2300], R236 ;  /* 0x002300ec01007387 */ /* 0x000fe20000100800 */
[----:B------:R-:W-:-:S03]  /*28680*/  UIADD3 UR4, UR4, 0x1, URZ ;  /* 0x0000000104047890 */ /* 0x000fc6000fffe03f */
[----:B------:R1:W-:Y:S01]  /*28690*/  STL [R1+0x22fc], R237 ;  /* 0x0022fced01007387 */ /* 0x0003e20000100800 */
[----:B------:R-:W-:-:S03]  /*286a0*/  UISETP.GT.AND UP0, UPT, UR4, 0x1, UPT ;  /* 0x000000010400788c */ /* 0x000fc6000bf04270 */
[----:B------:R-:W-:Y:S01]  /*286b0*/  STL [R1+0x22f8], R238 ;  /* 0x0022f8ee01007387 */ /* 0x000fe20000100800 */
[----:B------:R-:W-:-:S03]  /*286c0*/  USEL UR4, UR4, URZ, !UP0 ;  /* 0x0000003f04047287 */ /* 0x000fc6000c000000 */
[----:B------:R3:W-:Y:S03]  /*286d0*/  STL [R1+0x22f4], R239 ;  /* 0x0022f4ef01007387 */ /* 0x0007e60000100800 */
[----:B------:R-:W-:Y:S01]  /*286e0*/  IMAD.U32 R2, RZ, RZ, UR4 ;  /* 0x00000004ff027e24 */ /* 0x000fe2000f8e00ff */
[----:B------:R-:W-:Y:S01]  /*286f0*/  STL [R1+0x1718], R3 ;  /* 0x0017180301007387 */ /* 0x000fe20000100800 */
[----:B------:R-:W-:-:S03]  /*28700*/  IMAD.U32 R0, RZ, RZ, UR4 ;  /* 0x00000004ff007e24 */ /* 0x000fc6000f8e00ff */
[----:B-----5:R-:W-:Y:S04]  /*28710*/  STL [R1+0x1670], R252 ;  /* 0x001670fc01007387 */ /* 0x020fe80000100800 */
[----:B-1----:R-:W4:Y:S04]  /*28720*/  LDL.LU.64 R236, [R1+0x220] ;  /* 0x0002200001ec7983 */ /* 0x002f280000300a00 */
[----:B---3--:R-:W4:Y:S04]  /*28730*/  LDL.LU.64 R238, [R1+0x228] ;  /* 0x0002280001ee7983 */ /* 0x008f280000300a00 */
[----:B------:R-:W3:Y:S04]  /*28740*/  LDL.LU.64 R240, [R1+0x210] ;  /* 0x0002100001f07983 */ /* 0x000ee80000300a00 */
[----:B------:R-:W3:Y:S04]  /*28750*/  LDL.LU.64 R242, [R1+0x218] ;  /* 0x0002180001f27983 */ /* 0x000ee80000300a00 */
[----:B------:R-:W3:Y:S04]  /*28760*/  LDL.LU.64 R232, [R1+0x200] ;  /* 0x0002000001e87983 */ /* 0x000ee80000300a00 */
[----:B------:R-:W3:Y:S04]  /*28770*/  LDL.LU.64 R234, [R1+0x208] ;  /* 0x0002080001ea7983 */ /* 0x000ee80000300a00 */
[----:B------:R-:W3:Y:S04]  /*28780*/  LDL.LU.64 R108, [R1+0x1f0] ;  /* 0x0001f000016c7983 */ /* 0x000ee80000300a00 */
[----:B------:R-:W3:Y:S04]  /*28790*/  LDL.LU.64 R110, [R1+0x1f8] ;  /* 0x0001f800016e7983 */ /* 0x000ee80000300a00 */
[----:B------:R-:W1:Y:S02]  /*287a0*/  S2R R5, SR_TID.X ;  /* 0x0000000000057919 */ /* 0x000e640000002100 */
[----:B-1----:R-:W-:-:S02]  /*287b0*/  LOP3.LUT R6, R5, 0x1c, RZ, 0xc0, !PT ;  /* 0x0000001c05067812 */ /* 0x002fc400078ec0ff */
[C---:B------:R-:W-:Y:S02]  /*287c0*/  LOP3.LUT R4, R5.reuse, 0x3, RZ, 0xc0, !PT ;  /* 0x0000000305047812 */ /* 0x040fe400078ec0ff */
[C---:B------:R-:W-:Y:S02]  /*287d0*/  LOP3.LUT R25, R5.reuse, 0x1c, RZ, 0xc0, !PT ;  /* 0x0000001c05197812 */ /* 0x040fe400078ec0ff */
[C---:B------:R-:W-:Y:S01]  /*287e0*/  LOP3.LUT R24, R5.reuse, 0x3, RZ, 0xc0, !PT ;  /* 0x0000000305187812 */ /* 0x040fe200078ec0ff */
[----:B------:R-:W-:Y:S01]  /*287f0*/  IMAD R4, R4, 0x220, R6 ;  /* 0x0000022004047824 */ /* 0x000fe200078e0206 */
[C---:B------:R-:W-:Y:S01]  /*28800*/  LOP3.LUT R27, R5.reuse, 0x1c, RZ, 0xc0, !PT ;  /* 0x0000001c051b7812 */ /* 0x040fe200078ec0ff */
[----:B------:R-:W-:Y:S01]  /*28810*/  IMAD.U32 R6, RZ, RZ, UR4 ;  /* 0x00000004ff067e24 */ /* 0x000fe2000f8e00ff */
[----:B------:R-:W-:Y:S01]  /*28820*/  LOP3.LUT R26, R5, 0x3, RZ, 0xc0, !PT ;  /* 0x00000003051a7812 */ /* 0x000fe200078ec0ff */
[----:B------:R-:W-:Y:S01]  /*28830*/  IMAD R24, R24, 0x220, R25 ;  /* 0x0000022018187824 */ /* 0x000fe200078e0219 */
[----:B------:R-:W-:-:S03]  /*28840*/  LOP3.LUT R4, R4, 0x20, RZ, 0x3c, !PT ;  /* 0x0000002004047812 */ /* 0x000fc600078e3cff */
[----:B------:R-:W-:Y:S01]  /*28850*/  IMAD R2, R2, 0x10000, R24 ;  /* 0x0001000002027824 */ /* 0x000fe200078e0218 */
[----:B------:R-:W-:Y:S01]  /*28860*/  BAR.SYNC.DEFER_BLOCKING 0x0 ;  /* 0x0000000000007b1d */ /* 0x000fe20000010000 */
[----:B------:R-:W-:Y:S01]  /*28870*/  IMAD R0, R0, 0x10000, R4 ;  /* 0x0001000000007824 */ /* 0x000fe200078e0204 */
[----:B------:R-:W-:Y:S01]  /*28880*/  LOP3.LUT R24, R5, 0x3, RZ, 0xc0, !PT ;  /* 0x0000000305187812 */ /* 0x000fe200078ec0ff */
[----:B------:R-:W-:Y:S02]  /*28890*/  IMAD R26, R26, 0x220, R27 ;  /* 0x000002201a1a7824 */ /* 0x000fe400078e021b */
[----:B------:R-:W-:Y:S02]  /*288a0*/  IMAD.U32 R4, RZ, RZ, UR4 ;  /* 0x00000004ff047e24 */ /* 0x000fe4000f8e00ff */
[----:B------:R-:W-:Y:S01]  /*288b0*/  IMAD R24, R24, 0x220, R25 ;  /* 0x0000022018187824 */ /* 0x000fe200078e0219 */
[----:B------:R-:W-:Y:S01]  /*288c0*/  LOP3.LUT R26, R26, 0x40, RZ, 0x3c, !PT ;  /* 0x000000401a1a7812 */ /* 0x000fe200078e3cff */
[----:B------:R-:W-:-:S03]  /*288d0*/  IMAD.U32 R5, RZ, RZ, UR4 ;  /* 0x00000004ff057e24 */ /* 0x000fc6000f8e00ff */
[----:B------:R-:W-:Y:S01]  /*288e0*/  LOP3.LUT R24, R24, 0x60, RZ, 0x3c, !PT ;  /* 0x0000006018187812 */ /* 0x000fe200078e3cff */
[----:B------:R-:W-:-:S04]  /*288f0*/  IMAD R4, R4, 0x10000, R26 ;  /* 0x0001000004047824 */ /* 0x000fc800078e021a */
[----:B------:R-:W-:Y:S01]  /*28900*/  IMAD R5, R5, 0x10000, R24 ;  /* 0x0001000005057824 */ /* 0x000fe200078e0218 */
[----:B------:R-:W-:Y:S04]  /*28910*/  LDS R100, [R2+0x40000] ;  /* 0x0400000002647984 */ /* 0x000fe80000000800 */
        /* <DEDUP_REMOVED lines=14> */
[----:B------:R-:W-:Y:S01]  /*28a00*/  LDS R95, [R5+0x40880] ;  /* 0x04088000055f7984 */ /* 0x000fe20000000800 */
[----:B--2---:R-:W-:-:S05]  /*28a10*/  IMAD R6, R6, 0x20000, R7 ;  /* 0x0002000006067824 */ /* 0x004fca00078e0207 */
[----:B------:R-:W4:Y:S04]  /*28a20*/  LDSM.16.M88.4 R84, [R6] ;  /* 0x000000000654783b */ /* 0x000f280000000200 */
[----:B------:R-:W3:Y:S04]  /*28a30*/  LDSM.16.M88.4 R80, [R6+0x4000] ;  /* 0x004000000650783b */ /* 0x000ee80000000200 */
[----:B------:R-:W1:Y:S04]  /*28a40*/  LDSM.16.M88.4 R88, [R6+0x8000] ;  /* 0x008000000658783b */ /* 0x000e680000000200 */
[----:B------:R-:W2:Y:S04]  /*28a50*/  LDSM.16.M88.4 R36, [R6+0xc000] ;  /* 0x00c000000624783b */ /* 0x000ea80000000200 */
[----:B------:R-:W2:Y:S04]  /*28a60*/  LDSM.16.M88.4 R32, [R6+0x10000] ;  /* 0x010000000620783b */ /* 0x000ea80000000200 */
[----:B------:R-:W2:Y:S04]  /*28a70*/  LDSM.16.M88.4 R28, [R6+0x14000] ;  /* 0x01400000061c783b */ /* 0x000ea80000000200 */
[----:B------:R-:W2:Y:S04]  /*28a80*/  LDSM.16.M88.4 R24, [R6+0x18000] ;  /* 0x018000000618783b */ /* 0x000ea80000000200 */
[----:B------:R-:W2:Y:S01]  /*28a90*/  LDSM.16.M88.4 R244, [R6+0x1c000] ;  /* 0x01c0000006f4783b */ /* 0x000ea20000000200 */
[C---:B----4-:R-:W-:Y:S08]  /*28aa0*/  HMMA.1688.F32.TF32 R236, R100.reuse, R84, R236 ;  /* 0x0000005464ec723c */ /* 0x050ff000000810ec */
[----:B---3--:R-:W-:Y:S01]  /*28ab0*/  HMMA.1688.F32.TF32 R240, R100, R80, R240 ;  /* 0x0000005064f0723c */ /* 0x008fe200000810f0 */
[----:B------:R3:W-:Y:S04]  /*28ac0*/  STL [R1+0x22f0], R87 ;  /* 0x0022f05701007387 */ /* 0x0007e80000100800 */
[----:B-1----:R-:W-:Y:S04]  /*28ad0*/  STL [R1+0x2280], R90 ;  /* 0x0022805a01007387 */ /* 0x002fe80000100800 */
[----:B------:R-:W-:Y:S04]  /*28ae0*/  STL [R1+0x227c], R91 ;  /* 0x00227c5b01007387 */ /* 0x000fe80000100800 */
[----:B--2---:R-:W-:Y:S04]  /*28af0*/  STL [R1+0x2284], R38 ;  /* 0x0022842601007387 */ /* 0x004fe80000100800 */
        /* <DEDUP_REMOVED lines=8> */
[----:B------:R-:W-:Y:S01]  /*28b80*/  STL [R1+0x2298], R247 ;  /* 0x002298f701007387 */ /* 0x000fe20000100800 */
[----:B---3--:R-:W-:-:S03]  /*28b90*/  IMAD.MOV.U32 R87, RZ, RZ, R243 ;  /* 0x000000ffff577224 */ /* 0x008fc600078e00f3 */
[----:B------:R-:W-:Y:S04]  /*28ba0*/  STL [R1+0x2088], R6 ;  /* 0x0020880601007387 */ /* 0x000fe80000100800 */
[----:B------:R1:W-:Y:S04]  /*28bb0*/  STL.64 [R1+0x1e0], R236 ;  /* 0x0001e0ec01007387 */ /* 0x0003e80000100a00 */
[----:B------:R2:W-:Y:S01]  /*28bc0*/  STL [R1+0x1e8], R238 ;  /* 0x0001e8ee01007387 */ /* 0x0005e20000100800 */
[----:B------:R-:W-:Y:S01]  /*28bd0*/  HMMA.1688.F32.TF32 R108, R100, R36, R108 ;  /* 0x00000024646c723c */ /* 0x000fe2000008106c */
[----:B-1----:R-:W-:-:S02]  /*28be0*/  IMAD.MOV.U32 R236, RZ, RZ, R239 ;  /* 0x000000ffffec7224 */ /* 0x002fc400078e00ef */
[----:B------:R-:W-:Y:S01]  /*28bf0*/  IMAD.MOV.U32 R237, RZ, RZ, R240 ;  /* 0x000000ffffed7224 */ /* 0x000fe200078e00f0 */
[----:B--2---:R-:W-:Y:S01]  /*28c00*/  MOV R238, R241 ;  /* 0x000000f100ee7202 */ /* 0x004fe20000000f00 */
[----:B------:R-:W-:-:S03]  /*28c10*/  IMAD.MOV.U32 R239, RZ, RZ, R242 ;  /* 0x000000ffffef7224 */ /* 0x000fc600078e00f2 */
[C---:B------:R-:W-:Y:S08]  /*28c20*/  HMMA.1688.F32.TF32 R240, R100.reuse, R88, R232 ;  /* 0x0000005864f0723c */ /* 0x040ff000000810e8 */
[C---:B------:R-:W-:Y:S11]  /*28c30*/  HMMA.1688.F32.TF32 R232, R100.reuse, R32, R128 ;  /* 0x0000002064e8723c */ /* 0x040ff60000081080 */
[----:B------:R-:W-:Y:S04]  /*28c40*/  @!UPT UIADD3 URZ, URZ, URZ, URZ ;  /* 0x0000003f3f3ff290 */ /* 0x000fe8000fffe03f */
[----:B------:R-:W-:Y:S04]  /*28c50*/  STL.64 [R1+0x1c0], R240 ;  /* 0x0001c0f001007387 */ /* 0x000fe80000100a00 */
[----:B------:R-:W-:Y:S04]  /*28c60*/  STL.64 [R1+0x1c8], R242 ;  /* 0x0001c8f201007387 */ /* 0x000fe80000100a00 */
[----:B------:R-:W-:Y:S04]  /*28c70*/  STL.64 [R1+0x1b0], R108 ;  /* 0x0001b06c01007387 */ /* 0x000fe80000100a00 */
[----:B------:R1:W-:Y:S01]  /*28c80*/  STL.64 [R1+0x1b8], R110 ;  /* 0x0001b86e01007387 */ /* 0x0003e20000100a00 */
[C---:B------:R-:W-:Y:S08]  /*28c90*/  HMMA.1688.F32.TF32 R128, R100.reuse, R28, R132 ;  /* 0x0000001c6480723c */ /* 0x040ff00000081084 */
[C---:B-1----:R-:W-:Y:S08]  /*28ca0*/  HMMA.1688.F32.TF32 R108, R100.reuse, R24, R136 ;  /* 0x00000018646c723c */ /* 0x042ff00000081088 */
[----:B------:R-:W-:Y:S01]  /*28cb0*/  HMMA.1688.F32.TF32 R100, R100, R244, R140 ;  /* 0x000000f46464723c */ /* 0x000fe2000008108c */
[----:B------:R-:W-:Y:S04]  /*28cc0*/  STL.64 [R1+0x1a0], R232 ;  /* 0x0001a0e801007387 */ /* 0x000fe80000100a00 */
[----:B------:R-:W-:Y:S04]  /*28cd0*/  STL.64 [R1+0x1a8], R234 ;  /* 0x0001a8ea01007387 */ /* 0x000fe80000100a00 */
[----:B------:R-:W-:Y:S07]  /*28ce0*/  STL.64 [R1+0x190], R128 ;  /* 0x0001908001007387 */ /* 0x000fee0000100a00 */
[----:B------:R-:W-:-:S02]  /*28cf0*/  IMAD.MOV.U32 R27, RZ, RZ, R111 ;  /* 0x000000ffff1b7224 */ /* 0x000fc400078e006f */
[----:B------:R-:W-:Y:S02]  /*28d00*/  IMAD.MOV.U32 R26, RZ, RZ, R110 ;  /* 0x000000ffff1a7224 */ /* 0x000fe400078e006e */
[----:B------:R-:W-:Y:S01]  /*28d10*/  IMAD.MOV.U32 R247, RZ, RZ, R109 ;  /* 0x000000fffff77224 */ /* 0x000fe200078e006d */
[----:B------:R-:W-:Y:S01]  /*28d20*/  STL.64 [R1+0x198], R130 ;  /* 0x0001988201007387 */ /* 0x000fe20000100a00 */
[----:B------:R-:W-:-:S03]  /*28d30*/  IMAD.MOV.U32 R246, RZ, RZ, R108 ;  /* 0x000000fffff67224 */ /* 0x000fc600078e006c */
[----:B------:R-:W-:Y:S04]  /*28d40*/  STL [R1+0x22ac], R27 ;  /* 0x0022ac1b01007387 */ /* 0x000fe80000100800 */
[----:B------:R-:W-:Y:S04]  /*28d50*/  STL [R1+0x22a8], R26 ;  /* 0x0022a81a01007387 */ /* 0x000fe80000100800 */
[----:B------:R-:W-:Y:S04]  /*28d60*/  STL [R1+0x22a4], R247 ;  /* 0x0022a4f701007387 */ /* 0x000fe80000100800 */
[----:B------:R-:W-:Y:S04]  /*28d70*/  STL [R1+0x22a0], R246 ;  /* 0x0022a0f601007387 */ /* 0x000fe80000100800 */
[----:B------:R-:W-:Y:S04]  /*28d80*/  STL.64 [R1+0x170], R100 ;  /* 0x0001706401007387 */ /* 0x000fe80000100a00 */
[----:B------:R1:W-:Y:S02]  /*28d90*/  STL.64 [R1+0x178], R102 ;  /* 0x0001786601007387 */ /* 0x0003e40000100a00 */
[C---:B-1----:R-:W-:Y:S11]  /*28da0*/  HMMA.1688.F32.TF32 R100, R104.reuse, R80, R148 ;  /* 0x000000506864723c */ /* 0x042ff60000081094 */
[----:B------:R-:W-:Y:S11]  /*28db0*/  @!UPT UIADD3 URZ, URZ, URZ, URZ ;  /* 0x0000003f3f3ff290 */ /* 0x000ff6000fffe03f */
[----:B------:R-:W-:Y:S02]  /*28dc0*/  @!UPT UIADD3 URZ, URZ, URZ, URZ ;  /* 0x0000003f3f3ff290 */ /* 0x000fe4000fffe03f */
[----:B------:R-:W-:Y:S02]  /*28dd0*/  IMAD.MOV.U32 R27, RZ, RZ, R100 ;  /* 0x000000ffff1b7224 */ /* 0x000fe400078e0064 */
[----:B------:R-:W-:Y:S02]  /*28de0*/  IMAD.MOV.U32 R26, RZ, RZ, R101 ;  /* 0x000000ffff1a7224 */ /* 0x000fe400078e0065 */
[----:B------:R-:W-:Y:S02]  /*28df0*/  IMAD.MOV.U32 R247, RZ, RZ, R102 ;  /* 0x000000fffff77224 */ /* 0x000fe400078e0066 */
[----:B------:R-:W-:Y:S02]  /*28e00*/  IMAD.MOV.U32 R246, RZ, RZ, R103 ;  /* 0x000000fffff67224 */ /* 0x000fe400078e0067 */
[C---:B------:R-:W-:Y:S08]  /*28e10*/  HMMA.1688.F32.TF32 R100, R104.reuse, R88, R152 ;  /* 0x000000586864723c */ /* 0x040ff00000081098 */
[C---:B------:R-:W-:Y:S11]  /*28e20*/  HMMA.1688.F32.TF32 R108, R104.reuse, R84, R144 ;  /* 0x00000054686c723c */ /* 0x040ff60000081090 */
[----:B------:R-:W-:Y:S05]  /*28e30*/  @!UPT UIADD3 URZ, URZ, URZ, URZ ;  /* 0x0000003f3f3ff290 */ /* 0x000fea000fffe03f */
[----:B------:R-:W-:Y:S01]  /*28e40*/  MOV R91, R100 ;  /* 0x00000064005b7202 */ /* 0x000fe20000000f00 */
[----:B------:R-:W-:Y:S02]  /*28e50*/  IMAD.MOV.U32 R39, RZ, RZ, R101 ;  /* 0x000000ffff277224 */ /* 0x000fe400078e0065 */
[----:B------:R-:W-:Y:S02]  /*28e60*/  IMAD.MOV.U32 R34, RZ, RZ, R102 ;  /* 0x000000ffff227224 */ /* 0x000fe400078e0066 */
[----:B------:R-:W-:Y:S02]  /*28e70*/  IMAD.MOV.U32 R35, RZ, RZ, R103 ;  /* 0x000000ffff237224 */ /* 0x000fe400078e0067 */
[----:B------:R-:W-:Y:S01]  /*28e80*/  HMMA.1688.F32.TF32 R100, R104, R36, R156 ;  /* 0x000000246864723c */ /* 0x000fe2000008109c */
[----:B------:R-:W-:Y:S02]  /*28e90*/  IMAD.MOV.U32 R90, RZ, RZ, R111 ;  /* 0x000000ffff5a7224 */ /* 0x000fe400078e006f */
[----:B------:R-:W-:-:S02]  /*28ea0*/  IMAD.MOV.U32 R38, RZ, RZ, R110 ;  /* 0x000000ffff267224 */ /* 0x000fc400078e006e */
[----:B------:R-:W-:Y:S02]  /*28eb0*/  IMAD.MOV.U32 R31, RZ, RZ, R109 ;  /* 0x000000ffff1f7224 */ /* 0x000fe400078e006d */
[----:B------:R-:W-:Y:S01]  /*28ec0*/  IMAD.MOV.U32 R30, RZ, RZ, R108 ;  /* 0x000000ffff1e7224 */ /* 0x000fe200078e006c */
[----:B------:R1:W-:Y:S04]  /*28ed0*/  STL [R1+0x22bc], R90 ;  /* 0x0022bc5a01007387 */ /* 0x0003e80000100800 */
[----:B------:R2:W-:Y:S04]  /*28ee0*/  STL [R1+0x22b8], R38 ;  /* 0x0022b82601007387 */ /* 0x0005e80000100800 */
[----:B------:R3:W-:Y:S04]  /*28ef0*/  STL [R1+0x22b4], R31 ;  /* 0x0022b41f01007387 */ /* 0x0007e80000100800 */
[----:B------:R4:W-:Y:S04]  /*28f00*/  STL [R1+0x22b0], R30 ;  /* 0x0022b01e01007387 */ /* 0x0009e80000100800 */
[----:B-1----:R-:W-:-:S02]  /*28f10*/  IMAD.MOV.U32 R90, RZ, RZ, R100 ;  /* 0x000000ffff5a7224 */ /* 0x002fc400078e0064 */
[----:B--2---:R-:W-:Y:S02]  /*28f20*/  IMAD.MOV.U32 R38, RZ, RZ, R101 ;  /* 0x000000ffff267224 */ /* 0x004fe400078e0065 */
[----:B---3--:R-:W-:Y:S02]  /*28f30*/  IMAD.MOV.U32 R31, RZ, RZ, R102 ;  /* 0x000000ffff1f7224 */ /* 0x008fe400078e0066 */
[----:B----4-:R-:W-:Y:S02]  /*28f40*/  IMAD.MOV.U32 R30, RZ, RZ, R103 ;  /* 0x000000ffff1e7224 */ /* 0x010fe400078e0067 */
[----:B------:R-:W-:Y:S01]  /*28f50*/  HMMA.1688.F32.TF32 R100, R104, R32, R160 ;  /* 0x000000206864723c */ /* 0x000fe200000810a0 */
[----:B------:R1:W-:Y:S04]  /*28f60*/  STL [R1+0x22cc], R246 ;  /* 0x0022ccf601007387 */ /* 0x0003e80000100800 */
[----:B------:R2:W-:Y:S04]  /*28f70*/  STL [R1+0x22c8], R247 ;  /* 0x0022c8f701007387 */ /* 0x0005e80000100800 */
[----:B------:R3:W-:Y:S04]  /*28f80*/  STL [R1+0x22c4], R27 ;  /* 0x0022c41b01007387 */ /* 0x0007e80000100800 */
[----:B------:R4:W-:Y:S11]  /*28f90*/  STL [R1+0x22c0], R26 ;  /* 0x0022c01a01007387 */ /* 0x0009f60000100800 */
[----:B-1----:R-:W-:-:S02]  /*28fa0*/  IMAD.MOV.U32 R246, RZ, RZ, R100 ;  /* 0x000000fffff67224 */ /* 0x002fc400078e0064 */
[----:B--2---:R-:W-:Y:S02]  /*28fb0*/  IMAD.MOV.U32 R247, RZ, RZ, R101 ;  /* 0x000000fffff77224 */ /* 0x004fe400078e0065 */
[----:B---3--:R-:W-:Y:S02]  /*28fc0*/  IMAD.MOV.U32 R27, RZ, RZ, R102 ;  /* 0x000000ffff1b7224 */ /* 0x008fe400078e0066 */
[----:B----4-:R-:W-:Y:S02]  /*28fd0*/  IMAD.MOV.U32 R26, RZ, RZ, R103 ;  /* 0x000000ffff1a7224 */ /* 0x010fe400078e0067 */
[----:B------:R-:W-:Y:S01]  /*28fe0*/  HMMA.1688.F32.TF32 R100, R104, R28, R164 ;  /* 0x0000001c6864723c */ /* 0x000fe200000810a4 */
[----:B------:R1:W-:Y:S04]  /*28ff0*/  STL [R1+0x22dc], R35 ;  /* 0x0022dc2301007387 */ /* 0x0003e80000100800 */
[----:B------:R-:W-:Y:S04]  /*29000*/  STL [R1+0x22d8], R34 ;  /* 0x0022d82201007387 */ /* 0x000fe80000100800 */
[----:B------:R-:W-:Y:S04]  /*29010*/  STL [R1+0x22d4], R39 ;  /* 0x0022d42701007387 */ /* 0x000fe80000100800 */
[----:B------:R2:W-:Y:S11]  /*29020*/  STL [R1+0x22d0], R91 ;  /* 0x0022d05b01007387 */ /* 0x0005f60000100800 */
[----:B-1----:R-:W-:Y:S01]  /*29030*/  IMAD.MOV.U32 R35, RZ, RZ, R100 ;  /* 0x000000ffff237224 */ /* 0x002fe200078e0064 */
[----:B--2---:R-:W-:Y:S01]  /*29040*/  MOV R91, R103 ;  /* 0x00000067005b7202 */ /* 0x004fe20000000f00 */
[----:B------:R-:W-:-:S02]  /*29050*/  IMAD.MOV.U32 R34, RZ, RZ, R101 ;  /* 0x000000ffff227224 */ /* 0x000fc400078e0065 */
[----:B------:R-:W-:Y:S02]  /*29060*/  IMAD.MOV.U32 R39, RZ, RZ, R102 ;  /* 0x000000ffff277224 */ /* 0x000fe400078e0066 */
        /* <DEDUP_REMOVED lines=9> */
[----:B------:R-:W-:Y:S08]  /*29100*/  HMMA.1688.F32.TF32 R100, R104, R244, R172 ;  /* 0x000000f46864723c */ /* 0x000ff000000810ac */
[----:B------:R-:W-:Y:S11]  /*29110*/  HMMA.1688.F32.TF32 R248, R96, R84, R176 ;  /* 0x0000005460f8723c */ /* 0x000ff600000810b0 */
[----:B------:R-:W-:Y:S05]  /*29120*/  @!UPT UIADD3 URZ, URZ, URZ, URZ ;  /* 0x0000003f3f3ff290 */ /* 0x000fea000fffe03f */
[----:B------:R-:W-:Y:S02]  /*29130*/  IMAD.MOV.U32 R252, RZ, RZ, R100 ;  /* 0x000000fffffc7224 */ /* 0x000fe400078e0064 */
[----:B------:R-:W-:Y:S02]  /*29140*/  IMAD.MOV.U32 R7, RZ, RZ, R101 ;  /* 0x000000ffff077224 */ /* 0x000fe400078e0065 */
[----:B------:R-:W-:Y:S01]  /*29150*/  IMAD.MOV.U32 R6, RZ, RZ, R102 ;  /* 0x000000ffff067224 */ /* 0x000fe200078e0066 */
[----:B------:R-:W2:Y:S01]  /*29160*/  LDL.LU.64 R100, [R1+0x140] ;  /* 0x0001400001647983 */ /* 0x000ea20000300a00 */
[----:B------:R-:W-:-:S03]  /*29170*/  IMAD.MOV.U32 R3, RZ, RZ, R103 ;  /* 0x000000ffff037224 */ /* 0x000fc600078e0067 */
[----:B------:R-:W2:Y:S04]  /*29180*/  LDL.LU.64 R102, [R1+0x148] ;  /* 0x0001480001667983 */ /* 0x000ea80000300a00 */
[----:B------:R-:W3:Y:S04]  /*29190*/  LDL.LU.64 R104, [R1+0x130] ;  /* 0x0001300001687983 */ /* 0x000ee80000300a00 */
[----:B------:R-:W3:Y:S04]  /*291a0*/  LDL.LU.64 R106, [R1+0x138] ;  /* 0x00013800016a7983 */ /* 0x000ee80000300a00 */
[----:B------:R-:W4:Y:S04]  /*291b0*/  LDL.LU.64 R108, [R1+0x120] ;  /* 0x00012000016c7983 */ /* 0x000f280000300a00 */
[----:B------:R-:W4:Y:S04]  /*291c0*/  LDL.LU.64 R110, [R1+0x128] ;  /* 0x00012800016e7983 */ /* 0x000f280000300a00 */
[----:B------:R-:W2:Y:S04]  /*291d0*/  LDL.LU.64 R128, [R1+0x110] ;  /* 0x0001100001807983 */ /* 0x000ea80000300a00 */
        /* <DEDUP_REMOVED lines=19> */
[----:B------:R-:W-:Y:S04]  /*29310*/  STL.64 [R1+0x21b8], R250 ;  /* 0x0021b8fa01007387 */ /* 0x000fe80000100a00 */
[----:B------:R1:W-:Y:S04]  /*29320*/  STL.64 [R1+0x21b0], R248 ;  /* 0x0021b0f801007387 */ /* 0x0003e80000100a00 */
[----:B-1----:R-:W2:Y:S04]  /*29330*/  LDL.LU.64 R248, [R1+0x20] ;  /* 0x0000200001f87983 */ /* 0x002ea80000300a00 */
[----:B------:R-:W2:Y:S01]  /*29340*/  LDL.LU.64 R250, [R1+0x28] ;  /* 0x0000280001fa7983 */ /* 0x000ea20000300a00 */
[C---:B------:R-:W-:Y:S03]  /*29350*/  HMMA.1688.F32.TF32 R240, R96.reuse, R80, R180 ;  /* 0x0000005060f0723c */ /* 0x040fe600000810b4 */
[----:B------:R-:W3:Y:S04]  /*29360*/  LDL.LU.64 R180, [R1+0x40] ;  /* 0x0000400001b47983 */ /* 0x000ee80000300a00 */
[----:B------:R-:W3:Y:S01]  /*29370*/  LDL.LU.64 R182, [R1+0x48] ;  /* 0x0000480001b67983 */ /* 0x000ee20000300a00 */
[C---:B------:R-:W-:Y:S03]  /*29380*/  HMMA.1688.F32.TF32 R232, R96.reuse, R88, R184 ;  /* 0x0000005860e8723c */ /* 0x040fe600000810b8 */
[----:B------:R-:W-:Y:S04]  /*29390*/  LDS R184, [R2+0x41080] ;  /* 0x0410800002b87984 */ /* 0x000fe80000000800 */
[----:B------:R-:W-:Y:S01]  /*293a0*/  LDS R186, [R2+0x41880] ;  /* 0x0418800002ba7984 */ /* 0x000fe20000000800 */
[C---:B------:R-:W-:Y:S03]  /*293b0*/  HMMA.1688.F32.TF32 R188, R96.reuse, R36, R188 ;  /* 0x0000002460bc723c */ /* 0x040fe600000810bc */
[----:B------:R-:W-:Y:S05]  /*293c0*/  LDS R185, [R0+0x41080] ;  /* 0x0410800000b97984 */ /* 0x000fea0000000800 */
[----:B------:R-:W-:Y:S08]  /*293d0*/  HMMA.1688.F32.TF32 R192, R96, R32, R192 ;  /* 0x0000002060c0723c */ /* 0x000ff000000810c0 */
[-C--:B------:R-:W-:Y:S01]  /*293e0*/  HMMA.1688.F32.TF32 R144, R92, R28.reuse, R48 ;  /* 0x0000001c5c90723c */ /* 0x080fe20000081030 */
[----:B------:R-:W-:Y:S04]  /*293f0*/  LDS R48, [R2+0x40180] ;  /* 0x0401800002307984 */ /* 0x000fe80000000800 */
[----:B------:R-:W-:Y:S03]  /*29400*/  LDS R50, [R2+0x40980] ;  /* 0x0409800002327984 */ /* 0x000fe60000000800 */
[C---:B------:R-:W-:Y:S01]  /*29410*/  HMMA.1688.F32.TF32 R196, R96.reuse, R28, R196 ;  /* 0x0000001c60c4723c */ /* 0x040fe200000810c4 */
[----:B------:R-:W-:Y:S04]  /*29420*/  LDS R49, [R0+0x40180] ;  /* 0x0401800000317984 */ /* 0x000fe80000000800 */
[----:B------:R-:W2:Y:S03]  /*29430*/  LDS R51, [R0+0x40980] ;  /* 0x0409800000337984 */ /* 0x000ea60000000800 */
[C---:B------:R-:W-:Y:S08]  /*29440*/  HMMA.1688.F32.TF32 R200, R96.reuse, R24, R200 ;  /* 0x0000001860c8723c */ /* 0x040ff000000810c8 */
[----:B------:R-:W-:Y:S08]  /*29450*/  HMMA.1688.F32.TF32 R8, R96, R244, R8 ;  /* 0x000000f46008723c */ /* 0x000ff00000081008 */
[C---:B------:R-:W-:Y:S01]  /*29460*/  HMMA.1688.F32.TF32 R208, R92.reuse, R84, R208 ;  /* 0x000000545cd0723c */ /* 0x040fe200000810d0 */
[----:B------:R1:W-:Y:S07]  /*29470*/  STL.64 [R1+0x21c8], R242 ;  /* 0x0021c8f201007387 */ /* 0x0003ee0000100a00 */
[C---:B------:R-:W-:Y:S01]  /*29480*/  HMMA.1688.F32.TF32 R16, R92.reuse, R80, R16 ;  /* 0x000000505c10723c */ /* 0x040fe20000081010 */
[----:B------:R1:W-:Y:S07]  /*29490*/  STL.64 [R1+0x21c0], R240 ;  /* 0x0021c0f001007387 */ /* 0x0003ee0000100a00 */
[C---:B------:R-:W-:Y:S01]  /*294a0*/  HMMA.1688.F32.TF32 R20, R92.reuse, R88, R20 ;  /* 0x000000585c14723c */ /* 0x040fe20000081014 */
[----:B------:R-:W-:Y:S07]  /*294b0*/  STL.64 [R1+0x21d8], R234 ;  /* 0x0021d8ea01007387 */ /* 0x000fee0000100a00 */
[----:B------:R-:W-:Y:S01]  /*294c0*/  HMMA.1688.F32.TF32 R40, R92, R36, R40 ;  /* 0x000000245c28723c */ /* 0x000fe20000081028 */
        /* <DEDUP_REMOVED lines=18> */
[----:B-1----:R-:W-:-:S03]  /*295f0*/  IMAD.MOV.U32 R243, RZ, RZ, R236 ;  /* 0x000000fffff37224 */ /* 0x002fc600078e00ec */
[----:B------:R-:W-:Y:S04]  /*29600*/  STL.64 [R1+0x2260], R40 ;  /* 0x0022602801007387 */ /* 0x000fe80000100a00 */
[----:B------:R-:W3:Y:S04]  /*29610*/  LDL.LU R240, [R1+0x1e0] ;  /* 0x0001e00001f07983 */ /* 0x000ee80000300800 */
[----:B------:R-:W3:Y:S04]  /*29620*/  LDL.LU R241, [R1+0x1e4] ;  /* 0x0001e40001f17983 */ /* 0x000ee80000300800 */
[----:B------:R-:W4:Y:S04]  /*29630*/  LDL.LU R242, [R1+0x1e8] ;  /* 0x0001e80001f27983 */ /* 0x000f280000300800 */
[----:B------:R-:W4:Y:S01]  /*29640*/  LDL.LU R236, [R1+0x2300] ;  /* 0x0023000001ec7983 */ /* 0x000f220000300800 */
[----:B------:R-:W-:Y:S03]  /*29650*/  HMMA.1688.F32.TF32 R44, R92, R32, R44 ;  /* 0x000000205c2c723c */ /* 0x000fe6000008102c */
[----:B------:R-:W-:Y:S05]  /*29660*/  LDS R187, [R0+0x41880] ;  /* 0x0418800000bb7984 */ /* 0x000fea0000000800 */
[----:B--2---:R-:W-:Y:S07]  /*29670*/  HMMA.1688.F32.TF32 R96, R48, R84, R248 ;  /* 0x000000543060723c */ /* 0x004fee00000810f8 */
[----:B------:R-:W-:-:S02]  /*29680*/  IMAD.MOV.U32 R248, RZ, RZ, R237 ;  /* 0x000000fffff87224 */ /* 0x000fc400078e00ed */
[----:B------:R-:W2:Y:S01]  /*29690*/  LDL.LU R237, [R1+0x22fc] ;  /* 0x0022fc0001ed7983 */ /* 0x000ea20000300800 */
[----:B------:R-:W-:Y:S02]  /*296a0*/  IMAD.MOV.U32 R249, RZ, RZ, R238 ;  /* 0x000000fffff97224 */ /* 0x000fe400078e00ee */
[----:B------:R-:W-:Y:S01]  /*296b0*/  IMAD.MOV.U32 R250, RZ, RZ, R239 ;  /* 0x000000fffffa7224 */ /* 0x000fe200078e00ef */
[----:B------:R-:W2:Y:S01]  /*296c0*/  LDL.LU R238, [R1+0x22f8] ;  /* 0x0022f80001ee7983 */ /* 0x000ea20000300800 */
[----:B------:R-:W-:-:S03]  /*296d0*/  IMAD.MOV.U32 R251, RZ, RZ, R87 ;  /* 0x000000fffffb7224 */ /* 0x000fc600078e0057 */
[----:B------:R-:W2:Y:S04]  /*296e0*/  LDL.LU R239, [R1+0x22f4] ;  /* 0x0022f40001ef7983 */ /* 0x000ea80000300800 */
[----:B------:R-:W4:Y:S01]  /*296f0*/  LDL.LU R87, [R1+0x22f0] ;  /* 0x0022f00001577983 */ /* 0x000f220000300800 */
[C---:B------:R-:W-:Y:S03]  /*29700*/  HMMA.1688.F32.TF32 R148, R92.reuse, R24, R52 ;  /* 0x000000185c94723c */ /* 0x040fe60000081034 */
[----:B------:R-:W-:Y:S04]  /*29710*/  LDS R52, [R2+0x40100] ;  /* 0x0401000002347984 */ /* 0x000fe80000000800 */
[----:B------:R-:W-:Y:S01]  /*29720*/  LDS R54, [R2+0x40900] ;  /* 0x0409000002367984 */ /* 0x000fe20000000800 */
[----:B------:R-:W-:Y:S03]  /*29730*/  HMMA.1688.F32.TF32 R152, R92, R244, R12 ;  /* 0x000000f45c98723c */ /* 0x000fe6000008100c */
[----:B------:R-:W-:Y:S04]  /*29740*/  LDS R92, [R4+0x40100] ;  /* 0x04010000045c7984 */ /* 0x000fe80000000800 */
[----:B------:R-:W-:Y:S04]  /*29750*/  LDS R94, [R4+0x40900] ;  /* 0x04090000045e7984 */ /* 0x000fe80000000800 */
[----:B------:R-:W-:Y:S04]  /*29760*/  LDS R93, [R5+0x40100] ;  /* 0x04010000055d7984 */ /* 0x000fe80000000800 */
[----:B------:R-:W1:Y:S04]  /*29770*/  LDS R95, [R5+0x40900] ;  /* 0x04090000055f7984 */ /* 0x000e680000000800 */
[----:B------:R-:W-:Y:S04]  /*29780*/  LDS R12, [R4+0x40180] ;  /* 0x04018000040c7984 */ /* 0x000fe80000000800 */
[----:B------:R-:W-:Y:S04]  /*29790*/  LDS R14, [R4+0x40980] ;  /* 0x04098000040e7984 */ /* 0x000fe80000000800 */
[----:B------:R-:W-:Y:S04]  /*297a0*/  LDS R13, [R5+0x40180] ;  /* 0x04018000050d7984 */ /* 0x000fe80000000800 */
[----:B------:R-:W1:Y:S04]  /*297b0*/  LDS R15, [R5+0x40980] ;  /* 0x04098000050f7984 */ /* 0x000e680000000800 */
[----:B------:R-:W-:Y:S04]  /*297c0*/  LDS R53, [R0+0x40100] ;  /* 0x0401000000357984 */ /* 0x000fe80000000800 */
[----:B------:R-:W3:Y:S01]  /*297d0*/  LDS R55, [R0+0x40900] ;  /* 0x0409000000377984 */ /* 0x000ee20000000800 */
[C---:B-1----:R-:W-:Y:S08]  /*297e0*/  HMMA.1688.F32.TF32 R68, R92.reuse, R84, R68 ;  /* 0x000000545c44723c */ /* 0x042ff00000081044 */
[C---:B------:R-:W-:Y:S08]  /*297f0*/  HMMA.1688.F32.TF32 R124, R92.reuse, R80, R124 ;  /* 0x000000505c7c723c */ /* 0x040ff0000008107c */
[C---:B------:R-:W-:Y:S08]  /*29800*/  HMMA.1688.F32.TF32 R72, R92.reuse, R88, R72 ;  /* 0x000000585c48723c */ /* 0x040ff00000081048 */
[C---:B------:R-:W-:Y:S08]  /*29810*/  HMMA.1688.F32.TF32 R204, R92.reuse, R36, R204 ;  /* 0x000000245ccc723c */ /* 0x040ff000000810cc */
[C---:B------:R-:W-:Y:S08]  /*29820*/  HMMA.1688.F32.TF32 R76, R92.reuse, R32, R76 ;  /* 0x000000205c4c723c */ /* 0x040ff0000008104c */
[C---:B------:R-:W-:Y:S08]  /*29830*/  HMMA.1688.F32.TF32 R212, R92.reuse, R28, R212 ;  /* 0x0000001c5cd4723c */ /* 0x040ff000000810d4 */
[C---:B------:R-:W-:Y:S08]  /*29840*/  HMMA.1688.F32.TF32 R112, R92.reuse, R24, R112 ;  /* 0x000000185c70723c */ /* 0x040ff00000081070 */
[----:B------:R-:W-:Y:S08]  /*29850*/  HMMA.1688.F32.TF32 R92, R92, R244, R216 ;  /* 0x000000f45c5c723c */ /* 0x000ff000000810d8 */
[----:B------:R-:W-:Y:S01]  /*29860*/  HMMA.1688.F32.TF32 R216, R12, R24, R172 ;  /* 0x000000180cd8723c */ /* 0x000fe200000810ac */
[----:B------:R-:W-:Y:S04]  /*29870*/  LDS R172, [R2+0x41000] ;  /* 0x0410000002ac7984 */ /* 0x000fe80000000800 */
[----:B------:R-:W-:Y:S04]  /*29880*/  LDS R174, [R2+0x41800] ;  /* 0x0418000002ae7984 */ /* 0x000fe80000000800 */
[----:B------:R-:W-:Y:S04]  /*29890*/  LDS R173, [R0+0x41000] ;  /* 0x0410000000ad7984 */ /* 0x000fe80000000800 */
[----:B------:R-:W4:Y:S01]  /*298a0*/  LDS R175, [R0+0x41800] ;  /* 0x0418000000af7984 */ /* 0x000f220000000800 */
[-C--:B---3--:R-:W-:Y:S08]  /*298b0*/  HMMA.1688.F32.TF32 R56, R52, R88.reuse, R56 ;  /* 0x000000583438723c */ /* 0x088ff00000081038 */
[-C--:B------:R-:W-:Y:S08]  /*298c0*/  HMMA.1688.F32.TF32 R104, R48, R88.reuse, R104 ;  /* 0x000000583068723c */ /* 0x080ff00000081068 */
[----:B------:R-:W-:Y:S01]  /*298d0*/  HMMA.1688.F32.TF32 R168, R12, R88, R168 ;  /* 0x000000580ca8723c */ /* 0x000fe200000810a8 */
[----:B------:R-:W-:Y:S01]  /*298e0*/  IMAD.MOV.U32 R232, RZ, RZ, R246 ;  /* 0x000000ffffe87224 */ /* 0x000fe200078e00f6 */
[----:B------:R-:W-:Y:S01]  /*298f0*/  MOV R234, R27 ;  /* 0x0000001b00ea7202 */ /* 0x000fe20000000f00 */
[----:B------:R-:W-:-:S02]  /*29900*/  IMAD.MOV.U32 R233, RZ, RZ, R247 ;  /* 0x000000ffffe97224 */ /* 0x000fc400078e00f7 */
[----:B------:R-:W-:-:S03]  /*29910*/  IMAD.MOV.U32 R235, RZ, RZ, R26 ;  /* 0x000000ffffeb7224 */ /* 0x000fc600078e001a */
[C---:B----4-:R-:W-:Y:S07]  /*29920*/  HMMA.1688.F32.TF32 R8, R172.reuse, R86, R240 ;  /* 0x00000056ac08723c */ /* 0x050fee00000810f0 */
[----:B------:R-:W-:Y:S02]  /*29930*/  IMAD.MOV.U32 R240, RZ, RZ, R35 ;  /* 0x000000fffff07224 */ /* 0x000fe400078e0023 */
[----:B------:R-:W-:Y:S02]  /*29940*/  IMAD.MOV.U32 R241, RZ, RZ, R34 ;  /* 0x000000fffff17224 */ /* 0x000fe400078e0022 */
[----:B------:R-:W-:Y:S11]  /*29950*/  IMAD.MOV.U32 R242, RZ, RZ, R39 ;  /* 0x000000fffff27224 */ /* 0x000ff600078e0027 */
[----:B------:R-:W-:Y:S02]  /*29960*/  @!UPT UIADD3 URZ, URZ, URZ, URZ ;  /* 0x0000003f3f3ff290 */ /* 0x000fe4000fffe03f */
[----:B------:R-:W-:Y:S01]  /*29970*/  MOV R88, R11 ;  /* 0x0000000b00587202 */ /* 0x000fe20000000f00 */
[----:B------:R-:W-:Y:S01]  /*29980*/  IMAD.MOV.U32 R89, RZ, RZ, R10 ;  /* 0x000000ffff597224 */ /* 0x000fe200078e000a */
[----:B------:R1:W-:Y:S04]  /*29990*/  STL.64 [R1+0x2b0], R8 ;  /* 0x0002b00801007387 */ /* 0x0003e80000100a00 */
[----:B------:R-:W-:Y:S04]  /*299a0*/  STL [R1+0x219c], R88 ;  /* 0x00219c5801007387 */ /* 0x000fe80000100800 */
[----:B------:R-:W-:Y:S01]  /*299b0*/  STL [R1+0x2198], R89 ;  /* 0x0021985901007387 */ /* 0x000fe20000100800 */
[----:B-1----:R-:W-:Y:S07]  /*299c0*/  HMMA.1688.F32.TF32 R8, R172, R82, R248 ;  /* 0x00000052ac08723c */ /* 0x002fee00000810f8 */
[----:B------:R-:W-:-:S02]  /*299d0*/  IMAD.MOV.U32 R248, RZ, RZ, R30 ;  /* 0x000000fffff87224 */ /* 0x000fc400078e001e */
[----:B------:R-:W3:Y:S01]  /*299e0*/  LDL.LU R30, [R1+0x22ec] ;  /* 0x0022ec00011e7983 */ /* 0x000ee20000300800 */
[----:B------:R-:W-:Y:S02]  /*299f0*/  IMAD.MOV.U32 R249, RZ, RZ, R31 ;  /* 0x000000fffff97224 */ /* 0x000fe400078e001f */
[----:B------:R-:W-:Y:S01]  /*29a00*/  IMAD.MOV.U32 R250, RZ, RZ, R38 ;  /* 0x000000fffffa7224 */ /* 0x000fe200078e0026 */
[----:B------:R-:W4:Y:S01]  /*29a10*/  LDL.LU R31, [R1+0x22e8] ;  /* 0x0022e800011f7983 */ /* 0x000f220000300800 */
[----:B------:R-:W-:-:S03]  /*29a20*/  IMAD.MOV.U32 R251, RZ, RZ, R90 ;  /* 0x000000fffffb7224 */ /* 0x000fc600078e005a */
[----:B------:R-:W2:Y:S01]  /*29a30*/  LDL.LU R38, [R1+0x22e4] ;  /* 0x0022e40001267983 */ /* 0x000ea20000300800 */
[----:B------:R-:W-:-:S03]  /*29a40*/  IMAD.MOV.U32 R243, RZ, RZ, R91 ;  /* 0x000000fffff37224 */ /* 0x000fc600078e005b */
[----:B------:R-:W2:Y:S04]  /*29a50*/  LDL.LU R90, [R1+0x22e0] ;  /* 0x0022e000015a7983 */ /* 0x000ea80000300800 */
[----:B------:R-:W2:Y:S04]  /*29a60*/  LDL.LU R35, [R1+0x22dc] ;  /* 0x0022dc0001237983 */ /* 0x000ea80000300800 */
[----:B------:R-:W2:Y:S04]  /*29a70*/  LDL.LU R34, [R1+0x22d8] ;  /* 0x0022d80001227983 */ /* 0x000ea80000300800 */
[----:B------:R-:W2:Y:S04]  /*29a80*/  LDL.LU R39, [R1+0x22d4] ;  /* 0x0022d40001277983 */ /* 0x000ea80000300800 */
[----:B------:R-:W2:Y:S04]  /*29a90*/  LDL.LU R91, [R1+0x22d0] ;  /* 0x0022d000015b7983 */ /* 0x000ea80000300800 */
[----:B------:R-:W2:Y:S04]  /*29aa0*/  LDL.LU R246, [R1+0x22cc] ;  /* 0x0022cc0001f67983 */ /* 0x000ea80000300800 */
[----:B------:R-:W2:Y:S04]  /*29ab0*/  LDL.LU R247, [R1+0x22c8] ;  /* 0x0022c80001f77983 */ /* 0x000ea80000300800 */
[----:B------:R-:W2:Y:S04]  /*29ac0*/  LDL.LU R27, [R1+0x22c4] ;  /* 0x0022c400011b7983 */ /* 0x000ea80000300800 */
[----:B------:R-:W2:Y:S01]  /*29ad0*/  LDL.LU R26, [R1+0x22c0] ;  /* 0x0022c000011a7983 */ /* 0x000ea20000300800 */
[----:B---3--:R-:W-:-:S02]  /*29ae0*/  IMAD.MOV.U32 R191, RZ, RZ, R30 ;  /* 0x000000ffffbf7224 */ /* 0x008fc400078e001e */
[----:B----4-:R-:W-:Y:S02]  /*29af0*/  IMAD.MOV.U32 R190, RZ, RZ, R31 ;  /* 0x000000ffffbe7224 */ /* 0x010fe400078e001f */
[----:B--2---:R-:W-:Y:S02]  /*29b00*/  IMAD.MOV.U32 R189, RZ, RZ, R38 ;  /* 0x000000ffffbd7224 */ /* 0x004fe400078e0026 */
[----:B------:R-:W-:Y:S02]  /*29b10*/  IMAD.MOV.U32 R188, RZ, RZ, R90 ;  /* 0x000000ffffbc7224 */ /* 0x000fe400078e005a */
[----:B------:R-:W2:Y:S04]  /*29b20*/  LDL.LU R90, [R1+0x22bc] ;  /* 0x0022bc00015a7983 */ /* 0x000ea80000300800 */
[----:B------:R-:W3:Y:S04]  /*29b30*/  LDL.LU R38, [R1+0x22b8] ;  /* 0x0022b80001267983 */ /* 0x000ee80000300800 */
[----:B------:R-:W3:Y:S04]  /*29b40*/  LDL.LU R31, [R1+0x22b4] ;  /* 0x0022b400011f7983 */ /* 0x000ee80000300800 */
[----:B------:R-:W3:Y:S01]  /*29b50*/  LDL.LU R30, [R1+0x22b0] ;  /* 0x0022b000011e7983 */ /* 0x000ee20000300800 */
[----:B------:R-:W-:-:S02]  /*29b60*/  IMAD.MOV.U32 R199, RZ, RZ, R246 ;  /* 0x000000ffffc77224 */ /* 0x000fc400078e00f6 */
[----:B------:R-:W-:Y:S02]  /*29b70*/  IMAD.MOV.U32 R198, RZ, RZ, R247 ;  /* 0x000000ffffc67224 */ /* 0x000fe400078e00f7 */
[----:B------:R-:W-:Y:S02]  /*29b80*/  IMAD.MOV.U32 R196, RZ, RZ, R27 ;  /* 0x000000ffffc47224 */ /* 0x000fe400078e001b */
[----:B------:R-:W3:Y:S01]  /*29b90*/  LDL.LU R27, [R1+0x22ac] ;  /* 0x0022ac00011b7983 */ /* 0x000ee20000300800 */
[----:B------:R-:W-:-:S03]  /*29ba0*/  IMAD.MOV.U32 R197, RZ, RZ, R26 ;  /* 0x000000ffffc57224 */ /* 0x000fc600078e001a */
[----:B------:R-:W3:Y:S04]  /*29bb0*/  LDL.LU R26, [R1+0x22a8] ;  /* 0x0022a800011a7983 */ /* 0x000ee80000300800 */
[----:B------:R-:W3:Y:S04]  /*29bc0*/  LDL.LU R247, [R1+0x22a4] ;  /* 0x0022a40001f77983 */ /* 0x000ee80000300800 */
[----:B------:R-:W3:Y:S01]  /*29bd0*/  LDL.LU R246, [R1+0x22a0] ;  /* 0x0022a00001f67983 */ /* 0x000ee20000300800 */
[C---:B------:R-:W-:Y:S08]  /*29be0*/  HMMA.1688.F32.TF32 R228, R52.reuse, R84, R228 ;  /* 0x0000005434e4723c */ /* 0x040ff000000810e4 */
[C---:B------:R-:W-:Y:S08]  /*29bf0*/  HMMA.1688.F32.TF32 R224, R52.reuse, R80, R224 ;  /* 0x0000005034e0723c */ /* 0x040ff000000810e0 */
[C---:B------:R-:W-:Y:S08]  /*29c00*/  HMMA.1688.F32.TF32 R220, R52.reuse, R36, R220 ;  /* 0x0000002434dc723c */ /* 0x040ff000000810dc */
[C---:B------:R-:W-:Y:S08]  /*29c10*/  HMMA.1688.F32.TF32 R60, R52.reuse, R32, R60 ;  /* 0x00000020343c723c */ /* 0x040ff0000008103c */
[C---:B------:R-:W-:Y:S08]  /*29c20*/  HMMA.1688.F32.TF32 R116, R52.reuse, R28, R116 ;  /* 0x0000001c3474723c */ /* 0x040ff00000081074 */
[C---:B------:R-:W-:Y:S08]  /*29c30*/  HMMA.1688.F32.TF32 R64, R52.reuse, R24, R64 ;  /* 0x000000183440723c */ /* 0x040ff00000081040 */
[----:B------:R-:W-:Y:S08]  /*29c40*/  HMMA.1688.F32.TF32 R120, R52, R244, R120 ;  /* 0x000000f43478723c */ /* 0x000ff00000081078 */
        /* <DEDUP_REMOVED lines=10> */
[----:B------:R-:W-:Y:S01]  /*29cf0*/  HMMA.1688.F32.TF32 R48, R12, R28, R176 ;  /* 0x0000001c0c30723c */ /* 0x000fe200000810b0 */
[----:B------:R-:W-:Y:S01]  /*29d00*/  IMAD.MOV.U32 R37, RZ, RZ, R8 ;  /* 0x000000ffff257224 */ /* 0x000fe200078e0008 */
[----:B------:R-:W-:Y:S01]  /*29d10*/  LDS R180, [R4+0x41000] ;  /* 0x0410000004b47984 */ /* 0x000fe20000000800 */
[----:B------:R-:W-:-:S02]  /*29d20*/  IMAD.MOV.U32 R36, RZ, RZ, R9 ;  /* 0x000000ffff247224 */ /* 0x000fc400078e0009 */
[----:B------:R-:W-:Y:S01]  /*29d30*/  IMAD.MOV.U32 R33, RZ, RZ, R10 ;  /* 0x000000ffff217224 */ /* 0x000fe200078e000a */
[----:B------:R-:W-:Y:S02]  /*29d40*/  LDS R182, [R4+0x41800] ;  /* 0x0418000004b67984 */ /* 0x000fe40000000800 */
[----:B------:R-:W-:Y:S02]  /*29d50*/  HMMA.1688.F32.TF32 R12, R12, R244, R236 ;  /* 0x000000f40c0c723c */ /* 0x000fe400000810ec */
[----:B------:R-:W4:Y:S04]  /*29d60*/  LDL.LU R236, [R1+0x1c0] ;  /* 0x0001c00001ec7983 */ /* 0x000f280000300800 */
        /* <DEDUP_REMOVED lines=13> */
[----:B------:R-:W4:Y:S01]  /*29e40*/  LDL.LU R18, [R1+0x198] ;  /* 0x0001980001127983 */ /* 0x000f220000300800 */
[----:B------:R-:W-:-:S03]  /*29e50*/  IMAD.MOV.U32 R32, RZ, RZ, R11 ;  /* 0x000000ffff207224 */ /* 0x000fc600078e000b */
[----:B------:R-:W4:Y:S04]  /*29e60*/  LDL.LU R19, [R1+0x19c] ;  /* 0x00019c0001137983 */ /* 0x000f280000300800 */
[----:B------:R-:W4:Y:S04]  /*29e70*/  LDL.LU R8, [R1+0x170] ;  /* 0x0001700001087983 */ /* 0x000f280000300800 */
[----:B------:R-:W4:Y:S04]  /*29e80*/  LDL.LU R9, [R1+0x174] ;  /* 0x0001740001097983 */ /* 0x000f280000300800 */
[----:B------:R-:W4:Y:S04]  /*29e90*/  LDL.LU R10, [R1+0x178] ;  /* 0x00017800010a7983 */ /* 0x000f280000300800 */
[----:B------:R-:W4:Y:S01]  /*29ea0*/  LDL.LU R11, [R1+0x17c] ;  /* 0x00017c00010b7983 */ /* 0x000f220000300800 */
[----:B------:R-:W-:-:S02]  /*29eb0*/  IMAD.MOV.U32 R192, RZ, RZ, R91 ;  /* 0x000000ffffc07224 */ /* 0x000fc400078e005b */
[----:B------:R-:W-:Y:S01]  /*29ec0*/  IMAD.MOV.U32 R193, RZ, RZ, R39 ;  /* 0x000000ffffc17224 */ /* 0x000fe200078e0027 */
[----:B------:R-:W-:Y:S01]  /*29ed0*/  LDS R181, [R5+0x41000] ;  /* 0x0410000005b57984 */ /* 0x000fe20000000800 */
[----:B------:R-:W-:Y:S02]  /*29ee0*/  IMAD.MOV.U32 R194, RZ, RZ, R34 ;  /* 0x000000ffffc27224 */ /* 0x000fe400078e0022 */
[----:B------:R-:W-:Y:S01]  /*29ef0*/  IMAD.MOV.U32 R195, RZ, RZ, R35 ;  /* 0x000000ffffc37224 */ /* 0x000fe200078e0023 */
[----:B------:R-:W1:Y:S04]  /*29f00*/  LDS R183, [R5+0x41800] ;  /* 0x0418000005b77984 */ /* 0x000e680000000800 */
[----:B------:R-:W-:Y:S04]  /*29f10*/  LDS R176, [R4+0x41080] ;  /* 0x0410800004b07984 */ /* 0x000fe80000000800 */
[----:B------:R-:W-:Y:S04]  /*29f20*/  LDS R178, [R4+0x41880] ;  /* 0x0418800004b27984 */ /* 0x000fe80000000800 */
[----:B------:R-:W-:Y:S04]  /*29f30*/  LDS R177, [R5+0x41080] ;  /* 0x0410800005b17984 */ /* 0x000fe80000000800 */
[----:B------:R-:W1:Y:S01]  /*29f40*/  LDS R179, [R5+0x41880] ;  /* 0x0418800005b37984 */ /* 0x000e620000000800 */
[----:B--2---:R-:W-:-:S02]  /*29f50*/  IMAD.MOV.U32 R203, RZ, RZ, R90 ;  /* 0x000000ffffcb7224 */ /* 0x004fc400078e005a */
[----:B---3--:R-:W-:Y:S01]  /*29f60*/  IMAD.MOV.U32 R202, RZ, RZ, R38 ;  /* 0x000000ffffca7224 */ /* 0x008fe200078e0026 */
[----:B------:R-:W-:Y:S01]  /*29f70*/  MOV R201, R31 ;  /* 0x0000001f00c97202 */ /* 0x000fe20000000f00 */
[----:B------:R-:W-:Y:S02]  /*29f80*/  IMAD.MOV.U32 R200, RZ, RZ, R30 ;  /* 0x000000ffffc87224 */ /* 0x000fe400078e001e */
[----:B------:R-:W-:Y:S02]  /*29f90*/  IMAD.MOV.U32 R211, RZ, RZ, R27 ;  /* 0x000000ffffd37224 */ /* 0x000fe400078e001b */
[----:B------:R-:W-:Y:S02]  /*29fa0*/  IMAD.MOV.U32 R210, RZ, RZ, R26 ;  /* 0x000000ffffd27224 */ /* 0x000fe400078e001a */
[----:B------:R-:W-:Y:S02]  /*29fb0*/  IMAD.MOV.U32 R209, RZ, RZ, R247 ;  /* 0x000000ffffd17224 */ /* 0x000fe400078e00f7 */
[----:B------:R-:W-:-:S02]  /*29fc0*/  IMAD.MOV.U32 R208, RZ, RZ, R246 ;  /* 0x000000ffffd07224 */ /* 0x000fc400078e00f6 */
[----:B------:R-:W2:Y:S04]  /*29fd0*/  LDL.LU R246, [R1+0x229c] ;  /* 0x00229c0001f67983 */ /* 0x000ea80000300800 */
[----:B------:R-:W2:Y:S04]  /*29fe0*/  LDL.LU R247, [R1+0x2298] ;  /* 0x0022980001f77983 */ /* 0x000ea80000300800 */
[----:B------:R-:W3:Y:S04]  /*29ff0*/  LDL.LU R26, [R1+0x2294] ;  /* 0x00229400011a7983 */ /* 0x000ee80000300800 */
[----:B------:R-:W3:Y:S04]  /*2a000*/  LDL.LU R27, [R1+0x2290] ;  /* 0x00229000011b7983 */ /* 0x000ee80000300800 */
[----:B------:R-:W4:Y:S04]  /*2a010*/  LDL.LU R30, [R1+0x228c] ;  /* 0x00228c00011e7983 */ /* 0x000f280000300800 */
[----:B------:R-:W4:Y:S04]  /*2a020*/  LDL.LU R31, [R1+0x2288] ;  /* 0x00228800011f7983 */ /* 0x000f280000300800 */
[----:B------:R-:W2:Y:S04]  /*2a030*/  LDL.LU R38, [R1+0x2284] ;  /* 0x0022840001267983 */ /* 0x000ea80000300800 */
[----:B------:R-:W2:Y:S04]  /*2a040*/  LDL.LU R90, [R1+0x2280] ;  /* 0x00228000015a7983 */ /* 0x000ea80000300800 */
[----:B------:R-:W2:Y:S04]  /*2a050*/  LDL.LU R91, [R1+0x227c] ;  /* 0x00227c00015b7983 */ /* 0x000ea80000300800 */
[----:B------:R-:W2:Y:S04]  /*2a060*/  LDL.LU R39, [R1+0x2278] ;  /* 0x0022780001277983 */ /* 0x000ea80000300800 */
[----:B------:R-:W2:Y:S04]  /*2a070*/  LDL.LU R34, [R1+0x2274] ;  /* 0x0022740001227983 */ /* 0x000ea80000300800 */
[----:B------:R-:W2:Y:S01]  /*2a080*/  LDL.LU R35, [R1+0x2270] ;  /* 0x0022700001237983 */ /* 0x000ea20000300800 */
[C---:B-1----:R-:W-:Y:S03]  /*2a090*/  HMMA.1688.F32.TF32 R200, R180.reuse, R86, R200 ;  /* 0x00000056b4c8723c */ /* 0x042fe600000810c8 */
[----:B------:R-:W-:Y:S04]  /*2a0a0*/  STL [R1+0x21a4], R32 ;  /* 0x0021a42001007387 */ /* 0x000fe80000100800 */
[----:B------:R-:W-:Y:S01]  /*2a0b0*/  STL [R1+0x21a0], R36 ;  /* 0x0021a02401007387 */ /* 0x000fe20000100800 */
[----:B------:R-:W-:Y:S03]  /*2a0c0*/  HMMA.1688.F32.TF32 R196, R180, R82, R196 ;  /* 0x00000052b4c4723c */ /* 0x000fe600000810c4 */
[----:B------:R-:W-:Y:S04]  /*2a0d0*/  STL [R1+0x2194], R37 ;  /* 0x0021942501007387 */ /* 0x000fe80000100800 */
[----:B------:R1:W-:Y:S01]  /*2a0e0*/  STL [R1+0x2190], R33 ;  /* 0x0021902101007387 */ /* 0x0003e20000100800 */
[C---:B---3--:R-:W-:Y:S08]  /*2a0f0*/  HMMA.1688.F32.TF32 R208, R172.reuse, R26, R208 ;  /* 0x0000001aacd0723c */ /* 0x048ff000000810d0 */
[C---:B----4-:R-:W-:Y:S08]  /*2a100*/  HMMA.1688.F32.TF32 R16, R172.reuse, R30, R16 ;  /* 0x0000001eac10723c */ /* 0x050ff00000081010 */
[C---:B--2---:R-:W-:Y:S08]  /*2a110*/  HMMA.1688.F32.TF32 R236, R172.reuse, R90, R236 ;  /* 0x0000005aacec723c */ /* 0x044ff000000810ec */
[C---:B------:R-:W-:Y:S08]  /*2a120*/  HMMA.1688.F32.TF32 R40, R172.reuse, R38, R40 ;  /* 0x00000026ac28723c */ /* 0x040ff00000081028 */
[C---:B------:R-:W-:Y:S08]  /*2a130*/  HMMA.1688.F32.TF32 R20, R172.reuse, R34, R20 ;  /* 0x00000022ac14723c */ /* 0x040ff00000081014 */
[----:B------:R-:W-:Y:S01]  /*2a140*/  HMMA.1688.F32.TF32 R172, R172, R246, R8 ;  /* 0x000000f6acac723c */ /* 0x000fe20000081008 */
[----:B------:R-:W-:Y:S04]  /*2a150*/  STL [R1+0x21a8], R238 ;  /* 0x0021a8ee01007387 */ /* 0x000fe80000100800 */
[----:B------:R2:W-:Y:S03]  /*2a160*/  STL [R1+0x218c], R239 ;  /* 0x00218cef01007387 */ /* 0x0005e60000100800 */
[----:B------:R-:W-:Y:S01]  /*2a170*/  IMAD.MOV.U32 R25, RZ, RZ, R42 ;  /* 0x000000ffff197224 */ /* 0x000fe200078e002a */
[----:B------:R-:W-:Y:S01]  /*2a180*/  HMMA.1688.F32.TF32 R192, R180, R90, R192 ;  /* 0x0000005ab4c0723c */ /* 0x000fe200000810c0 */
[----:B------:R-:W-:-:S02]  /*2a190*/  IMAD.MOV.U32 R24, RZ, RZ, R43 ;  /* 0x000000ffff187224 */ /* 0x000fc400078e002b */
[----:B------:R-:W-:Y:S01]  /*2a1a0*/  IMAD.MOV.U32 R29, RZ, RZ, R40 ;  /* 0x000000ffff1d7224 */ /* 0x000fe200078e0028 */
[----:B------:R-:W3:Y:S01]  /*2a1b0*/  LDL.LU.64 R42, [R1+0x2268] ;  /* 0x00226800012a7983 */ /* 0x000ee20000300a00 */
[----:B------:R-:W-:Y:S02]  /*2a1c0*/  IMAD.MOV.U32 R28, RZ, RZ, R41 ;  /* 0x000000ffff1c7224 */ /* 0x000fe400078e0029 */
[----:B-1----:R-:W-:Y:S01]  /*2a1d0*/  IMAD.MOV.U32 R33, RZ, RZ, R22 ;  /* 0x000000ffff217224 */ /* 0x002fe200078e0016 */
[----:B------:R-:W3:Y:S01]  /*2a1e0*/  LDL.LU.64 R40, [R1+0x2260] ;  /* 0x0022600001287983 */ /* 0x000ee20000300a00 */
[----:B--2---:R-:W-:Y:S01]  /*2a1f0*/  IMAD.MOV.U32 R239, RZ, RZ, R23 ;  /* 0x000000ffffef7224 */ /* 0x004fe200078e0017 */
[----:B------:R-:W-:Y:S01]  /*2a200*/  HMMA.1688.F32.TF32 R188, R180, R38, R188 ;  /* 0x00000026b4bc723c */ /* 0x000fe200000810bc */
[----:B------:R-:W-:Y:S01]  /*2a210*/  IMAD.MOV.U32 R89, RZ, RZ, R20 ;  /* 0x000000ffff597224 */ /* 0x000fe200078e0014 */
[----:B------:R-:W2:Y:S01]  /*2a220*/  LDL.LU.64 R22, [R1+0x2258] ;  /* 0x0022580001167983 */ /* 0x000ea20000300a00 */
[----:B------:R-:W-:Y:S01]  /*2a230*/  IMAD.MOV.U32 R37, RZ, RZ, R21 ;  /* 0x000000ffff257224 */ /* 0x000fe200078e0015 */
[----:B------:R-:W-:Y:S01]  /*2a240*/  MOV R238, R16 ;  /* 0x0000001000ee7202 */ /* 0x000fe20000000f00 */
[----:B------:R-:W-:Y:S01]  /*2a250*/  IMAD.MOV.U32 R36, RZ, RZ, R18 ;  /* 0x000000ffff247224 */ /* 0x000fe200078e0012 */
[----:B------:R-:W2:Y:S01]  /*2a260*/  LDL.LU.64 R20, [R1+0x2250] ;  /* 0x0022500001147983 */ /* 0x000ea20000300a00 */
[----:B------:R-:W-:-:S02]  /*2a270*/  IMAD.MOV.U32 R88, RZ, RZ, R19 ;  /* 0x000000ffff587224 */ /* 0x000fc400078e0013 */
[----:B------:R-:W-:Y:S01]  /*2a280*/  IMAD.MOV.U32 R32, RZ, RZ, R17 ;  /* 0x000000ffff207224 */ /* 0x000fe200078e0011 */
[----:B------:R-:W4:Y:S01]  /*2a290*/  LDL.LU.64 R18, [R1+0x2248] ;  /* 0x0022480001127983 */ /* 0x000f220000300a00 */
[C---:B------:R-:W-:Y:S03]  /*2a2a0*/  HMMA.1688.F32.TF32 R232, R180.reuse, R34, R232 ;  /* 0x00000022b4e8723c */ /* 0x040fe600000810e8 */
[----:B------:R-:W4:Y:S04]  /*2a2b0*/  LDL.LU.64 R16, [R1+0x2240] ;  /* 0x0022400001107983 */ /* 0x000f280000300a00 */
[----:B------:R-:W-:Y:S04]  /*2a2c0*/  STL.64 [R1+0x260], R208 ;  /* 0x000260d001007387 */ /* 0x000fe80000100a00 */
[----:B------:R1:W-:Y:S01]  /*2a2d0*/  STL.64 [R1+0x268], R210 ;  /* 0x000268d201007387 */ /* 0x0003e20000100a00 */
[C---:B------:R-:W-:Y:S03]  /*2a2e0*/  HMMA.1688.F32.TF32 R240, R180.reuse, R30, R240 ;  /* 0x0000001eb4f0723c */ /* 0x040fe600000810f0 */
[----:B-1----:R-:W2:Y:S04]  /*2a2f0*/  LDL.LU.64 R210, [R1+0x2238] ;  /* 0x0022380001d27983 */ /* 0x002ea80000300a00 */
[----:B------:R-:W2:Y:S04]  /*2a300*/  LDL.LU.64 R208, [R1+0x2230] ;  /* 0x0022300001d07983 */ /* 0x000ea80000300a00 */
[----:B------:R-:W2:Y:S04]  /*2a310*/  LDL.LU.64 R10, [R1+0x2228] ;  /* 0x00222800010a7983 */ /* 0x000ea80000300a00 */
[----:B------:R-:W2:Y:S01]  /*2a320*/  LDL.LU.64 R8, [R1+0x2220] ;  /* 0x0022200001087983 */ /* 0x000ea20000300a00 */
[----:B------:R-:W-:Y:S03]  /*2a330*/  HMMA.1688.F32.TF32 R248, R180, R26, R248 ;  /* 0x0000001ab4f8723c */ /* 0x000fe600000810f8 */
[----:B------:R-:W-:Y:S04]  /*2a340*/  STL.64 [R1+0x1f0], R172 ;  /* 0x0001f0ac01007387 */ /* 0x000fe80000100a00 */
[----:B------:R-:W-:Y:S04]  /*2a350*/  STL.64 [R1+0x1f8], R174 ;  /* 0x0001f8ae01007387 */ /* 0x000fe80000100a00 */
[----:B------:R-:W-:Y:S04]  /*2a360*/  STL.64 [R1+0x1e0], R200 ;  /* 0x0001e0c801007387 */ /* 0x000fe80000100a00 */
[----:B------:R1:W-:Y:S04]  /*2a370*/  STL.64 [R1+0x1e8], R202 ;  /* 0x0001e8ca01007387 */ /* 0x0003e80000100a00 */
[----:B-1----:R-:W2:Y:S04]  /*2a380*/  LDL.LU.64 R202, [R1+0x2218] ;  /* 0x0022180001ca7983 */ /* 0x002ea80000300a00 */
[----:B------:R-:W2:Y:S04]  /*2a390*/  LDL.LU.64 R200, [R1+0x2210] ;  /* 0x0022100001c87983 */ /* 0x000ea80000300a00 */
        /* <DEDUP_REMOVED lines=18> */
[----:B-1----:R-:W3:Y:S04]  /*2a4c0*/  LDL.LU.64 R242, [R1+0x21c8] ;  /* 0x0021c80001f27983 */ /* 0x002ee80000300a00 */
[----:B------:R-:W3:Y:S04]  /*2a4d0*/  LDL.LU.64 R240, [R1+0x21c0] ;  /* 0x0021c00001f07983 */ /* 0x000ee80000300a00 */
[----:B------:R-:W-:Y:S04]  /*2a4e0*/  STL.64 [R1+0x80], R248 ;  /* 0x000080f801007387 */ /* 0x000fe80000100a00 */
[----:B------:R1:W-:Y:S04]  /*2a4f0*/  STL.64 [R1+0x88], R250 ;  /* 0x000088fa01007387 */ /* 0x0003e80000100a00 */
[----:B-1----:R-:W4:Y:S04]  /*2a500*/  LDL.LU.64 R250, [R1+0x21b8] ;  /* 0x0021b80001fa7983 */ /* 0x002f280000300a00 */
[----:B------:R-:W4:Y:S01]  /*2a510*/  LDL.LU.64 R248, [R1+0x21b0] ;  /* 0x0021b00001f87983 */ /* 0x000f220000300a00 */
[----:B------:R-:W-:-:S02]  /*2a520*/  IMAD.MOV.U32 R172, RZ, RZ, R252 ;  /* 0x000000ffffac7224 */ /* 0x000fc400078e00fc */
[----:B------:R-:W-:Y:S02]  /*2a530*/  IMAD.MOV.U32 R173, RZ, RZ, R7 ;  /* 0x000000ffffad7224 */ /* 0x000fe400078e0007 */
[----:B------:R-:W-:Y:S02]  /*2a540*/  IMAD.MOV.U32 R174, RZ, RZ, R6 ;  /* 0x000000ffffae7224 */ /* 0x000fe400078e0006 */
[----:B------:R-:W-:-:S07]  /*2a550*/  IMAD.MOV.U32 R175, RZ, RZ, R3 ;  /* 0x000000ffffaf7224 */ /* 0x000fce00078e0003 */
[----:B------:R-:W-:Y:S11]  /*2a560*/  HMMA.1688.F32.TF32 R172, R180, R246, R172 ;  /* 0x000000f6b4ac723c */ /* 0x000ff600000810ac */
[----:B------:R-:W-:Y:S11]  /*2a570*/  @!UPT UIADD3 URZ, URZ, URZ, URZ ;  /* 0x0000003f3f3ff290 */ /* 0x000ff6000fffe03f */
[----:B------:R-:W-:Y:S01]  /*2a580*/  @!UPT UIADD3 URZ, URZ, URZ, URZ ;  /* 0x0000003f3f3ff290 */ /* 0x000fe2000fffe03f */
[----:B------:R-:W-:Y:S04]  /*2a590*/  STL.64 [R1+0x60], R172 ;  /* 0x000060ac01007387 */ /* 0x000fe80000100a00 */
[----:B------:R2:W-:Y:S01]  /*2a5a0*/  STL.64 [R1+0x68], R174 ;  /* 0x000068ae01007387 */ /* 0x0005e20000100a00 */
[C---:B------:R-:W-:Y:S08]  /*2a5b0*/  HMMA.1688.F32.TF32 R144, R176.reuse, R30, R144 ;  /* 0x0000001eb090723c */ /* 0x040ff00000081090 */
[C---:B------:R-:W-:Y:S08]  /*2a5c0*/  HMMA.1688.F32.TF32 R148, R176.reuse, R26, R148 ;  /* 0x0000001ab094723c */ /* 0x040ff00000081094 */
[----:B------:R-:W-:Y:S08]  /*2a5d0*/  HMMA.1688.F32.TF32 R152, R176, R246, R152 ;  /* 0x000000f6b098723c */ /* 0x000ff00000081098 */
[C---:B--2---:R-:W-:Y:S08]  /*2a5e0*/  HMMA.1688.F32.TF32 R172, R184.reuse, R90, R232 ;  /* 0x0000005ab8ac723c */ /* 0x044ff000000810e8 */
[C---:B---3--:R-:W-:Y:S08]  /*2a5f0*/  HMMA.1688.F32.TF32 R180, R184.reuse, R82, R240 ;  /* 0x00000052b8b4723c */ /* 0x048ff000000810f0 */
[C---:B----4-:R-:W-:Y:S08]  /*2a600*/  HMMA.1688.F32.TF32 R248, R184.reuse, R86, R248 ;  /* 0x00000056b8f8723c */ /* 0x050ff000000810f8 */
[C---:B------:R-:W-:Y:S08]  /*2a610*/  HMMA.1688.F32.TF32 R188, R184.reuse, R38, R188 ;  /* 0x00000026b8bc723c */ /* 0x040ff000000810bc */
[C---:B------:R-:W-:Y:S07]  /*2a620*/  HMMA.1688.F32.TF32 R232, R184.reuse, R26, R200 ;  /* 0x0000001ab8e8723c */ /* 0x040fee00000810c8 */
[----:B------:R-:W-:Y:S04]  /*2a630*/  STL.64 [R1+0x50], R248 ;  /* 0x000050f801007387 */ /* 0x000fe80000100a00 */
[----:B------:R-:W-:Y:S04]  /*2a640*/  STL.64 [R1+0x58], R250 ;  /* 0x000058fa01007387 */ /* 0x000fe80000100a00 */
[----:B------:R-:W-:Y:S04]  /*2a650*/  STL.64 [R1+0x40], R180 ;  /* 0x000040b401007387 */ /* 0x000fe80000100a00 */
[----:B------:R1:W-:Y:S04]  /*2a660*/  STL.64 [R1+0x48], R182 ;  /* 0x000048b601007387 */ /* 0x0003e80000100a00 */
[----:B------:R-:W-:Y:S04]  /*2a670*/  STL.64 [R1+0x30], R172 ;  /* 0x000030ac01007387 */ /* 0x000fe80000100a00 */
[----:B------:R2:W-:Y:S01]  /*2a680*/  STL.64 [R1+0x38], R174 ;  /* 0x000038ae01007387 */ /* 0x0005e20000100a00 */
[C---:B-1----:R-:W-:Y:S08]  /*2a690*/  HMMA.1688.F32.TF32 R180, R184.reuse, R34, R192 ;  /* 0x00000022b8b4723c */ /* 0x042ff000000810c0 */
[C---:B--2---:R-:W-:Y:S08]  /*2a6a0*/  HMMA.1688.F32.TF32 R172, R184.reuse, R30, R196 ;  /* 0x0000001eb8ac723c */ /* 0x044ff000000810c4 */
[----:B------:R-:W-:Y:S01]  /*2a6b0*/  HMMA.1688.F32.TF32 R196, R184, R246, R8 ;  /* 0x000000f6b8c4723c */ /* 0x000fe20000081008 */
[----:B------:R-:W-:Y:S07]  /*2a6c0*/  STL.64 [R1+0x20], R188 ;  /* 0x000020bc01007387 */ /* 0x000fee0000100a00 */
[----:B------:R-:W-:Y:S01]  /*2a6d0*/  HMMA.1688.F32.TF32 R184, R176, R90, R20 ;  /* 0x0000005ab0b8723c */ /* 0x000fe20000081014 */
[----:B------:R-:W-:Y:S04]  /*2a6e0*/  LDS R20, [R2+0x41100] ;  /* 0x0411000002147984 */ /* 0x000fe80000000800 */
[----:B------:R-:W-:Y:S04]  /*2a6f0*/  LDS R22, [R2+0x41900] ;  /* 0x0419000002167984 */ /* 0x000fe80000000800 */
[----:B------:R-:W-:Y:S04]  /*2a700*/  LDS R21, [R0+0x41100] ;  /* 0x0411000000157984 */ /* 0x000fe80000000800 */
[----:B------:R-:W1:Y:S01]  /*2a710*/  LDS R23, [R0+0x41900] ;  /* 0x0419000000177984 */ /* 0x000e620000000800 */
[----:B------:R-:W-:-:S03]  /*2a720*/  IMAD.MOV.U32 R85, RZ, RZ, R172 ;  /* 0x000000ffff557224 */ /* 0x000fc600078e00ac */
[----:B------:R2:W-:Y:S01]  /*2a730*/  STL.64 [R1+0x28], R190 ;  /* 0x000028be01007387 */ /* 0x0005e20000100a00 */
[----:B------:R-:W-:Y:S01]  /*2a740*/  IMAD.MOV.U32 R84, RZ, RZ, R173 ;  /* 0x000000ffff547224 */ /* 0x000fe200078e00ad */
[----:B------:R-:W-:Y:S01]  /*2a750*/  HMMA.1688.F32.TF32 R192, R176, R86, R208 ;  /* 0x00000056b0c0723c */ /* 0x000fe200000810d0 */
[----:B------:R-:W-:Y:S01]  /*2a760*/  IMAD.MOV.U32 R81, RZ, RZ, R174 ;  /* 0x000000ffff517224 */ /* 0x000fe200078e00ae */
[----:B------:R-:W-:Y:S01]  /*2a770*/  STL.64 [R1+0x10], R180 ;  /* 0x000010b401007387 */ /* 0x000fe20000100a00 */
[----:B------:R-:W-:-:S03]  /*2a780*/  IMAD.MOV.U32 R80, RZ, RZ, R175 ;  /* 0x000000ffff507224 */ /* 0x000fc600078e00af */
[----:B------:R3:W-:Y:S02]  /*2a790*/  STL.64 [R1+0x18], R182 ;  /* 0x000018b601007387 */ /* 0x0007e40000100a00 */
[C---:B------:R-:W-:Y:S02]  /*2a7a0*/  HMMA.1688.F32.TF32 R172, R176.reuse, R34, R44 ;  /* 0x00000022b0ac723c */ /* 0x040fe4000008102c */
[----:B------:R-:W-:Y:S04]  /*2a7b0*/  LDS R8, [R4+0x41180] ;  /* 0x0411800004087984 */ /* 0x000fe80000000800 */
[----:B------:R-:W-:Y:S02]  /*2a7c0*/  LDS R10, [R4+0x41980] ;  /* 0x04198000040a7984 */ /* 0x000fe40000000800 */
[C---:B--2---:R-:W-:Y:S02]  /*2a7d0*/  HMMA.1688.F32.TF32 R188, R176.reuse, R82, R16 ;  /* 0x00000052b0bc723c */ /* 0x044fe40000081010 */
[----:B------:R-:W-:Y:S04]  /*2a7e0*/  LDS R9, [R5+0x41180] ;  /* 0x0411800005097984 */ /* 0x000fe80000000800 */
[----:B------:R-:W-:Y:S02]  /*2a7f0*/  LDS R11, [R5+0x41980] ;  /* 0x04198000050b7984 */ /* 0x000fe40000000800 */
[----:B---3--:R-:W-:Y:S02]  /*2a800*/  HMMA.1688.F32.TF32 R180, R176, R38, R40 ;  /* 0x00000026b0b4723c */ /* 0x008fe40000081028 */
[----:B------:R-:W-:Y:S04]  /*2a810*/  LDS R40, [R4+0x41100] ;  /* 0x0411000004287984 */ /* 0x000fe80000000800 */
[----:B------:R-:W-:Y:S02]  /*2a820*/  LDS R42, [R4+0x41900] ;  /* 0x04190000042a7984 */ /* 0x000fe40000000800 */
[C---:B-1----:R-:W-:Y:S02]  /*2a830*/  HMMA.1688.F32.TF32 R176, R20.reuse, R86, R228 ;  /* 0x0000005614b0723c */ /* 0x042fe400000810e4 */
[----:B------:R-:W-:Y:S04]  /*2a840*/  LDS R41, [R5+0x41100] ;  /* 0x0411000005297984 */ /* 0x000fe80000000800 */
[----:B------:R-:W1:Y:S02]  /*2a850*/  LDS R43, [R5+0x41900] ;  /* 0x04190000052b7984 */ /* 0x000e640000000800 */
[----:B------:R-:W-:Y:S02]  /*2a860*/  HMMA.1688.F32.TF32 R44, R20, R82, R224 ;  /* 0x00000052142c723c */ /* 0x000fe400000810e0 */
[----:B------:R2:W-:Y:S04]  /*2a870*/  STL [R1+0x2188], R232 ;  /* 0x002188e801007387 */ /* 0x0005e80000100800 */
[----:B------:R-:W-:Y:S04]  /*2a880*/  STL [R1+0x2184], R233 ;  /* 0x002184e901007387 */ /* 0x000fe80000100800 */
[----:B------:R-:W-:Y:S04]  /*2a890*/  STL [R1+0x2180], R234 ;  /* 0x002180ea01007387 */ /* 0x000fe80000100800 */
[----:B------:R3:W-:Y:S04]  /*2a8a0*/  STL [R1+0x217c], R235 ;  /* 0x00217ceb01007387 */ /* 0x0007e80000100800 */
[----:B------:R-:W-:Y:S04]  /*2a8b0*/  STL.64 [R1+0x250], R176 ;  /* 0x000250b001007387 */ /* 0x000fe80000100a00 */
[----:B------:R4:W-:Y:S02]  /*2a8c0*/  STL.64 [R1+0x258], R178 ;  /* 0x000258b201007387 */ /* 0x0009e40000100a00 */
[----:B--2---:R-:W-:Y:S01]  /*2a8d0*/  IMAD.MOV.U32 R232, RZ, RZ, R44 ;  /* 0x000000ffffe87224 */ /* 0x004fe200078e002c */
[----:B---3--:R-:W-:Y:S01]  /*2a8e0*/  MOV R235, R47 ;  /* 0x0000002f00eb7202 */ /* 0x008fe20000000f00 */
[----:B------:R-:W-:Y:S01]  /*2a8f0*/  IMAD.MOV.U32 R233, RZ, RZ, R45 ;  /* 0x000000ffffe97224 */ /* 0x000fe200078e002d */
[----:B------:R-:W-:Y:S01]  /*2a900*/  LDS R16, [R2+0x41180] ;  /* 0x0411800002107984 */ /* 0x000fe20000000800 */
[----:B------:R-:W-:-:S03]  /*2a910*/  IMAD.MOV.U32 R234, RZ, RZ, R46 ;  /* 0x000000ffffea7224 */ /* 0x000fc600078e002e */
[----:B------:R-:W-:Y:S01]  /*2a920*/  LDS R18, [R2+0x41980] ;  /* 0x0419800002127984 */ /* 0x000fe20000000800 */
[C---:B----4-:R-:W-:Y:S03]  /*2a930*/  HMMA.1688.F32.TF32 R176, R20.reuse, R90, R56 ;  /* 0x0000005a14b0723c */ /* 0x050fe60000081038 */
[----:B------:R-:W-:Y:S04]  /*2a940*/  LDS R17, [R0+0x41180] ;  /* 0x0411800000117984 */ /* 0x000fe80000000800 */
[----:B------:R-:W2:Y:S01]  /*2a950*/  LDS R19, [R0+0x41980] ;  /* 0x0419800000137984 */ /* 0x000ea20000000800 */
[C---:B------:R-:W-:Y:S08]  /*2a960*/  HMMA.1688.F32.TF32 R56, R20.reuse, R38, R220 ;  /* 0x000000261438723c */ /* 0x040ff000000810dc */
[C---:B------:R-:W-:Y:S07]  /*2a970*/  HMMA.1688.F32.TF32 R44, R20.reuse, R34, R60 ;  /* 0x00000022142c723c */ /* 0x040fee000008103c */
[----:B------:R-:W-:Y:S01]  /*2a980*/  STL.64 [R1+0x240], R176 ;  /* 0x000240b001007387 */ /* 0x000fe20000100a00 */
[C---:B------:R-:W-:Y:S03]  /*2a990*/  HMMA.1688.F32.TF32 R60, R20.reuse, R30, R116 ;  /* 0x0000001e143c723c */ /* 0x040fe60000081074 */
[----:B------:R-:W-:Y:S04]  /*2a9a0*/  STL.64 [R1+0x248], R178 ;  /* 0x000248b201007387 */ /* 0x000fe80000100a00 */
[----:B------:R-:W-:Y:S04]  /*2a9b0*/  STL.64 [R1+0x230], R56 ;  /* 0x0002303801007387 */ /* 0x000fe80000100a00 */
[----:B------:R3:W-:Y:S04]  /*2a9c0*/  STL.64 [R1+0x238], R58 ;  /* 0x0002383a01007387 */ /* 0x0007e80000100a00 */
[----:B------:R-:W-:Y:S04]  /*2a9d0*/  STL.64 [R1+0x220], R44 ;  /* 0x0002202c01007387 */ /* 0x000fe80000100a00 */
[----:B------:R4:W-:Y:S01]  /*2a9e0*/  STL.64 [R1+0x228], R46 ;  /* 0x0002282e01007387 */ /* 0x0009e20000100a00 */
[C---:B---3--:R-:W-:Y:S08]  /*2a9f0*/  HMMA.1688.F32.TF32 R56, R20.reuse, R26, R64 ;  /* 0x0000001a1438723c */ /* 0x048ff00000081040 */
[----:B----4-:R-:W-:Y:S01]  /*2aa00*/  HMMA.1688.F32.TF32 R44, R20, R246, R120 ;  /* 0x000000f6142c723c */ /* 0x010fe20000081078 */
[----:B------:R-:W-:Y:S07]  /*2aa10*/  STL.64 [R1+0x210], R60 ;  /* 0x0002103c01007387 */ /* 0x000fee0000100a00 */
[-C--:B-1----:R-:W-:Y:S01]  /*2aa20*/  HMMA.1688.F32.TF32 R20, R40, R86.reuse, R68 ;  /* 0x000000562814723c */ /* 0x082fe20000081044 */
[----:B------:R-:W-:Y:S07]  /*2aa30*/  STL.64 [R1+0x218], R62 ;  /* 0x0002183e01007387 */ /* 0x000fee0000100a00 */
[----:B------:R-:W-:Y:S01]  /*2aa40*/  HMMA.1688.F32.TF32 R228, R8, R86, R160 ;  /* 0x0000005608e4723c */ /* 0x000fe200000810a0 */
[----:B------:R-:W-:Y:S04]  /*2aa50*/  STL.64 [R1+0x200], R56 ;  /* 0x0002003801007387 */ /* 0x000fe80000100a00 */
[----:B------:R1:W-:Y:S04]  /*2aa60*/  STL.64 [R1+0x208], R58 ;  /* 0x0002083a01007387 */ /* 0x0003e80000100a00 */
[----:B------:R-:W-:Y:S04]  /*2aa70*/  STL.64 [R1+0x70], R44 ;  /* 0x0000702c01007387 */ /* 0x000fe80000100a00 */
[----:B------:R3:W-:Y:S01]  /*2aa80*/  STL.64 [R1+0x78], R46 ;  /* 0x0000782e01007387 */ /* 0x0007e20000100a00 */
[C---:B-1----:R-:W-:Y:S03]  /*2aa90*/  HMMA.1688.F32.TF32 R56, R40.reuse, R82, R124 ;  /* 0x000000522838723c */ /* 0x042fe6000008107c */
[----:B------:R-:W-:Y:S04]  /*2aaa0*/  STL.64 [R1+0x1d0], R20 ;  /* 0x0001d01401007387 */ /* 0x000fe80000100a00 */
[----:B------:R1:W-:Y:S01]  /*2aab0*/  STL.64 [R1+0x1d8], R22 ;  /* 0x0001d81601007387 */ /* 0x0003e20000100a00 */
[----:B---3--:R-:W-:Y:S08]  /*2aac0*/  HMMA.1688.F32.TF32 R44, R40, R90, R72 ;  /* 0x0000005a282c723c */ /* 0x008ff00000081048 */
[----:B--2---:R-:W-:Y:S08]  /*2aad0*/  HMMA.1688.F32.TF32 R176, R16, R34, R128 ;  /* 0x0000002210b0723c */ /* 0x004ff00000081080 */
[C---:B------:R-:W-:Y:S08]  /*2aae0*/  HMMA.1688.F32.TF32 R224, R8.reuse, R82, R164 ;  /* 0x0000005208e0723c */ /* 0x040ff000000810a4 */
[C---:B------:R-:W-:Y:S08]  /*2aaf0*/  HMMA.1688.F32.TF32 R200, R8.reuse, R90, R168 ;  /* 0x0000005a08c8723c */ /* 0x040ff000000810a8 */
[C---:B------:R-:W-:Y:S08]  /*2ab00*/  HMMA.1688.F32.TF32 R208, R8.reuse, R34, R52 ;  /* 0x0000002208d0723c */ /* 0x040ff00000081034 */
[----:B------:R-:W-:Y:S01]  /*2ab10*/  HMMA.1688.F32.TF32 R216, R8, R26, R216 ;  /* 0x0000001a08d8723c */ /* 0x000fe200000810d8 */
[----:B------:R-:W-:Y:S01]  /*2ab20*/  IMAD.MOV.U32 R220, RZ, RZ, R238 ;  /* 0x000000ffffdc7224 */ /* 0x000fe200078e00ee */
[----:B------:R-:W-:Y:S01]  /*2ab30*/  MOV R222, R36 ;  /* 0x0000002400de7202 */ /* 0x000fe20000000f00 */
[----:B------:R-:W-:-:S02]  /*2ab40*/  IMAD.MOV.U32 R221, RZ, RZ, R32 ;  /* 0x000000ffffdd7224 */ /* 0x000fc400078e0020 */
[----:B------:R-:W-:Y:S02]  /*2ab50*/  IMAD.MOV.U32 R223, RZ, RZ, R88 ;  /* 0x000000ffffdf7224 */ /* 0x000fe400078e0058 */
[----:B------:R-:W-:Y:S01]  /*2ab60*/  IMAD.U32 R7, RZ, RZ, UR4 ;  /* 0x00000004ff077e24 */ /* 0x000fe2000f8e00ff */
[C---:B-1----:R-:W-:Y:S01]  /*2ab70*/  HMMA.1688.F32.TF32 R20, R40.reuse, R38, R204 ;  /* 0x000000262814723c */ /* 0x042fe200000810cc */
[----:B------:R-:W-:Y:S04]  /*2ab80*/  STL.64 [R1+0x1c0], R56 ;  /* 0x0001c03801007387 */ /* 0x000fe80000100a00 */
[----:B------:R1:W-:Y:S04]  /*2ab90*/  STL.64 [R1+0x1c8], R58 ;  /* 0x0001c83a01007387 */ /* 0x0003e80000100a00 */
[----:B------:R-:W-:Y:S04]  /*2aba0*/  STL.64 [R1+0x1b0], R44 ;  /* 0x0001b02c01007387 */ /* 0x000fe80000100a00 */
[----:B------:R2:W-:Y:S01]  /*2abb0*/  STL.64 [R1+0x1b8], R46 ;  /* 0x0001b82e01007387 */ /* 0x0005e20000100a00 */
[C---:B-1----:R-:W-:Y:S01]  /*2abc0*/  HMMA.1688.F32.TF32 R56, R40.reuse, R34, R76 ;  /* 0x000000222838723c */ /* 0x042fe2000008104c */
[----:B------:R-:W-:Y:S01]  /*2abd0*/  IMAD.MOV.U32 R62, RZ, RZ, R25 ;  /* 0x000000ffff3e7224 */ /* 0x000fe200078e0019 */
[----:B------:R-:W-:Y:S01]  /*2abe0*/  MOV R63, R24 ;  /* 0x00000018003f7202 */ /* 0x000fe20000000f00 */
[----:B------:R-:W-:Y:S01]  /*2abf0*/  IMAD.MOV.U32 R60, RZ, RZ, R29 ;  /* 0x000000ffff3c7224 */ /* 0x000fe200078e001d */
[----:B------:R-:W-:Y:S05]  /*2ac00*/  LDS R120, [R2+0x42080] ;  /* 0x0420800002787984 */ /* 0x000fea0000000800 */
[----:B------:R-:W-:Y:S01]  /*2ac10*/  STL.64 [R1+0x1a0], R20 ;  /* 0x0001a01401007387 */ /* 0x000fe20000100a00 */
[----:B--2---:R-:W-:Y:S03]  /*2ac20*/  HMMA.1688.F32.TF32 R44, R40, R30, R212 ;  /* 0x0000001e282c723c */ /* 0x004fe600000810d4 */
[----:B------:R1:W-:Y:S01]  /*2ac30*/  STL.64 [R1+0x1a8], R22 ;  /* 0x0001a81601007387 */ /* 0x0003e20000100a00 */
[----:B------:R-:W-:-:S03]  /*2ac40*/  IMAD.MOV.U32 R61, RZ, RZ, R28 ;  /* 0x000000ffff3d7224 */ /* 0x000fc600078e001c */
[----:B------:R-:W-:Y:S04]  /*2ac50*/  LDS R122, [R2+0x42880] ;  /* 0x04288000027a7984 */ /* 0x000fe80000000800 */
[----:B------:R-:W-:Y:S01]  /*2ac60*/  LDS R121, [R0+0x42080] ;  /* 0x0420800000797984 */ /* 0x000fe20000000800 */
[C---:B-1----:R-:W-:Y:S03]  /*2ac70*/  HMMA.1688.F32.TF32 R20, R40.reuse, R26, R112 ;  /* 0x0000001a2814723c */ /* 0x042fe60000081070 */
[----:B------:R-:W-:Y:S04]  /*2ac80*/  STL.64 [R1+0x190], R56 ;  /* 0x0001903801007387 */ /* 0x000fe80000100a00 */
[----:B------:R-:W-:Y:S01]  /*2ac90*/  STL.64 [R1+0x198], R58 ;  /* 0x0001983a01007387 */ /* 0x000fe20000100a00 */
[----:B------:R-:W-:Y:S03]  /*2aca0*/  HMMA.1688.F32.TF32 R40, R40, R246, R92 ;  /* 0x000000f62828723c */ /* 0x000fe6000008105c */
[----:B------:R-:W-:Y:S04]  /*2acb0*/  STL.64 [R1+0x180], R44 ;  /* 0x0001802c01007387 */ /* 0x000fe80000100a00 */
[----:B------:R-:W-:Y:S01]  /*2acc0*/  STL.64 [R1+0x188], R46 ;  /* 0x0001882e01007387 */ /* 0x000fe20000100a00 */
[----:B------:R-:W-:Y:S03]  /*2acd0*/  HMMA.1688.F32.TF32 R204, R8, R38, R140 ;  /* 0x0000002608cc723c */ /* 0x000fe6000008108c */
[----:B------:R-:W-:Y:S04]  /*2ace0*/  LDS R56, [R2+0x42000] ;  /* 0x0420000002387984 */ /* 0x000fe80000000800 */
[----:B------:R-:W-:Y:S01]  /*2acf0*/  LDS R58, [R2+0x42800] ;  /* 0x04280000023a7984 */ /* 0x000fe20000000800 */
[----:B------:R-:W-:-:S03]  /*2ad00*/  IMAD.MOV.U32 R252, RZ, RZ, R21 ;  /* 0x000000fffffc7224 */ /* 0x000fc600078e0015 */
[----:B------:R1:W-:Y:S01]  /*2ad10*/  STL [R1+0x170], R20 ;  /* 0x0001701401007387 */ /* 0x0003e20000100800 */
[----:B------:R-:W-:Y:S02]  /*2ad20*/  IMAD.MOV.U32 R6, RZ, RZ, R22 ;  /* 0x000000ffff067224 */ /* 0x000fe400078e0016 */
[----:B------:R-:W-:Y:S01]  /*2ad30*/  IMAD.MOV.U32 R3, RZ, RZ, R23 ;  /* 0x000000ffff037224 */ /* 0x000fe200078e0017 */
[----:B------:R-:W-:Y:S01]  /*2ad40*/  HMMA.1688.F32.TF32 R212, R8, R30, R48 ;  /* 0x0000001e08d4723c */ /* 0x000fe20000081030 */
[----:B------:R-:W-:Y:S04]  /*2ad50*/  LDS R57, [R0+0x42000] ;  /* 0x0420000000397984 */ /* 0x000fe80000000800 */
[----:B------:R-:W-:Y:S03]  /*2ad60*/  LDS R59, [R0+0x42800] ;  /* 0x04280000003b7984 */ /* 0x000fe60000000800 */
[C---:B-1----:R-:W-:Y:S01]  /*2ad70*/  HMMA.1688.F32.TF32 R20, R16.reuse, R86, R96 ;  /* 0x000000561014723c */ /* 0x042fe20000081060 */
[----:B------:R-:W-:Y:S04]  /*2ad80*/  STL [R1+0x2178], R3 ;  /* 0x0021780301007387 */ /* 0x000fe80000100800 */
[----:B------:R-:W-:Y:S03]  /*2ad90*/  STL [R1+0x2174], R6 ;  /* 0x0021740601007387 */ /* 0x000fe60000100800 */
[C---:B------:R-:W-:Y:S01]  /*2ada0*/  HMMA.1688.F32.TF32 R44, R16.reuse, R82, R100 ;  /* 0x00000052102c723c */ /* 0x040fe20000081064 */
[----:B------:R-:W-:Y:S04]  /*2adb0*/  STL [R1+0x2170], R252 ;  /* 0x002170fc01007387 */ /* 0x000fe80000100800 */
[----:B------:R-:W-:Y:S04]  /*2adc0*/  STL.64 [R1+0x160], R40 ;  /* 0x0001602801007387 */ /* 0x000fe80000100a00 */
[----:B------:R1:W-:Y:S04]  /*2add0*/  STL.64 [R1+0x168], R42 ;  /* 0x0001682a01007387 */ /* 0x0003e80000100a00 */
[----:B------:R-:W-:Y:S04]  /*2ade0*/  LDS R123, [R0+0x42880] ;  /* 0x04288000007b7984 */ /* 0x000fe80000000800 */
[----:B------:R-:W-:Y:S01]  /*2adf0*/  STL.64 [R1+0x150], R20 ;  /* 0x0001501401007387 */ /* 0x000fe20000100a00 */
[C---:B-1----:R-:W-:Y:S03]  /*2ae00*/  HMMA.1688.F32.TF32 R40, R16.reuse, R90, R104 ;  /* 0x0000005a1028723c */ /* 0x042fe60000081068 */
[----:B------:R1:W-:Y:S04]  /*2ae10*/  STL.64 [R1+0x158], R22 ;  /* 0x0001581601007387 */ /* 0x0003e80000100a00 */
[----:B------:R-:W-:Y:S04]  /*2ae20*/  LDS R90, [R4+0x42800] ;  /* 0x04280000045a7984 */ /* 0x000fe80000000800 */
[----:B------:R-:W-:Y:S01]  /*2ae30*/  LDS R91, [R5+0x42800] ;  /* 0x04280000055b7984 */ /* 0x000fe20000000800 */
[C---:B-1----:R-:W-:Y:S03]  /*2ae40*/  HMMA.1688.F32.TF32 R20, R16.reuse, R38, R108 ;  /* 0x000000261014723c */ /* 0x042fe6000008106c */
[----:B------:R-:W-:Y:S04]  /*2ae50*/  STL.64 [R1+0x140], R44 ;  /* 0x0001402c01007387 */ /* 0x000fe80000100a00 */
[----:B------:R-:W-:Y:S04]  /*2ae60*/  STL.64 [R1+0x148], R46 ;  /* 0x0001482e01007387 */ /* 0x000fe80000100a00 */
[----:B------:R-:W-:Y:S04]  /*2ae70*/  LDS R160, [R2+0x42100] ;  /* 0x0421000002a07984 */ /* 0x000fe80000000800 */
[----:B------:R-:W-:Y:S04]  /*2ae80*/  STL.64 [R1+0x130], R40 ;  /* 0x0001302801007387 */ /* 0x000fe80000100a00 */
[----:B------:R-:W-:Y:S04]  /*2ae90*/  STL.64 [R1+0x138], R42 ;  /* 0x0001382a01007387 */ /* 0x000fe80000100a00 */
[----:B------:R-:W-:Y:S04]  /*2aea0*/  STL.64 [R1+0x20c8], R178 ;  /* 0x0020c8b201007387 */ /* 0x000fe80000100a00 */
[----:B------:R-:W-:Y:S04]  /*2aeb0*/  STL.64 [R1+0x120], R20 ;  /* 0x0001201401007387 */ /* 0x000fe80000100a00 */
[----:B------:R1:W-:Y:S04]  /*2aec0*/  STL.64 [R1+0x128], R22 ;  /* 0x0001281601007387 */ /* 0x0003e80000100a00 */
[----:B------:R-:W-:Y:S04]  /*2aed0*/  LDS R162, [R2+0x42900] ;  /* 0x0429000002a27984 */ /* 0x000fe80000000800 */
[----:B------:R-:W-:Y:S01]  /*2aee0*/  LDS R161, [R0+0x42100] ;  /* 0x0421000000a17984 */ /* 0x000fe20000000800 */
[C---:B-1----:R-:W-:Y:S03]  /*2aef0*/  HMMA.1688.F32.TF32 R20, R16.reuse, R30, R132 ;  /* 0x0000001e1014723c */ /* 0x042fe60000081084 */
[----:B------:R1:W-:Y:S04]  /*2af00*/  STL.64 [R1+0x20c0], R176 ;  /* 0x0020c0b001007387 */ /* 0x0003e80000100a00 */
[----:B------:R-:W-:Y:S01]  /*2af10*/  LDS R163, [R0+0x42900] ;  /* 0x0429000000a37984 */ /* 0x000fe20000000800 */
[C---:B------:R-:W-:Y:S08]  /*2af20*/  HMMA.1688.F32.TF32 R44, R16.reuse, R26, R136 ;  /* 0x0000001a102c723c */ /* 0x040ff00000081088 */
[-C--:B------:R-:W-:Y:S01]  /*2af30*/  HMMA.1688.F32.TF32 R40, R16, R246.reuse, R156 ;  /* 0x000000f61028723c */ /* 0x080fe2000008109c */
[----:B------:R-:W-:Y:S04]  /*2af40*/  LDS R156, [R4+0x42080] ;  /* 0x04208000049c7984 */ /* 0x000fe80000000800 */
[----:B------:R-:W-:Y:S03]  /*2af50*/  LDS R158, [R4+0x42880] ;  /* 0x04288000049e7984 */ /* 0x000fe60000000800 */
[----:B------:R-:W-:Y:S01]  /*2af60*/  IMAD.MOV.U32 R179, RZ, RZ, R20 ;  /* 0x000000ffffb37224 */ /* 0x000fe200078e0014 */
[----:B------:R-:W-:Y:S01]  /*2af70*/  HMMA.1688.F32.TF32 R244, R8, R246, R12 ;  /* 0x000000f608f4723c */ /* 0x000fe2000008100c */
[----:B------:R-:W2:Y:S01]  /*2af80*/  LDL R20, [R1+0xfac] ;  /* 0x000fac0001147983 */ /* 0x000ea20000100800 */
[----:B------:R-:W-:-:S02]  /*2af90*/  IMAD.MOV.U32 R178, RZ, RZ, R21 ;  /* 0x000000ffffb27224 */ /* 0x000fc400078e0015 */
[----:B-1----:R-:W-:Y:S01]  /*2afa0*/  IMAD.MOV.U32 R177, RZ, RZ, R22 ;  /* 0x000000ffffb17224 */ /* 0x002fe200078e0016 */
[----:B------:R-:W-:Y:S04]  /*2afb0*/  LDS R157, [R5+0x42080] ;  /* 0x04208000059d7984 */ /* 0x000fe80000000800 */
[----:B------:R1:W-:Y:S04]  /*2afc0*/  STL.64 [R1+0x100], R44 ;  /* 0x0001002c01007387 */ /* 0x0003e80000100a00 */
[----:B------:R3:W-:Y:S04]  /*2afd0*/  STL.64 [R1+0x108], R46 ;  /* 0x0001082e01007387 */ /* 0x0007e80000100a00 */
[----:B------:R-:W-:Y:S04]  /*2afe0*/  STL [R1+0xf0], R40 ;  /* 0x0000f02801007387 */ /* 0x000fe80000100800 */
        /* <DEDUP_REMOVED lines=17> */
[----:B------:R-:W4:Y:S01]  /*2b100*/  LDL.LU R238, [R1+0x21a8] ;  /* 0x0021a80001ee7983 */ /* 0x000f220000300800 */
[----:B------:R-:W-:-:S03]  /*2b110*/  IMAD.MOV.U32 R45, RZ, RZ, R37 ;  /* 0x000000ffff2d7224 */ /* 0x000fc600078e0025 */
[----:B------:R-:W4:Y:S01]  /*2b120*/  LDL.LU R32, [R1+0x21a4] ;  /* 0x0021a40001207983 */ /* 0x000f220000300800 */
[----:B---3--:R-:W-:-:S03]  /*2b130*/  IMAD.MOV.U32 R46, RZ, RZ, R33 ;  /* 0x000000ffff2e7224 */ /* 0x008fc600078e0021 */
[----:B------:R-:W3:Y:S04]  /*2b140*/  LDL.LU R36, [R1+0x21a0] ;  /* 0x0021a00001247983 */ /* 0x000ee80000300800 */
[----:B------:R-:W3:Y:S04]  /*2b150*/  LDL.LU R88, [R1+0x219c] ;  /* 0x00219c0001587983 */ /* 0x000ee80000300800 */
[----:B------:R-:W3:Y:S01]  /*2b160*/  LDL.LU R89, [R1+0x2198] ;  /* 0x0021980001597983 */ /* 0x000ee20000300800 */
[----:B------:R-:W-:-:S03]  /*2b170*/  IMAD.MOV.U32 R47, RZ, RZ, R239 ;  /* 0x000000ffff2f7224 */ /* 0x000fc600078e00ef */
[----:B------:R-:W3:Y:S04]  /*2b180*/  LDL.LU R37, [R1+0x2194] ;  /* 0x0021940001257983 */ /* 0x000ee80000300800 */
[----:B------:R-:W3:Y:S04]  /*2b190*/  LDL.LU R33, [R1+0x2190] ;  /* 0x0021900001217983 */ /* 0x000ee80000300800 */
[----:B------:R-:W3:Y:S04]  /*2b1a0*/  LDL.LU R239, [R1+0x218c] ;  /* 0x00218c0001ef7983 */ /* 0x000ee80000300800 */
[----:B------:R-:W3:Y:S04]  /*2b1b0*/  LDL.LU R248, [R1+0x2b0] ;  /* 0x0002b00001f87983 */ /* 0x000ee80000300800 */
[----:B------:R-:W3:Y:S01]  /*2b1c0*/  LDL.LU R249, [R1+0x2b4] ;  /* 0x0002b40001f97983 */ /* 0x000ee20000300800 */
[----:B------:R-:W-:-:S02]  /*2b1d0*/  IMAD.MOV.U32 R3, RZ, RZ, R41 ;  /* 0x000000ffff037224 */ /* 0x000fc400078e0029 */
[----:B------:R-:W-:Y:S01]  /*2b1e0*/  IMAD.MOV.U32 R6, RZ, RZ, R42 ;  /* 0x000000ffff067224 */ /* 0x000fe200078e002a */
[----:B------:R-:W-:Y:S01]  /*2b1f0*/  LDS R159, [R5+0x42880] ;  /* 0x04288000059f7984 */ /* 0x000fe20000000800 */
[----:B------:R-:W-:Y:S02]  /*2b200*/  IMAD.MOV.U32 R252, RZ, RZ, R43 ;  /* 0x000000fffffc7224 */ /* 0x000fe400078e002b */
[----:B--2---:R-:W-:-:S05]  /*2b210*/  IMAD R7, R7, 0x20000, R20 ;  /* 0x0002000007077824 */ /* 0x004fca00078e0214 */
[----:B------:R-:W-:Y:S04]  /*2b220*/  LDSM.16.M88.4 R12, [R7] ;  /* 0x00000000070c783b */ /* 0x000fe80000000200 */
[----:B------:R-:W-:Y:S04]  /*2b230*/  LDSM.16.M88.4 R8, [R7+0x4000] ;  /* 0x004000000708783b */ /* 0x000fe80000000200 */
[----:B------:R-:W1:Y:S04]  /*2b240*/  LDSM.16.M88.4 R24, [R7+0x14000] ;  /* 0x014000000718783b */ /* 0x000e680000000200 */
[----:B------:R-:W-:Y:S01]  /*2b250*/  STL [R1+0x1e8c], R7 ;  /* 0x001e8c0701007387 */ /* 0x000fe20000100800 */
[----:B------:R-:W-:-:S03]  /*2b260*/  IMAD.MOV.U32 R176, RZ, RZ, R23 ;  /* 0x000000ffffb07224 */ /* 0x000fc600078e0017 */
[----:B------:R-:W-:Y:S04]  /*2b270*/  LDSM.16.M88.4 R28, [R7+0x10000] ;  /* 0x01000000071c783b */ /* 0x000fe80000000200 */
[----:B------:R-:W-:Y:S04]  /*2b280*/  LDSM.16.M88.4 R20, [R7+0x18000] ;  /* 0x018000000714783b */ /* 0x000fe80000000200 */
[----:B------:R-:W-:Y:S01]  /*2b290*/  LDSM.16.M88.4 R16, [R7+0x1c000] ;  /* 0x01c000000710783b */ /* 0x000fe20000000200 */
[----:B-1----:R-:W-:Y:S01]  /*2b2a0*/  HMMA.1688.F32.TF32 R48, R56, R24, R220 ;  /* 0x000000183830723c */ /* 0x002fe200000810dc */
[----:B----4-:R-:W-:-:S02]  /*2b2b0*/  IMAD.MOV.U32 R243, RZ, RZ, R32 ;  /* 0x000000fffff37224 */ /* 0x010fc400078e0020 */
[----:B---3--:R-:W-:Y:S02]  /*2b2c0*/  IMAD.MOV.U32 R241, RZ, RZ, R36 ;  /* 0x000000fffff17224 */ /* 0x008fe400078e0024 */
[----:B------:R-:W-:Y:S02]  /*2b2d0*/  IMAD.MOV.U32 R251, RZ, RZ, R88 ;  /* 0x000000fffffb7224 */ /* 0x000fe400078e0058 */
[----:B------:R-:W-:Y:S01]  /*2b2e0*/  LDS R88, [R4+0x42000] ;  /* 0x0420000004587984 */ /* 0x000fe20000000800 */
[----:B------:R-:W-:-:S03]  /*2b2f0*/  IMAD.MOV.U32 R250, RZ, RZ, R89 ;  /* 0x000000fffffa7224 */ /* 0x000fc600078e0059 */
[----:B------:R-:W-:Y:S01]  /*2b300*/  LDS R89, [R5+0x42000] ;  /* 0x0420000005597984 */ /* 0x000fe20000000800 */
[----:B------:R-:W-:-:S03]  /*2b310*/  IMAD.MOV.U32 R240, RZ, RZ, R37 ;  /* 0x000000fffff07224 */ /* 0x000fc600078e0025 */
[----:B------:R-:W-:Y:S01]  /*2b320*/  LDSM.16.M88.4 R36, [R7+0x8000] ;  /* 0x008000000724783b */ /* 0x000fe20000000200 */
[----:B------:R-:W-:-:S03]  /*2b330*/  IMAD.MOV.U32 R242, RZ, RZ, R33 ;  /* 0x000000fffff27224 */ /* 0x000fc600078e0021 */
[----:B------:R-:W1:Y:S04]  /*2b340*/  LDSM.16.M88.4 R32, [R7+0xc000] ;  /* 0x00c000000720783b */ /* 0x000e680000000200 */
[C---:B------:R-:W-:Y:S08]  /*2b350*/  HMMA.1688.F32.TF32 R240, R56.reuse, R8, R240 ;  /* 0x0000000838f0723c */ /* 0x040ff000000810f0 */
[C---:B------:R-:W-:Y:S11]  /*2b360*/  HMMA.1688.F32.TF32 R248, R56.reuse, R12, R248 ;  /* 0x0000000c38f8723c */ /* 0x040ff600000810f8 */
[----:B------:R-:W-:Y:S11]  /*2b370*/  @!UPT UIADD3 URZ, URZ, URZ, URZ ;  /* 0x0000003f3f3ff290 */ /* 0x000ff6000fffe03f */
[----:B------:R-:W-:Y:S01]  /*2b380*/  @!UPT UIADD3 URZ, URZ, URZ, URZ ;  /* 0x0000003f3f3ff290 */ /* 0x000fe2000fffe03f */
[----:B------:R-:W-:Y:S04]  /*2b390*/  STL.64 [R1+0x2158], R250 ;  /* 0x002158fa01007387 */ /* 0x000fe80000100a00 */
[----:B------:R-:W-:Y:S04]  /*2b3a0*/  STL.64 [R1+0x2150], R248 ;  /* 0x002150f801007387 */ /* 0x000fe80000100a00 */
[----:B------:R-:W-:Y:S04]  /*2b3b0*/  STL.64 [R1+0x2168], R242 ;  /* 0x002168f201007387 */ /* 0x000fe80000100a00 */
[----:B------:R-:W-:Y:S04]  /*2b3c0*/  STL.64 [R1+0x2160], R240 ;  /* 0x002160f001007387 */ /* 0x000fe80000100a00 */
[----:B------:R-:W2:Y:S04]  /*2b3d0*/  LDL.LU R100, [R1+0x60] ;  /* 0x0000600001647983 */ /* 0x000ea80000300800 */
[----:B------:R-:W2:Y:S04]  /*2b3e0*/  LDL.LU R101, [R1+0x64] ;  /* 0x0000640001657983 */ /* 0x000ea80000300800 */
[----:B------:R-:W2:Y:S04]  /*2b3f0*/  LDL.LU R102, [R1+0x68] ;  /* 0x0000680001667983 */ /* 0x000ea80000300800 */
[----:B------:R-:W2:Y:S04]  /*2b400*/  LDL.LU R103, [R1+0x6c] ;  /* 0x00006c0001677983 */ /* 0x000ea80000300800 */
[----:B------:R-:W3:Y:S04]  /*2b410*/  LDL.LU R220, [R1+0xc0] ;  /* 0x0000c00001dc7983 */ /* 0x000ee80000300800 */
[----:B------:R-:W3:Y:S04]  /*2b420*/  LDL.LU R221, [R1+0xc4] ;  /* 0x0000c40001dd7983 */ /* 0x000ee80000300800 */
[----:B------:R-:W3:Y:S04]  /*2b430*/  LDL.LU R222, [R1+0xc8] ;  /* 0x0000c80001de7983 */ /* 0x000ee80000300800 */
[----:B------:R-:W3:Y:S04]  /*2b440*/  LDL.LU R223, [R1+0xcc] ;  /* 0x0000cc0001df7983 */ /* 0x000ee80000300800 */
[----:B------:R-:W4:Y:S04]  /*2b450*/  LDL.LU R68, [R1+0x260] ;  /* 0x0002600001447983 */ /* 0x000f280000300800 */
[----:B------:R-:W4:Y:S04]  /*2b460*/  LDL.LU R69, [R1+0x264] ;  /* 0x0002640001457983 */ /* 0x000f280000300800 */
[----:B------:R-:W4:Y:S04]  /*2b470*/  LDL.LU R70, [R1+0x268] ;  /* 0x0002680001467983 */ /* 0x000f280000300800 */
[----:B------:R-:W4:Y:S04]  /*2b480*/  LDL.LU R71, [R1+0x26c] ;  /* 0x00026c0001477983 */ /* 0x000f280000300800 */
[----:B------:R-:W2:Y:S04]  /*2b490*/  LDL.LU R64, [R1+0x1f0] ;  /* 0x0001f00001407983 */ /* 0x000ea80000300800 */
[----:B------:R-:W2:Y:S04]  /*2b4a0*/  LDL.LU R65, [R1+0x1f4] ;  /* 0x0001f40001417983 */ /* 0x000ea80000300800 */
[----:B------:R-:W2:Y:S04]  /*2b4b0*/  LDL.LU R66, [R1+0x1f8] ;  /* 0x0001f80001427983 */ /* 0x000ea80000300800 */
[----:B------:R-:W2:Y:S01]  /*2b4c0*/  LDL.LU R67, [R1+0x1fc] ;  /* 0x0001fc0001437983 */ /* 0x000ea20000300800 */
[C---:B-1----:R-:W-:Y:S03]  /*2b4d0*/  HMMA.1688.F32.TF32 R40, R56.reuse, R32, R60 ;  /* 0x000000203828723c */ /* 0x042fe6000008103c */
[----:B------:R-:W3:Y:S04]  /*2b4e0*/  LDL.LU R116, [R1+0xe0] ;  /* 0x0000e00001747983 */ /* 0x000ee80000300800 */
        /* <DEDUP_REMOVED lines=31> */
[----:B------:R-:W3:Y:S01]  /*2b6e0*/  LDL.LU R112, [R1+0x30] ;  /* 0x0000300001707983 */ /* 0x000ee20000300800 */
[C---:B------:R-:W-:Y:S03]  /*2b6f0*/  HMMA.1688.F32.TF32 R236, R56.reuse, R36, R236 ;  /* 0x0000002438ec723c */ /* 0x040fe600000810ec */
[----:B------:R-:W3:Y:S04]  /*2b700*/  LDL.LU R113, [R1+0x34] ;  /* 0x0000340001717983 */ /* 0x000ee80000300800 */
[----:B------:R-:W3:Y:S01]  /*2b710*/  LDL.LU R114, [R1+0x38] ;  /* 0x0000380001727983 */ /* 0x000ee20000300800 */
[----:B------:R-:W-:Y:S03]  /*2b720*/  HMMA.1688.F32.TF32 R44, R56, R28, R44 ;  /* 0x0000001c382c723c */ /* 0x000fe6000008102c */
[----:B------:R-:W3:Y:S01]  /*2b730*/  LDL.LU R115, [R1+0x3c] ;  /* 0x00003c0001737983 */ /* 0x000ee20000300800 */
[----:B------:R-:W-:-:S02]  /*2b740*/  IMAD.MOV.U32 R228, RZ, RZ, R232 ;  /* 0x000000ffffe47224 */ /* 0x000fc400078e00e8 */
[----:B------:R-:W-:Y:S02]  /*2b750*/  IMAD.MOV.U32 R229, RZ, RZ, R233 ;  /* 0x000000ffffe57224 */ /* 0x000fe400078e00e9 */
[----:B------:R-:W-:Y:S02]  /*2b760*/  IMAD.MOV.U32 R230, RZ, RZ, R234 ;  /* 0x000000ffffe67224 */ /* 0x000fe400078e00ea */
[----:B------:R-:W-:Y:S01]  /*2b770*/  IMAD.MOV.U32 R231, RZ, RZ, R235 ;  /* 0x000000ffffe77224 */ /* 0x000fe200078e00eb */
[C---:B----4-:R-:W-:Y:S08]  /*2b780*/  HMMA.1688.F32.TF32 R52, R56.reuse, R20, R68 ;  /* 0x000000143834723c */ /* 0x050ff00000081044 */
[----:B--2---:R-:W-:Y:S08]  /*2b790*/  HMMA.1688.F32.TF32 R56, R56, R16, R64 ;  /* 0x000000103838723c */ /* 0x004ff00000081040 */
[----:B---3--:R-:W-:Y:S01]  /*2b7a0*/  HMMA.1688.F32.TF32 R64, R88, R8, R116 ;  /* 0x000000085840723c */ /* 0x008fe20000081074 */
[----:B------:R-:W2:Y:S04]  /*2b7b0*/  LDL.LU R116, [R1+0x10] ;  /* 0x0000100001747983 */ /* 0x000ea80000300800 */
[----:B------:R-:W2:Y:S04]  /*2b7c0*/  LDL.LU R117, [R1+0x14] ;  /* 0x0000140001757983 */ /* 0x000ea80000300800 */
[----:B------:R-:W2:Y:S04]  /*2b7d0*/  LDL.LU R118, [R1+0x18] ;  /* 0x0000180001767983 */ /* 0x000ea80000300800 */
[----:B------:R-:W2:Y:S04]  /*2b7e0*/  LDL.LU R119, [R1+0x1c] ;  /* 0x00001c0001777983 */ /* 0x000ea80000300800 */
[----:B------:R-:W3:Y:S04]  /*2b7f0*/  LDL.LU R124, [R1+0x20] ;  /* 0x00002000017c7983 */ /* 0x000ee80000300800 */
[----:B------:R-:W3:Y:S04]  /*2b800*/  LDL.LU R125, [R1+0x24] ;  /* 0x00002400017d7983 */ /* 0x000ee80000300800 */
[----:B------:R-:W3:Y:S04]  /*2b810*/  LDL.LU R126, [R1+0x28] ;  /* 0x00002800017e7983 */ /* 0x000ee80000300800 */
[----:B------:R-:W3:Y:S01]  /*2b820*/  LDL.LU R127, [R1+0x2c] ;  /* 0x00002c00017f7983 */ /* 0x000ee20000300800 */
[C---:B------:R-:W-:Y:S08]  /*2b830*/  HMMA.1688.F32.TF32 R92, R120.reuse, R12, R92 ;  /* 0x0000000c785c723c */ /* 0x040ff0000008105c */
[----:B------:R-:W-:Y:S11]  /*2b840*/  HMMA.1688.F32.TF32 R96, R120, R8, R96 ;  /* 0x000000087860723c */ /* 0x000ff60000081060 */
[----:B------:R-:W-:Y:S04]  /*2b850*/  @!UPT UIADD3 URZ, URZ, URZ, URZ ;  /* 0x0000003f3f3ff290 */ /* 0x000fe8000fffe03f */
[----:B------:R-:W-:Y:S04]  /*2b860*/  STL [R1+0x20b8], R92 ;  /* 0x0020b85c01007387 */ /* 0x000fe80000100800 */
[----:B------:R-:W-:Y:S04]  /*2b870*/  STL [R1+0x20b4], R93 ;  /* 0x0020b45d01007387 */ /* 0x000fe80000100800 */
[----:B------:R-:W-:Y:S04]  /*2b880*/  STL [R1+0x20b0], R94 ;  /* 0x0020b05e01007387 */ /* 0x000fe80000100800 */
[----:B------:R1:W-:Y:S04]  /*2b890*/  STL [R1+0x20ac], R95 ;  /* 0x0020ac5f01007387 */ /* 0x0003e80000100800 */
[----:B------:R4:W-:Y:S04]  /*2b8a0*/  STL [R1+0x2098], R96 ;  /* 0x0020986001007387 */ /* 0x0009e80000100800 */
[----:B------:R1:W-:Y:S04]  /*2b8b0*/  STL [R1+0x2094], R97 ;  /* 0x0020946101007387 */ /* 0x0003e80000100800 */
[----:B------:R1:W-:Y:S04]  /*2b8c0*/  STL [R1+0x2090], R98 ;  /* 0x0020906201007387 */ /* 0x0003e80000100800 */
[----:B------:R1:W-:Y:S04]  /*2b8d0*/  STL [R1+0x208c], R99 ;  /* 0x00208c6301007387 */ /* 0x0003e80000100800 */
        /* <DEDUP_REMOVED lines=8> */
[C---:B------:R-:W-:Y:S07]  /*2b960*/  HMMA.1688.F32.TF32 R68, R88.reuse, R36, R220 ;  /* 0x000000245844723c */ /* 0x040fee00000810dc */
[----:B------:R-:W-:Y:S01]  /*2b970*/  IMAD.MOV.U32 R220, RZ, RZ, R85 ;  /* 0x000000ffffdc7224 */ /* 0x000fe200078e0055 */
[----:B------:R-:W-:Y:S01]  /*2b980*/  HMMA.1688.F32.TF32 R60, R88, R12, R60 ;  /* 0x0000000c583c723c */ /* 0x000fe2000008103c */
[----:B------:R-:W-:-:S02]  /*2b990*/  IMAD.MOV.U32 R221, RZ, RZ, R84 ;  /* 0x000000ffffdd7224 */ /* 0x000fc400078e0054 */
[----:B------:R-:W-:Y:S02]  /*2b9a0*/  IMAD.MOV.U32 R222, RZ, RZ, R81 ;  /* 0x000000ffffde7224 */ /* 0x000fe400078e0051 */
[----:B------:R-:W-:-:S03]  /*2b9b0*/  IMAD.MOV.U32 R223, RZ, RZ, R80 ;  /* 0x000000ffffdf7224 */ /* 0x000fc600078e0050 */
[C---:B------:R-:W-:Y:S08]  /*2b9c0*/  HMMA.1688.F32.TF32 R72, R88.reuse, R32, R72 ;  /* 0x000000205848723c */ /* 0x040ff00000081048 */
[C---:B------:R-:W-:Y:S08]  /*2b9d0*/  HMMA.1688.F32.TF32 R76, R88.reuse, R28, R76 ;  /* 0x0000001c584c723c */ /* 0x040ff0000008104c */
[C---:B------:R-:W-:Y:S08]  /*2b9e0*/  HMMA.1688.F32.TF32 R80, R88.reuse, R24, R108 ;  /* 0x000000185850723c */ /* 0x040ff0000008106c */
[C---:B------:R-:W-:Y:S08]  /*2b9f0*/  HMMA.1688.F32.TF32 R84, R88.reuse, R20, R104 ;  /* 0x000000145854723c */ /* 0x040ff00000081068 */
[----:B------:R-:W-:Y:S08]  /*2ba00*/  HMMA.1688.F32.TF32 R88, R88, R16, R100 ;  /* 0x000000105858723c */ /* 0x000ff00000081064 */
[C---:B------:R-:W-:Y:S11]  /*2ba10*/  HMMA.1688.F32.TF32 R100, R120.reuse, R36, R112 ;  /* 0x000000247864723c */ /* 0x040ff60000081070 */
[----:B------:R-:W-:Y:S11]  /*2ba20*/  @!UPT UIADD3 URZ, URZ, URZ, URZ ;  /* 0x0000003f3f3ff290 */ /* 0x000ff6000fffe03f */
[----:B------:R-:W-:Y:S01]  /*2ba30*/  @!UPT UIADD3 URZ, URZ, URZ, URZ ;  /* 0x0000003f3f3ff290 */ /* 0x000fe2000fffe03f */
[----:B------:R-:W-:Y:S04]  /*2ba40*/  STL [R1+0x20a8], R100 ;  /* 0x0020a86401007387 */ /* 0x000fe80000100800 */
[----:B------:R-:W-:Y:S04]  /*2ba50*/  STL [R1+0x20a4], R101 ;  /* 0x0020a46501007387 */ /* 0x000fe80000100800 */
[----:B------:R-:W-:Y:S04]  /*2ba60*/  STL [R1+0x20a0], R102 ;  /* 0x0020a06601007387 */ /* 0x000fe80000100800 */
[----:B------:R1:W-:Y:S01]  /*2ba70*/  STL [R1+0x209c], R103 ;  /* 0x00209c6701007387 */ /* 0x0003e20000100800 */
[----:B------:R-:W-:Y:S03]  /*2ba80*/  HMMA.1688.F32.TF32 R112, R120, R24, R220 ;  /* 0x000000187870723c */ /* 0x000fe600000810dc */
[----:B------:R-:W-:Y:S04]  /*2ba90*/  LDS R220, [R4+0x42180] ;  /* 0x0421800004dc7984 */ /* 0x000fe80000000800 */
[----:B------:R-:W-:Y:S01]  /*2baa0*/  LDS R222, [R4+0x42980] ;  /* 0x0429800004de7984 */ /* 0x000fe20000000800 */
[C---:B------:R-:W-:Y:S03]  /*2bab0*/  HMMA.1688.F32.TF32 R136, R156.reuse, R32, R180 ;  /* 0x000000209c88723c */ /* 0x040fe600000810b4 */
[----:B------:R-:W-:Y:S04]  /*2bac0*/  LDS R221, [R5+0x42180] ;  /* 0x0421800005dd7984 */ /* 0x000fe80000000800 */
[----:B------:R-:W-:Y:S01]  /*2bad0*/  LDS R223, [R5+0x42980] ;  /* 0x0429800005df7984 */ /* 0x000fe20000000800 */
[-C--:B------:R-:W-:Y:S08]  /*2bae0*/  HMMA.1688.F32.TF32 R140, R156, R28.reuse, R172 ;  /* 0x0000001c9c8c723c */ /* 0x080ff000000810ac */
[C---:B--2---:R-:W-:Y:S08]  /*2baf0*/  HMMA.1688.F32.TF32 R108, R120.reuse, R28, R116 ;  /* 0x0000001c786c723c */ /* 0x044ff00000081074 */
[----:B---3--:R-:W-:Y:S08]  /*2bb00*/  HMMA.1688.F32.TF32 R104, R120, R32, R124 ;  /* 0x000000207868723c */ /* 0x008ff0000008107c */
[----:B-1----:R-:W-:Y:S08]  /*2bb10*/  HMMA.1688.F32.TF32 R92, R160, R8, R228 ;  /* 0x00000008a05c723c */ /* 0x002ff000000810e4 */
[----:B------:R-:W-:Y:S07]  /*2bb20*/  HMMA.1688.F32.TF32 R124, R156, R12, R192 ;  /* 0x0000000c9c7c723c */ /* 0x000fee00000810c0 */
[----:B------:R-:W-:Y:S01]  /*2bb30*/  IMAD.MOV.U32 R195, RZ, RZ, R176 ;  /* 0x000000ffffc37224 */ /* 0x000fe200078e00b0 */
[----:B------:R-:W-:Y:S01]  /*2bb40*/  MOV R194, R177 ;  /* 0x000000b100c27202 */ /* 0x000fe20000000f00 */
[----:B------:R-:W-:-:S02]  /*2bb50*/  IMAD.MOV.U32 R193, RZ, RZ, R178 ;  /* 0x000000ffffc17224 */ /* 0x000fc400078e00b2 */
[----:B------:R-:W-:-:S05]  /*2bb60*/  IMAD.MOV.U32 R192, RZ, RZ, R179 ;  /* 0x000000ffffc07224 */ /* 0x000fca00078e00b3 */
[----:B----4-:R-:W-:Y:S02]  /*2bb70*/  IMAD.MOV.U32 R96, RZ, RZ, R92 ;  /* 0x000000ffff607224 */ /* 0x010fe400078e005c */
[----:B------:R-:W-:Y:S02]  /*2bb80*/  IMAD.MOV.U32 R97, RZ, RZ, R93 ;  /* 0x000000ffff617224 */ /* 0x000fe400078e005d */
[----:B------:R-:W-:Y:S02]  /*2bb90*/  IMAD.MOV.U32 R98, RZ, RZ, R94 ;  /* 0x000000ffff627224 */ /* 0x000fe400078e005e */
[----:B------:R-:W-:Y:S01]  /*2bba0*/  IMAD.MOV.U32 R99, RZ, RZ, R95 ;  /* 0x000000ffff637224 */ /* 0x000fe200078e005f */
[----:B------:R-:W-:Y:S08]  /*2bbb0*/  HMMA.1688.F32.TF32 R100, R160, R12, R164 ;  /* 0x0000000ca064723c */ /* 0x000ff000000810a4 */
[C---:B------:R-:W-:Y:S08]  /*2bbc0*/  HMMA.1688.F32.TF32 R116, R120.reuse, R20, R232 ;  /* 0x000000147874723c */ /* 0x040ff000000810e8 */
[----:B------:R-:W-:Y:S07]  /*2bbd0*/  HMMA.1688.F32.TF32 R120, R120, R16, R196 ;  /* 0x000000107878723c */ /* 0x000fee00000810c4 */
        /* <DEDUP_REMOVED lines=70> */
[C---:B------:R-:W-:Y:S08]  /*2c040*/  HMMA.1688.F32.TF32 R128, R156.reuse, R8, R188 ;  /* 0x000000089c80723c */ /* 0x040ff000000810bc */
[C---:B------:R-:W-:Y:S01]  /*2c050*/  HMMA.1688.F32.TF32 R132, R156.reuse, R36, R184 ;  /* 0x000000249c84723c */ /* 0x040fe200000810b8 */
[----:B------:R-:W4:Y:S07]  /*2c060*/  LDL.LU R184, [R1+0x120] ;  /* 0x0001200001b87983 */ /* 0x000f2e0000300800 */
[C---:B------:R-:W-:Y:S01]  /*2c070*/  HMMA.1688.F32.TF32 R144, R156.reuse, R24, R144 ;  /* 0x000000189c90723c */ /* 0x040fe20000081090 */
[----:B------:R-:W4:Y:S07]  /*2c080*/  LDL.LU R185, [R1+0x124] ;  /* 0x0001240001b97983 */ /* 0x000f2e0000300800 */
[C---:B------:R-:W-:Y:S01]  /*2c090*/  HMMA.1688.F32.TF32 R148, R156.reuse, R20, R148 ;  /* 0x000000149c94723c */ /* 0x040fe20000081094 */
[----:B------:R-:W4:Y:S07]  /*2c0a0*/  LDL.LU R186, [R1+0x128] ;  /* 0x0001280001ba7983 */ /* 0x000f2e0000300800 */
[----:B------:R-:W-:Y:S01]  /*2c0b0*/  HMMA.1688.F32.TF32 R152, R156, R16, R152 ;  /* 0x000000109c98723c */ /* 0x000fe20000081098 */
[----:B------:R-:W-:Y:S04]  /*2c0c0*/  LDS R156, [R4+0x42100] ;  /* 0x04210000049c7984 */ /* 0x000fe80000000800 */
[----:B------:R-:W-:Y:S04]  /*2c0d0*/  LDS R158, [R4+0x42900] ;  /* 0x04290000049e7984 */ /* 0x000fe80000000800 */
[----:B------:R-:W-:Y:S04]  /*2c0e0*/  LDS R157, [R5+0x42100] ;  /* 0x04210000059d7984 */ /* 0x000fe80000000800 */
[----:B------:R-:W2:Y:S01]  /*2c0f0*/  LDS R159, [R5+0x42900] ;  /* 0x04290000059f7984 */ /* 0x000ea20000000800 */
[----:B------:R-:W-:-:S03]  /*2c100*/  IMAD.MOV.U32 R233, RZ, RZ, R3 ;  /* 0x000000ffffe97224 */ /* 0x000fc600078e0003 */
[----:B------:R-:W4:Y:S01]  /*2c110*/  LDL.LU R187, [R1+0x12c] ;  /* 0x00012c0001bb7983 */ /* 0x000f220000300800 */
[----:B------:R-:W-:-:S03]  /*2c120*/  IMAD.MOV.U32 R234, RZ, RZ, R6 ;  /* 0x000000ffffea7224 */ /* 0x000fc600078e0006 */
[----:B------:R-:W4:Y:S01]  /*2c130*/  LDL.LU R232, [R1+0xf0] ;  /* 0x0000f00001e87983 */ /* 0x000f220000300800 */
[----:B------:R-:W-:-:S03]  /*2c140*/  IMAD.MOV.U32 R235, RZ, RZ, R252 ;  /* 0x000000ffffeb7224 */ /* 0x000fc600078e00fc */
[----:B------:R-:W4:Y:S04]  /*2c150*/  LDL.LU R3, [R1+0x2178] ;  /* 0x0021780001037983 */ /* 0x000f280000300800 */
[----:B------:R-:W4:Y:S04]  /*2c160*/  LDL.LU R6, [R1+0x2174] ;  /* 0x0021740001067983 */ /* 0x000f280000300800 */
[----:B------:R-:W4:Y:S04]  /*2c170*/  LDL.LU R252, [R1+0x2170] ;  /* 0x0021700001fc7983 */ /* 0x000f280000300800 */
[----:B------:R-:W-:Y:S04]  /*2c180*/  LDS R188, [R2+0x42180] ;  /* 0x0421800002bc7984 */ /* 0x000fe80000000800 */
[----:B------:R-:W-:Y:S04]  /*2c190*/  LDS R190, [R2+0x42980] ;  /* 0x0429800002be7984 */ /* 0x000fe80000000800 */
[----:B------:R-:W-:Y:S04]  /*2c1a0*/  LDS R189, [R0+0x42180] ;  /* 0x0421800000bd7984 */ /* 0x000fe80000000800 */
[----:B------:R-:W1:Y:S01]  /*2c1b0*/  LDS R191, [R0+0x42980] ;  /* 0x0429800000bf7984 */ /* 0x000e620000000800 */
[C---:B--2---:R-:W-:Y:S08]  /*2c1c0*/  HMMA.1688.F32.TF32 R224, R156.reuse, R32, R224 ;  /* 0x000000209ce0723c */ /* 0x044ff000000810e0 */
[----:B---3--:R-:W-:Y:S08]  /*2c1d0*/  HMMA.1688.F32.TF32 R200, R156, R36, R200 ;  /* 0x000000249cc8723c */ /* 0x008ff000000810c8 */
[C---:B----4-:R-:W-:Y:S08]  /*2c1e0*/  HMMA.1688.F32.TF32 R216, R160.reuse, R20, R216 ;  /* 0x00000014a0d8723c */ /* 0x050ff000000810d8 */
[C---:B------:R-:W-:Y:S08]  /*2c1f0*/  HMMA.1688.F32.TF32 R92, R160.reuse, R36, R92 ;  /* 0x00000024a05c723c */ /* 0x040ff0000008105c */
[C---:B------:R-:W-:Y:S08]  /*2c200*/  HMMA.1688.F32.TF32 R240, R160.reuse, R32, R240 ;  /* 0x00000020a0f0723c */ /* 0x040ff000000810f0 */
[C---:B------:R-:W-:Y:S08]  /*2c210*/  HMMA.1688.F32.TF32 R244, R160.reuse, R24, R244 ;  /* 0x00000018a0f4723c */ /* 0x040ff000000810f4 */
[----:B------:R-:W-:Y:S01]  /*2c220*/  HMMA.1688.F32.TF32 R248, R160, R28, R248 ;  /* 0x0000001ca0f8723c */ /* 0x000fe200000810f8 */
[----:B------:R-:W-:-:S02]  /*2c230*/  IMAD.MOV.U32 R102, RZ, RZ, R94 ;  /* 0x000000ffff667224 */ /* 0x000fc400078e005e */
[----:B------:R-:W-:-:S05]  /*2c240*/  IMAD.MOV.U32 R103, RZ, RZ, R95 ;  /* 0x000000ffff677224 */ /* 0x000fca00078e005f */
[----:B------:R-:W-:Y:S01]  /*2c250*/  HMMA.1688.F32.TF32 R160, R160, R16, R212 ;  /* 0x00000010a0a0723c */ /* 0x000fe200000810d4 */
[----:B------:R-:W-:Y:S02]  /*2c260*/  IMAD.MOV.U32 R100, RZ, RZ, R92 ;  /* 0x000000ffff647224 */ /* 0x000fe400078e005c */
[----:B------:R-:W-:Y:S02]  /*2c270*/  IMAD.MOV.U32 R101, RZ, RZ, R93 ;  /* 0x000000ffff657224 */ /* 0x000fe400078e005d */
[----:B------:R-:W-:Y:S02]  /*2c280*/  IMAD.MOV.U32 R94, RZ, RZ, R242 ;  /* 0x000000ffff5e7224 */ /* 0x000fe400078e00f2 */
[----:B------:R-:W-:Y:S02]  /*2c290*/  IMAD.MOV.U32 R95, RZ, RZ, R243 ;  /* 0x000000ffff5f7224 */ /* 0x000fe400078e00f3 */
[----:B------:R-:W-:Y:S01]  /*2c2a0*/  IMAD.MOV.U32 R92, RZ, RZ, R240 ;  /* 0x000000ffff5c7224 */ /* 0x000fe200078e00f0 */
[----:B------:R-:W2:Y:S01]  /*2c2b0*/  LDL.LU.64 R242, [R1+0x2168] ;  /* 0x0021680001f27983 */ /* 0x000ea20000300a00 */
[----:B------:R-:W-:-:S03]  /*2c2c0*/  IMAD.MOV.U32 R93, RZ, RZ, R241 ;  /* 0x000000ffff5d7224 */ /* 0x000fc600078e00f1 */
[----:B------:R-:W2:Y:S04]  /*2c2d0*/  LDL.LU.64 R240, [R1+0x2160] ;  /* 0x0021600001f07983 */ /* 0x000ea80000300a00 */
[----:B------:R-:W-:Y:S04]  /*2c2e0*/  STL.64 [R1+0xa0], R248 ;  /* 0x0000a0f801007387 */ /* 0x000fe80000100a00 */
[----:B------:R3:W-:Y:S01]  /*2c2f0*/  STL.64 [R1+0xa8], R250 ;  /* 0x0000a8fa01007387 */ /* 0x0007e20000100a00 */
[C---:B------:R-:W-:Y:S03]  /*2c300*/  HMMA.1688.F32.TF32 R208, R156.reuse, R12, R208 ;  /* 0x0000000c9cd0723c */ /* 0x040fe600000810d0 */
[----:B---3--:R-:W3:Y:S05]  /*2c310*/  LDL.LU.64 R250, [R1+0x2158] ;  /* 0x0021580001fa7983 */ /* 0x008eea0000300a00 */
[C---:B------:R-:W-:Y:S01]  /*2c320*/  HMMA.1688.F32.TF32 R204, R156.reuse, R8, R204 ;  /* 0x000000089ccc723c */ /* 0x040fe200000810cc */
[----:B------:R-:W3:Y:S04]  /*2c330*/  LDL.LU.64 R248, [R1+0x2150] ;  /* 0x0021500001f87983 */ /* 0x000ee80000300a00 */
[----:B------:R-:W-:Y:S04]  /*2c340*/  STL.64 [R1+0x90], R244 ;  /* 0x000090f401007387 */ /* 0x000fe80000100a00 */
[----:B------:R4:W-:Y:S01]  /*2c350*/  STL.64 [R1+0x98], R246 ;  /* 0x000098f601007387 */ /* 0x0009e20000100a00 */
[C---:B------:R-:W-:Y:S03]  /*2c360*/  HMMA.1688.F32.TF32 R228, R156.reuse, R28, R228 ;  /* 0x0000001c9ce4723c */ /* 0x040fe600000810e4 */
[----:B----4-:R-:W4:Y:S04]  /*2c370*/  LDL.LU.64 R246, [R1+0x2148] ;  /* 0x0021480001f67983 */ /* 0x010f280000300a00 */
[----:B------:R-:W4:Y:S04]  /*2c380*/  LDL.LU.64 R244, [R1+0x2140] ;  /* 0x0021400001f47983 */ /* 0x000f280000300a00 */
[----:B------:R-:W-:Y:S04]  /*2c390*/  STL.64 [R1+0x80], R216 ;  /* 0x000080d801007387 */ /* 0x000fe80000100a00 */
[----:B------:R1:W-:Y:S04]  /*2c3a0*/  STL.64 [R1+0x88], R218 ;  /* 0x000088da01007387 */ /* 0x0003e80000100a00 */
[----:B-1----:R-:W2:Y:S04]  /*2c3b0*/  LDL.LU.64 R218, [R1+0x2138] ;  /* 0x0021380001da7983 */ /* 0x002ea80000300a00 */
[----:B------:R-:W2:Y:S04]  /*2c3c0*/  LDL.LU.64 R216, [R1+0x2130] ;  /* 0x0021300001d87983 */ /* 0x000ea80000300a00 */
[----:B------:R-:W2:Y:S04]  /*2c3d0*/  LDL.LU.64 R214, [R1+0x2128] ;  /* 0x0021280001d67983 */ /* 0x000ea80000300a00 */
[----:B------:R-:W2:Y:S04]  /*2c3e0*/  LDL.LU.64 R212, [R1+0x2120] ;  /* 0x0021200001d47983 */ /* 0x000ea80000300a00 */
[----:B------:R1:W-:Y:S04]  /*2c3f0*/  STL.64 [R1+0x70], R160 ;  /* 0x000070a001007387 */ /* 0x0003e80000100a00 */
[----:B------:R-:W-:Y:S04]  /*2c400*/  STL.64 [R1+0x78], R162 ;  /* 0x000078a201007387 */ /* 0x000fe80000100a00 */
[----:B-1----:R-:W2:Y:S04]  /*2c410*/  LDL.LU R160, [R1+0x170] ;  /* 0x0001700001a07983 */ /* 0x002ea80000300800 */
[----:B------:R-:W-:Y:S04]  /*2c420*/  STL.64 [R1+0x60], R208 ;  /* 0x000060d001007387 */ /* 0x000fe80000100a00 */
[----:B------:R1:W-:Y:S04]  /*2c430*/  STL.64 [R1+0x68], R210 ;  /* 0x000068d201007387 */ /* 0x0003e80000100a00 */
[----:B-1----:R-:W3:Y:S04]  /*2c440*/  LDL.LU.64 R210, [R1+0x2118] ;  /* 0x0021180001d27983 */ /* 0x002ee80000300a00 */
[----:B------:R-:W3:Y:S04]  /*2c450*/  LDL.LU.64 R208, [R1+0x2110] ;  /* 0x0021100001d07983 */ /* 0x000ee80000300a00 */
        /* <DEDUP_REMOVED lines=15> */
[----:B------:R-:W3:Y:S01]  /*2c550*/  LDL.LU.64 R228, [R1+0x20d0] ;  /* 0x0020d00001e47983 */ /* 0x000ee20000300a00 */
[----:B------:R-:W-:Y:S11]  /*2c560*/  HMMA.1688.F32.TF32 R176, R156, R24, R176 ;  /* 0x000000189cb0723c */ /* 0x000ff600000810b0 */
[----:B------:R-:W-:Y:S11]  /*2c570*/  @!UPT UIADD3 URZ, URZ, URZ, URZ ;  /* 0x0000003f3f3ff290 */ /* 0x000ff6000fffe03f */
[----:B------:R-:W-:Y:S01]  /*2c580*/  @!UPT UIADD3 URZ, URZ, URZ, URZ ;  /* 0x0000003f3f3ff290 */ /* 0x000fe2000fffe03f */
[----:B------:R-:W-:Y:S04]  /*2c590*/  STL.64 [R1+0x10], R176 ;  /* 0x000010b001007387 */ /* 0x000fe80000100a00 */
[----:B------:R1:W-:Y:S04]  /*2c5a0*/  STL.64 [R1+0x18], R178 ;  /* 0x000018b201007387 */ /* 0x0003e80000100a00 */
[----:B-1----:R-:W3:Y:S04]  /*2c5b0*/  LDL.LU.64 R178, [R1+0x20c8] ;  /* 0x0020c80001b27983 */ /* 0x002ee80000300a00 */
[----:B------:R-:W3:Y:S01]  /*2c5c0*/  LDL.LU.64 R176, [R1+0x20c0] ;  /* 0x0020c00001b07983 */ /* 0x000ee20000300a00 */
[----:B------:R-:W-:Y:S01]  /*2c5d0*/  IMAD.MOV.U32 R161, RZ, RZ, R252 ;  /* 0x000000ffffa17224 */ /* 0x000fe200078e00fc */
[----:B------:R-:W-:Y:S01]  /*2c5e0*/  MOV R163, R3 ;  /* 0x0000000300a37202 */ /* 0x000fe20000000f00 */
[----:B------:R-:W-:Y:S01]  /*2c5f0*/  IMAD.MOV.U32 R162, RZ, RZ, R6 ;  /* 0x000000ffffa27224 */ /* 0x000fe200078e0006 */
[----:B----4-:R-:W-:Y:S08]  /*2c600*/  HMMA.1688.F32.TF32 R244, R220, R16, R244 ;  /* 0x00000010dcf4723c */ /* 0x010ff000000810f4 */
[C---:B--2---:R-:W-:Y:S08]  /*2c610*/  HMMA.1688.F32.TF32 R160, R156.reuse, R20, R160 ;  /* 0x000000149ca0723c */ /* 0x044ff000000810a0 */
[----:B------:R-:W-:Y:S08]  /*2c620*/  HMMA.1688.F32.TF32 R156, R156, R16, R172 ;  /* 0x000000109c9c723c */ /* 0x000ff000000810ac */
[C---:B------:R-:W-:Y:S07]  /*2c630*/  HMMA.1688.F32.TF32 R172, R188.reuse, R32, R184 ;  /* 0x00000020bcac723c */ /* 0x040fee00000810b8 */
[----:B------:R-:W-:Y:S01]  /*2c640*/  STL.64 [R1], R160 ;  /* 0x000000a001007387 */ /* 0x000fe20000100a00 */
[----:B------:R-:W-:Y:S01]  /*2c650*/  IMAD.MOV.U32 R6, RZ, RZ, R163 ;  /* 0x000000ffff067224 */ /* 0x000fe200078e00a3 */
[----:B------:R-:W-:Y:S02]  /*2c660*/  HMMA.1688.F32.TF32 R184, R188, R20, R196 ;  /* 0x00000014bcb8723c */ /* 0x000fe400000810c4 */
[----:B------:R1:W-:Y:S06]  /*2c670*/  STL [R1+0x8], R162 ;  /* 0x000008a201007387 */ /* 0x0003ec0000100800 */
[----:B---3--:R-:W-:Y:S08]  /*2c680*/  HMMA.1688.F32.TF32 R208, R220, R28, R208 ;  /* 0x0000001cdcd0723c */ /* 0x008ff000000810d0 */
[C---:B-1----:R-:W-:Y:S08]  /*2c690*/  HMMA.1688.F32.TF32 R160, R188.reuse, R12, R180 ;  /* 0x0000000cbca0723c */ /* 0x042ff000000810b4 */
[----:B------:R-:W-:Y:S08]  /*2c6a0*/  HMMA.1688.F32.TF32 R180, R188, R24, R192 ;  /* 0x00000018bcb4723c */ /* 0x000ff000000810c0 */
[C---:B------:R-:W-:Y:S08]  /*2c6b0*/  HMMA.1688.F32.TF32 R204, R220.reuse, R32, R204 ;  /* 0x00000020dccc723c */ /* 0x040ff000000810cc */
[C---:B------:R-:W-:Y:S08]  /*2c6c0*/  HMMA.1688.F32.TF32 R212, R220.reuse, R24, R212 ;  /* 0x00000018dcd4723c */ /* 0x040ff000000810d4 */
[C---:B------:R-:W-:Y:S08]  /*2c6d0*/  HMMA.1688.F32.TF32 R200, R220.reuse, R36, R200 ;  /* 0x00000024dcc8723c */ /* 0x040ff000000810c8 */
[C---:B------:R-:W-:Y:S08]  /*2c6e0*/  HMMA.1688.F32.TF32 R216, R220.reuse, R20, R216 ;  /* 0x00000014dcd8723c */ /* 0x040ff000000810d8 */
[C---:B------:R-:W-:Y:S01]  /*2c6f0*/  HMMA.1688.F32.TF32 R196, R220.reuse, R8, R224 ;  /* 0x00000008dcc4723c */ /* 0x040fe200000810e0 */
[----:B------:R-:W-:Y:S04]  /*2c700*/  LDS R224, [R4+0x43000] ;  /* 0x0430000004e07984 */ /* 0x000fe80000000800 */
[----:B------:R-:W-:Y:S04]  /*2c710*/  LDS R226, [R4+0x43800] ;  /* 0x0438000004e27984 */ /* 0x000fe80000000800 */
[----:B------:R-:W-:Y:S04]  /*2c720*/  LDS R225, [R5+0x43000] ;  /* 0x0430000005e17984 */ /* 0x000fe80000000800 */
[----:B------:R-:W-:Y:S01]  /*2c730*/  LDS R227, [R5+0x43800] ;  /* 0x0438000005e37984 */ /* 0x000fe20000000800 */
[----:B------:R-:W-:Y:S03]  /*2c740*/  HMMA.1688.F32.TF32 R192, R220, R12, R228 ;  /* 0x0000000cdcc0723c */ /* 0x000fe600000810e4 */
[----:B------:R-:W-:Y:S04]  /*2c750*/  LDS R220, [R2+0x43000] ;  /* 0x0430000002dc7984 */ /* 0x000fe80000000800 */
[----:B------:R-:W-:Y:S04]  /*2c760*/  LDS R222, [R2+0x43800] ;  /* 0x0438000002de7984 */ /* 0x000fe80000000800 */
[----:B------:R-:W-:Y:S04]  /*2c770*/  LDS R221, [R0+0x43000] ;  /* 0x0430000000dd7984 */ /* 0x000fe80000000800 */
[----:B------:R-:W1:Y:S01]  /*2c780*/  LDS R223, [R0+0x43800] ;  /* 0x0438000000df7984 */ /* 0x000e620000000800 */
[----:B------:R-:W-:Y:S03]  /*2c790*/  HMMA.1688.F32.TF32 R164, R188, R8, R164 ;  /* 0x00000008bca4723c */ /* 0x000fe600000810a4 */
[----:B------:R-:W-:Y:S04]  /*2c7a0*/  LDS R228, [R2+0x43080] ;  /* 0x0430800002e47984 */ /* 0x000fe80000000800 */
[----:B------:R-:W-:Y:S04]  /*2c7b0*/  LDS R230, [R2+0x43880] ;  /* 0x0438800002e67984 */ /* 0x000fe80000000800 */
[----:B------:R-:W-:Y:S04]  /*2c7c0*/  LDS R229, [R0+0x43080] ;  /* 0x0430800000e57984 */ /* 0x000fe80000000800 */
[----:B------:R-:W2:Y:S01]  /*2c7d0*/  LDS R231, [R0+0x43880] ;  /* 0x0438800000e77984 */ /* 0x000ea20000000800 */
[----:B-1----:R-:W-:Y:S08]  /*2c7e0*/  HMMA.1688.F32.TF32 R236, R220, R38, R236 ;  /* 0x00000026dcec723c */ /* 0x002ff000000810ec */
[----:B------:R-:W-:Y:S08]  /*2c7f0*/  HMMA.1688.F32.TF32 R176, R188, R28, R176 ;  /* 0x0000001cbcb0723c */ /* 0x000ff000000810b0 */
[----:B------:R-:W-:Y:S08]  /*2c800*/  HMMA.1688.F32.TF32 R44, R220, R30, R44 ;  /* 0x0000001edc2c723c */ /* 0x000ff0000008102c */
[----:B------:R-:W-:-:S02]  /*2c810*/  IMAD.MOV.U32 R29, RZ, RZ, R236 ;  /* 0x000000ffff1d7224 */ /* 0x000fc400078e00ec */
[----:B------:R-:W-:Y:S02]  /*2c820*/  IMAD.MOV.U32 R28, RZ, RZ, R237 ;  /* 0x000000ffff1c7224 */ /* 0x000fe400078e00ed */
[----:B------:R-:W-:Y:S02]  /*2c830*/  IMAD.MOV.U32 R25, RZ, RZ, R238 ;  /* 0x000000ffff197224 */ /* 0x000fe400078e00ee */
[----:B------:R-:W-:Y:S02]  /*2c840*/  IMAD.MOV.U32 R24, RZ, RZ, R239 ;  /* 0x000000ffff187224 */ /* 0x000fe400078e00ef */
[C---:B------:R-:W-:Y:S08]  /*2c850*/  HMMA.1688.F32.TF32 R236, R220.reuse, R34, R40 ;  /* 0x00000022dcec723c */ /* 0x040ff00000081028 */
        /* <DEDUP_REMOVED lines=8> */
[----:B-1----:R-:W-:Y:S08]  /*2c8e0*/  HMMA.1688.F32.TF32 R44, R220, R18, R56 ;  /* 0x00000012dc2c723c */ /* 0x002ff00000081038 */
[C---:B---3--:R-:W-:Y:S01]  /*2c8f0*/  HMMA.1688.F32.TF32 R40, R224.reuse, R14, R60 ;  /* 0x0000000ee028723c */ /* 0x048fe2000008103c */
[----:B------:R-:W-:Y:S04]  /*2c900*/  STL.64 [R1+0x200], R48 ;  /* 0x0002003001007387 */ /* 0x000fe80000100a00 */
[----:B------:R1:W-:Y:S10]  /*2c910*/  STL.64 [R1+0x208], R50 ;  /* 0x0002083201007387 */ /* 0x0003f40000100a00 */
[----:B------:R-:W-:Y:S01]  /*2c920*/  STL.64 [R1+0x180], R44 ;  /* 0x0001802c01007387 */ /* 0x000fe20000100a00 */
[C---:B-1----:R-:W-:Y:S03]  /*2c930*/  HMMA.1688.F32.TF32 R48, R224.reuse, R10, R64 ;  /* 0x0000000ae030723c */ /* 0x042fe60000081040 */
[----:B------:R1:W-:Y:S04]  /*2c940*/  STL.64 [R1+0x188], R46 ;  /* 0x0001882e01007387 */ /* 0x0003e80000100a00 */
[----:B------:R-:W-:Y:S04]  /*2c950*/  STL.64 [R1+0x170], R40 ;  /* 0x0001702801007387 */ /* 0x000fe80000100a00 */
[----:B------:R3:W-:Y:S01]  /*2c960*/  STL.64 [R1+0x178], R42 ;  /* 0x0001782a01007387 */ /* 0x0007e20000100a00 */
[C---:B-1----:R-:W-:Y:S08]  /*2c970*/  HMMA.1688.F32.TF32 R44, R224.reuse, R38, R68 ;  /* 0x00000026e02c723c */ /* 0x042ff00000081044 */
[----:B---3--:R-:W-:Y:S03]  /*2c980*/  HMMA.1688.F32.TF32 R40, R224, R34, R72 ;  /* 0x00000022e028723c */ /* 0x008fe60000081048 */
[----:B------:R-:W-:Y:S04]  /*2c990*/  STL.64 [R1+0x160], R48 ;  /* 0x0001603001007387 */ /* 0x000fe80000100a00 */
[----:B------:R1:W-:Y:S01]  /*2c9a0*/  STL.64 [R1+0x168], R50 ;  /* 0x0001683201007387 */ /* 0x0003e20000100a00 */
[----:B------:R-:W-:Y:S07]  /*2c9b0*/  HMMA.1688.F32.TF32 R248, R220, R14, R248 ;  /* 0x0000000edcf8723c */ /* 0x000fee00000810f8 */
[----:B------:R-:W-:Y:S01]  /*2c9c0*/  STL.64 [R1+0x150], R44 ;  /* 0x0001502c01007387 */ /* 0x000fe20000100a00 */
[C---:B-1----:R-:W-:Y:S03]  /*2c9d0*/  HMMA.1688.F32.TF32 R48, R224.reuse, R30, R76 ;  /* 0x0000001ee030723c */ /* 0x042fe6000008104c */
[----:B------:R1:W-:Y:S04]  /*2c9e0*/  STL.64 [R1+0x158], R46 ;  /* 0x0001582e01007387 */ /* 0x0003e80000100a00 */
[----:B------:R-:W-:Y:S04]  /*2c9f0*/  STL.64 [R1+0x140], R40 ;  /* 0x0001402801007387 */ /* 0x000fe80000100a00 */
[----:B------:R3:W-:Y:S01]  /*2ca00*/  STL.64 [R1+0x148], R42 ;  /* 0x0001482a01007387 */ /* 0x0007e20000100a00 */
[C---:B-1----:R-:W-:Y:S08]  /*2ca10*/  HMMA.1688.F32.TF32 R44, R224.reuse, R26, R80 ;  /* 0x0000001ae02c723c */ /* 0x042ff00000081050 */
[----:B---3--:R-:W-:Y:S03]  /*2ca20*/  HMMA.1688.F32.TF32 R40, R224, R22, R84 ;  /* 0x00000016e028723c */ /* 0x008fe60000081054 */
[----:B------:R-:W-:Y:S01]  /*2ca30*/  STL.64 [R1+0x130], R48 ;  /* 0x0001303001007387 */ /* 0x000fe20000100a00 */
[----:B------:R-:W-:-:S03]  /*2ca40*/  IMAD.MOV.U32 R13, RZ, RZ, R248 ;  /* 0x000000ffff0d7224 */ /* 0x000fc600078e00f8 */
[----:B------:R-:W-:Y:S01]  /*2ca50*/  STL.64 [R1+0x138], R50 ;  /* 0x0001383201007387 */ /* 0x000fe20000100a00 */
[----:B------:R-:W-:Y:S02]  /*2ca60*/  IMAD.MOV.U32 R12, RZ, RZ, R249 ;  /* 0x000000ffff0c7224 */ /* 0x000fe400078e00f9 */
[----:B------:R-:W-:Y:S02]  /*2ca70*/  IMAD.MOV.U32 R248, RZ, RZ, R92 ;  /* 0x000000fffff87224 */ /* 0x000fe400078e005c */
[----:B------:R-:W-:Y:S02]  /*2ca80*/  IMAD.MOV.U32 R9, RZ, RZ, R250 ;  /* 0x000000ffff097224 */ /* 0x000fe400078e00fa */
[----:B------:R-:W-:Y:S01]  /*2ca90*/  IMAD.MOV.U32 R249, RZ, RZ, R93 ;  /* 0x000000fffff97224 */ /* 0x000fe200078e005d */
[----:B------:R-:W-:Y:S01]  /*2caa0*/  STL.64 [R1+0x120], R44 ;  /* 0x0001202c01007387 */ /* 0x000fe20000100a00 */
[----:B------:R-:W-:-:S03]  /*2cab0*/  IMAD.MOV.U32 R8, RZ, RZ, R251 ;  /* 0x000000ffff087224 */ /* 0x000fc600078e00fb */
[----:B------:R-:W-:Y:S01]  /*2cac0*/  STL.64 [R1+0x128], R46 ;  /* 0x0001282e01007387 */ /* 0x000fe20000100a00 */
[----:B------:R-:W-:-:S03]  /*2cad0*/  IMAD.MOV.U32 R250, RZ, RZ, R94 ;  /* 0x000000fffffa7224 */ /* 0x000fc600078e005e */
[----:B------:R-:W-:Y:S01]  /*2cae0*/  STL [R1+0x110], R40 ;  /* 0x0001102801007387 */ /* 0x000fe20000100800 */
[----:B------:R-:W-:-:S03]  /*2caf0*/  IMAD.MOV.U32 R251, RZ, RZ, R95 ;  /* 0x000000fffffb7224 */ /* 0x000fc600078e005f */
[----:B------:R-:W2:Y:S04]  /*2cb00*/  LDL.LU R92, [R1+0x20b8] ;  /* 0x0020b800015c7983 */ /* 0x000ea80000300800 */
[----:B------:R-:W2:Y:S04]  /*2cb10*/  LDL.LU R93, [R1+0x20b4] ;  /* 0x0020b400015d7983 */ /* 0x000ea80000300800 */
[----:B------:R-:W2:Y:S04]  /*2cb20*/  LDL.LU R94, [R1+0x20b0] ;  /* 0x0020b000015e7983 */ /* 0x000ea80000300800 */
[----:B------:R-:W2:Y:S01]  /*2cb30*/  LDL.LU R95, [R1+0x20ac] ;  /* 0x0020ac00015f7983 */ /* 0x000ea20000300800 */
[----:B------:R-:W-:Y:S08]  /*2cb40*/  HMMA.1688.F32.TF32 R240, R220, R10, R240 ;  /* 0x0000000adcf0723c */ /* 0x000ff000000810f0 */
[C---:B------:R-:W-:Y:S01]  /*2cb50*/  HMMA.1688.F32.TF32 R168, R188.reuse, R36, R168 ;  /* 0x00000024bca8723c */ /* 0x040fe200000810a8 */
[----:B------:R-:W-:Y:S01]  /*2cb60*/  IMAD.MOV.U32 R252, RZ, RZ, R41 ;  /* 0x000000fffffc7224 */ /* 0x000fe200078e0029 */
[----:B------:R-:W-:Y:S01]  /*2cb70*/  MOV R7, R42 ;  /* 0x0000002a00077202 */ /* 0x000fe20000000f00 */
[----:B------:R-:W-:Y:S01]  /*2cb80*/  IMAD.MOV.U32 R3, RZ, RZ, R43 ;  /* 0x000000ffff037224 */ /* 0x000fe200078e002b */
[----:B------:R-:W-:Y:S04]  /*2cb90*/  LDS R220, [R4+0x43180] ;  /* 0x0431800004dc7984 */ /* 0x000fe80000000800 */
[----:B------:R-:W-:Y:S01]  /*2cba0*/  HMMA.1688.F32.TF32 R188, R188, R16, R232 ;  /* 0x00000010bcbc723c */ /* 0x000fe200000810e8 */
[----:B------:R-:W-:Y:S04]  /*2cbb0*/  LDS R232, [R4+0x43080] ;  /* 0x0430800004e87984 */ /* 0x000fe80000000800 */
[----:B------:R-:W-:Y:S03]  /*2cbc0*/  LDS R234, [R4+0x43880] ;  /* 0x0438800004ea7984 */ /* 0x000fe60000000800 */
[----:B------:R-:W-:Y:S01]  /*2cbd0*/  IMAD.MOV.U32 R21, RZ, RZ, R240 ;  /* 0x000000ffff157224 */ /* 0x000fe200078e00f0 */
[----:B------:R-:W-:Y:S01]  /*2cbe0*/  LDS R233, [R5+0x43080] ;  /* 0x0430800005e97984 */ /* 0x000fe20000000800 */
[----:B------:R-:W-:-:S02]  /*2cbf0*/  IMAD.MOV.U32 R20, RZ, RZ, R241 ;  /* 0x000000ffff147224 */ /* 0x000fc400078e00f1 */
[----:B------:R-:W-:Y:S01]  /*2cc00*/  IMAD.MOV.U32 R17, RZ, RZ, R242 ;  /* 0x000000ffff117224 */ /* 0x000fe200078e00f2 */
[----:B------:R-:W1:Y:S01]  /*2cc10*/  LDS R235, [R5+0x43880] ;  /* 0x0438800005eb7984 */ /* 0x000e620000000800 */
[----:B------:R-:W-:Y:S02]  /*2cc20*/  IMAD.MOV.U32 R16, RZ, RZ, R243 ;  /* 0x000000ffff107224 */ /* 0x000fe400078e00f3 */
[----:B------:R-:W-:Y:S01]  /*2cc30*/  HMMA.1688.F32.TF32 R240, R224, R18, R88 ;  /* 0x00000012e0f0723c */ /* 0x000fe20000081058 */
[----:B------:R-:W-:Y:S04]  /*2cc40*/  LDS R88, [R2+0x43100] ;  /* 0x0431000002587984 */ /* 0x000fe80000000800 */
[----:B------:R-:W-:Y:S04]  /*2cc50*/  LDS R90, [R2+0x43900] ;  /* 0x04390000025a7984 */ /* 0x000fe80000000800 */
[----:B------:R-:W-:Y:S04]  /*2cc60*/  LDS R89, [R0+0x43100] ;  /* 0x0431000000597984 */ /* 0x000fe80000000800 */
[----:B------:R-:W3:Y:S01]  /*2cc70*/  LDS R91, [R0+0x43900] ;  /* 0x04390000005b7984 */ /* 0x000ee20000000800 */
[----:B--2---:R-:W-:Y:S09]  /*2cc80*/  HMMA.1688.F32.TF32 R236, R228, R14, R92 ;  /* 0x0000000ee4ec723c */ /* 0x004ff2000008105c */
[----:B------:R2:W-:Y:S04]  /*2cc90*/  STL.64 [R1+0x2050], R242 ;  /* 0x002050f201007387 */ /* 0x0005e80000100a00 */
[----:B------:R4:W-:Y:S01]  /*2cca0*/  STL.64 [R1+0x2048], R240 ;  /* 0x002048f001007387 */ /* 0x0009e20000100a00 */
[----:B------:R-:W-:-:S02]  /*2ccb0*/  IMAD.MOV.U32 R92, RZ, RZ, R96 ;  /* 0x000000ffff5c7224 */ /* 0x000fc400078e0060 */
[----:B------:R-:W-:Y:S01]  /*2ccc0*/  IMAD.MOV.U32 R93, RZ, RZ, R97 ;  /* 0x000000ffff5d7224 */ /* 0x000fe200078e0061 */
[----:B------:R-:W-:Y:S01]  /*2ccd0*/  HMMA.1688.F32.TF32 R104, R228, R34, R104 ;  /* 0x00000022e468723c */ /* 0x000fe20000081068 */
[----:B------:R-:W-:Y:S01]  /*2cce0*/  LDS R224, [R2+0x43180] ;  /* 0x0431800002e07984 */ /* 0x000fe20000000800 */
[----:B--2---:R-:W-:-:S03]  /*2ccf0*/  IMAD.MOV.U32 R242, RZ, RZ, R102 ;  /* 0x000000fffff27224 */ /* 0x004fc600078e0066 */
[----:B------:R-:W-:Y:S01]  /*2cd00*/  LDS R226, [R2+0x43980] ;  /* 0x0439800002e27984 */ /* 0x000fe20000000800 */
[----:B----4-:R-:W-:-:S03]  /*2cd10*/  IMAD.MOV.U32 R240, RZ, RZ, R100 ;  /* 0x000000fffff07224 */ /* 0x010fc600078e0064 */
[----:B------:R-:W2:Y:S01]  /*2cd20*/  LDL.LU R100, [R1+0x20a8] ;  /* 0x0020a80001647983 */ /* 0x000ea20000300800 */
[----:B------:R-:W-:Y:S02]  /*2cd30*/  IMAD.MOV.U32 R241, RZ, RZ, R101 ;  /* 0x000000fffff17224 */ /* 0x000fe400078e0065 */
[----:B------:R-:W-:Y:S01]  /*2cd40*/  IMAD.MOV.U32 R243, RZ, RZ, R103 ;  /* 0x000000fffff37224 */ /* 0x000fe200078e0067 */
[----:B------:R-:W2:Y:S01]  /*2cd50*/  LDL.LU R101, [R1+0x20a4] ;  /* 0x0020a40001657983 */ /* 0x000ea20000300800 */
[----:B------:R-:W-:-:S03]  /*2cd60*/  IMAD.MOV.U32 R94, RZ, RZ, R98 ;  /* 0x000000ffff5e7224 */ /* 0x000fc600078e0062 */
[----:B------:R-:W2:Y:S01]  /*2cd70*/  LDL.LU R102, [R1+0x20a0] ;  /* 0x0020a00001667983 */ /* 0x000ea20000300800 */
[----:B------:R-:W-:-:S03]  /*2cd80*/  IMAD.MOV.U32 R95, RZ, RZ, R99 ;  /* 0x000000ffff5f7224 */ /* 0x000fc600078e0063 */
[----:B------:R-:W2:Y:S04]  /*2cd90*/  LDL.LU R103, [R1+0x209c] ;  /* 0x00209c0001677983 */ /* 0x000ea80000300800 */
[----:B------:R-:W4:Y:S04]  /*2cda0*/  LDL.LU R96, [R1+0x2098] ;  /* 0x0020980001607983 */ /* 0x000f280000300800 */
[----:B------:R-:W4:Y:S04]  /*2cdb0*/  LDL.LU R97, [R1+0x2094] ;  /* 0x0020940001617983 */ /* 0x000f280000300800 */
[----:B------:R-:W4:Y:S04]  /*2cdc0*/  LDL.LU R98, [R1+0x2090] ;  /* 0x0020900001627983 */ /* 0x000f280000300800 */
[----:B------:R-:W4:Y:S04]  /*2cdd0*/  LDL.LU R99, [R1+0x208c] ;  /* 0x00208c0001637983 */ /* 0x000f280000300800 */
[----:B------:R1:W-:Y:S04]  /*2cde0*/  STL [R1+0x2038], R236 ;  /* 0x002038ec01007387 */ /* 0x0003e80000100800 */
[----:B------:R1:W-:Y:S04]  /*2cdf0*/  STL [R1+0x2034], R237 ;  /* 0x002034ed01007387 */ /* 0x0003e80000100800 */
[----:B------:R3:W-:Y:S04]  /*2ce00*/  STL [R1+0x2030], R238 ;  /* 0x002030ee01007387 */ /* 0x0007e80000100800 */
[----:B------:R3:W-:Y:S04]  /*2ce10*/  STL [R1+0x202c], R239 ;  /* 0x00202cef01007387 */ /* 0x0007e80000100800 */
[----:B-1----:R-:W4:Y:S04]  /*2ce20*/  LDL.LU R236, [R1+0xe0] ;  /* 0x0000e00001ec7983 */ /* 0x002f280000300800 */
[----:B------:R-:W4:Y:S04]  /*2ce30*/  LDL.LU R237, [R1+0xe4] ;  /* 0x0000e40001ed7983 */ /* 0x000f280000300800 */
[----:B---3--:R-:W3:Y:S04]  /*2ce40*/  LDL.LU R238, [R1+0xe8] ;  /* 0x0000e80001ee7983 */ /* 0x008ee80000300800 */
[----:B------:R-:W3:Y:S01]  /*2ce50*/  LDL.LU R239, [R1+0xec] ;  /* 0x0000ec0001ef7983 */ /* 0x000ee20000300800 */
[C---:B------:R-:W-:Y:S03]  /*2ce60*/  HMMA.1688.F32.TF32 R40, R228.reuse, R30, R108 ;  /* 0x0000001ee428723c */ /* 0x040fe6000008106c */
[----:B------:R-:W-:Y:S04]  /*2ce70*/  LDS R225, [R0+0x43180] ;  /* 0x0431800000e17984 */ /* 0x000fe80000000800 */
[----:B------:R-:W1:Y:S01]  /*2ce80*/  LDS R227, [R0+0x43980] ;  /* 0x0439800000e37984 */ /* 0x000e620000000800 */
[C---:B------:R-:W-:Y:S03]  /*2ce90*/  HMMA.1688.F32.TF32 R44, R228.reuse, R26, R112 ;  /* 0x0000001ae42c723c */ /* 0x040fe60000081070 */
[----:B------:R-:W-:Y:S04]  /*2cea0*/  LDS R222, [R4+0x43980] ;  /* 0x0439800004de7984 */ /* 0x000fe80000000800 */
[----:B------:R-:W-:Y:S01]  /*2ceb0*/  LDS R221, [R5+0x43180] ;  /* 0x0431800005dd7984 */ /* 0x000fe20000000800 */
[C---:B------:R-:W-:Y:S03]  /*2cec0*/  HMMA.1688.F32.TF32 R48, R228.reuse, R22, R116 ;  /* 0x00000016e430723c */ /* 0x040fe60000081074 */
[----:B------:R-:W1:Y:S04]  /*2ced0*/  LDS R223, [R5+0x43980] ;  /* 0x0439800005df7984 */ /* 0x000e680000000800 */
[----:B------:R-:W-:Y:S01]  /*2cee0*/  LDS R36, [R2+0x44000] ;  /* 0x0440000002247984 */ /* 0x000fe20000000800 */
[----:B------:R-:W-:Y:S03]  /*2cef0*/  HMMA.1688.F32.TF32 R52, R228, R18, R120 ;  /* 0x00000012e434723c */ /* 0x000fe60000081078 */
[----:B------:R-:W-:Y:S05]  /*2cf00*/  LDS R37, [R0+0x44000] ;  /* 0x0440000000257984 */ /* 0x000fea0000000800 */
[C---:B------:R-:W-:Y:S08]  /*2cf10*/  HMMA.1688.F32.TF32 R56, R232.reuse, R14, R124 ;  /* 0x0000000ee838723c */ /* 0x040ff0000008107c */
[C---:B------:R-:W-:Y:S08]  /*2cf20*/  HMMA.1688.F32.TF32 R60, R232.reuse, R10, R128 ;  /* 0x0000000ae83c723c */ /* 0x040ff00000081080 */
[C---:B------:R-:W-:Y:S08]  /*2cf30*/  HMMA.1688.F32.TF32 R64, R232.reuse, R38, R132 ;  /* 0x00000026e840723c */ /* 0x040ff00000081084 */
[----:B------:R-:W-:Y:S08]  /*2cf40*/  HMMA.1688.F32.TF32 R68, R232, R34, R136 ;  /* 0x00000022e844723c */ /* 0x000ff00000081088 */
[C---:B--2---:R-:W-:Y:S08]  /*2cf50*/  HMMA.1688.F32.TF32 R100, R228.reuse, R38, R100 ;  /* 0x00000026e464723c */ /* 0x044ff00000081064 */
[-C--:B----4-:R-:W-:Y:S01]  /*2cf60*/  HMMA.1688.F32.TF32 R96, R228, R10.reuse, R96 ;  /* 0x0000000ae460723c */ /* 0x090fe20000081060 */
[----:B------:R-:W-:Y:S04]  /*2cf70*/  LDS R228, [R4+0x43100] ;  /* 0x0431000004e47984 */ /* 0x000fe80000000800 */
[----:B------:R-:W-:Y:S04]  /*2cf80*/  LDS R230, [R4+0x43900] ;  /* 0x0439000004e67984 */ /* 0x000fe80000000800 */
[----:B------:R-:W-:Y:S04]  /*2cf90*/  LDS R229, [R5+0x43100] ;  /* 0x0431000005e57984 */ /* 0x000fe80000000800 */
[----:B------:R-:W2:Y:S10]  /*2cfa0*/  LDS R231, [R5+0x43900] ;  /* 0x0439000005e77984 */ /* 0x000eb40000000800 */
        /* <DEDUP_REMOVED lines=19> */
[----:B------:R4:W-:Y:S02]  /*2d0e0*/  STL [R1+0x2000], R47 ;  /* 0x0020002f01007387 */ /* 0x0009e40000100800 */
[----:B----4-:R-:W-:Y:S02]  /*2d0f0*/  HMMA.1688.F32.TF32 R44, R88, R10, R92 ;  /* 0x0000000a582c723c */ /* 0x010fe4000008105c */
[----:B------:R-:W-:Y:S04]  /*2d100*/  STL [R1+0x2028], R48 ;  /* 0x0020283001007387 */ /* 0x000fe80000100800 */
[----:B------:R-:W-:Y:S04]  /*2d110*/  STL [R1+0x2024], R49 ;  /* 0x0020243101007387 */ /* 0x000fe80000100800 */
[----:B------:R-:W-:Y:S04]  /*2d120*/  STL [R1+0x2020], R50 ;  /* 0x0020203201007387 */ /* 0x000fe80000100800 */
[----:B------:R4:W-:Y:S04]  /*2d130*/  STL [R1+0x1fcc], R51 ;  /* 0x001fcc3301007387 */ /* 0x0009e80000100800 */
[----:B------:R-:W-:Y:S04]  /*2d140*/  STL [R1+0x2044], R53 ;  /* 0x0020443501007387 */ /* 0x000fe80000100800 */
[----:B------:R-:W-:Y:S04]  /*2d150*/  STL [R1+0x2040], R54 ;  /* 0x0020403601007387 */ /* 0x000fe80000100800 */
[----:B------:R-:W-:Y:S01]  /*2d160*/  STL [R1+0x203c], R55 ;  /* 0x00203c3701007387 */ /* 0x000fe20000100800 */
[----:B------:R-:W-:-:S02]  /*2d170*/  IMAD.MOV.U32 R103, RZ, RZ, R44 ;  /* 0x000000ffff677224 */ /* 0x000fc400078e002c */
[----:B------:R-:W-:Y:S01]  /*2d180*/  IMAD.MOV.U32 R43, RZ, RZ, R45 ;  /* 0x000000ffff2b7224 */ /* 0x000fe200078e002d */
[----:B------:R1:W-:Y:S01]  /*2d190*/  STL [R1+0x1fc8], R59 ;  /* 0x001fc83b01007387 */ /* 0x0003e20000100800 */
[----:B----4-:R-:W-:Y:S02]  /*2d1a0*/  IMAD.MOV.U32 R51, RZ, RZ, R46 ;  /* 0x000000ffff337224 */ /* 0x010fe400078e002e */
[----:B-1----:R-:W-:Y:S02]  /*2d1b0*/  IMAD.MOV.U32 R59, RZ, RZ, R47 ;  /* 0x000000ffff3b7224 */ /* 0x002fe400078e002f */
[C---:B------:R-:W-:Y:S01]  /*2d1c0*/  HMMA.1688.F32.TF32 R44, R88.reuse, R38, R240 ;  /* 0x00000026582c723c */ /* 0x040fe200000810f0 */
[----:B------:R-:W-:Y:S04]  /*2d1d0*/  STL.64 [R1+0x2060], R62 ;  /* 0x0020603e01007387 */ /* 0x000fe80000100a00 */
[----:B------:R1:W-:Y:S04]  /*2d1e0*/  STL.64 [R1+0x2058], R60 ;  /* 0x0020583c01007387 */ /* 0x0003e80000100a00 */
[----:B------:R-:W-:Y:S11]  /*2d1f0*/  STL.64 [R1+0x2070], R66 ;  /* 0x0020704201007387 */ /* 0x000ff60000100a00 */
[----:B------:R-:W-:Y:S04]  /*2d200*/  @!UPT UIADD3 URZ, URZ, URZ, URZ ;  /* 0x0000003f3f3ff290 */ /* 0x000fe8000fffe03f */
[----:B------:R-:W-:Y:S02]  /*2d210*/  IMAD.MOV.U32 R107, RZ, RZ, R44 ;  /* 0x000000ffff6b7224 */ /* 0x000fe400078e002c */
[----:B------:R-:W-:Y:S02]  /*2d220*/  IMAD.MOV.U32 R100, RZ, RZ, R45 ;  /* 0x000000ffff647224 */ /* 0x000fe400078e002d */
[----:B------:R-:W-:Y:S02]  /*2d230*/  IMAD.MOV.U32 R101, RZ, RZ, R46 ;  /* 0x000000ffff657224 */ /* 0x000fe400078e002e */
[----:B------:R-:W-:Y:S02]  /*2d240*/  IMAD.MOV.U32 R102, RZ, RZ, R47 ;  /* 0x000000ffff667224 */ /* 0x000fe400078e002f */
[----:B------:R-:W-:Y:S01]  /*2d250*/  HMMA.1688.F32.TF32 R44, R88, R34, R248 ;  /* 0x00000022582c723c */ /* 0x000fe200000810f8 */
[----:B------:R4:W-:Y:S04]  /*2d260*/  STL.64 [R1+0x2068], R64 ;  /* 0x0020684001007387 */ /* 0x0009e80000100a00 */
[----:B------:R-:W-:Y:S04]  /*2d270*/  STL.64 [R1+0x2080], R70 ;  /* 0x0020804601007387 */ /* 0x000fe80000100a00 */
[----:B------:R-:W-:Y:S04]  /*2d280*/  STL.64 [R1+0x2078], R68 ;  /* 0x0020784401007387 */ /* 0x000fe80000100a00 */
[----:B------:R-:W2:Y:S04]  /*2d290*/  LDL.LU R240, [R1+0x10] ;  /* 0x0000100001f07983 */ /* 0x000ea80000300800 */
[----:B------:R-:W2:Y:S04]  /*2d2a0*/  LDL.LU R241, [R1+0x14] ;  /* 0x0000140001f17983 */ /* 0x000ea80000300800 */
[----:B------:R-:W2:Y:S04]  /*2d2b0*/  LDL.LU R242, [R1+0x18] ;  /* 0x0000180001f27983 */ /* 0x000ea80000300800 */
[----:B------:R-:W2:Y:S01]  /*2d2c0*/  LDL.LU R243, [R1+0x1c] ;  /* 0x00001c0001f37983 */ /* 0x000ea20000300800 */
[----:B------:R-:W-:-:S03]  /*2d2d0*/  IMAD.MOV.U32 R42, RZ, RZ, R44 ;  /* 0x000000ffff2a7224 */ /* 0x000fc600078e002c */
[----:B------:R-:W2:Y:S01]  /*2d2e0*/  LDL.LU R92, [R1+0x20] ;  /* 0x00002000015c7983 */ /* 0x000ea20000300800 */
[----:B------:R-:W-:-:S03]  /*2d2f0*/  IMAD.MOV.U32 R104, RZ, RZ, R45 ;  /* 0x000000ffff687224 */ /* 0x000fc600078e002d */
[----:B------:R-:W2:Y:S01]  /*2d300*/  LDL.LU R93, [R1+0x24] ;  /* 0x00002400015d7983 */ /* 0x000ea20000300800 */
[----:B------:R-:W-:-:S03]  /*2d310*/  IMAD.MOV.U32 R105, RZ, RZ, R46 ;  /* 0x000000ffff697224 */ /* 0x000fc600078e002e */
[----:B------:R-:W2:Y:S01]  /*2d320*/  LDL.LU R94, [R1+0x28] ;  /* 0x00002800015e7983 */ /* 0x000ea20000300800 */
[----:B------:R-:W-:-:S03]  /*2d330*/  IMAD.MOV.U32 R106, RZ, RZ, R47 ;  /* 0x000000ffff6a7224 */ /* 0x000fc600078e002f */
[----:B------:R-:W2:Y:S04]  /*2d340*/  LDL.LU R95, [R1+0x2c] ;  /* 0x00002c00015f7983 */ /* 0x000ea80000300800 */
[----:B------:R-:W1:Y:S04]  /*2d350*/  LDL.LU R44, [R1+0xa0] ;  /* 0x0000a000012c7983 */ /* 0x000e680000300800 */
[----:B------:R-:W1:Y:S04]  /*2d360*/  LDL.LU R45, [R1+0xa4] ;  /* 0x0000a400012d7983 */ /* 0x000e680000300800 */
[----:B------:R-:W1:Y:S04]  /*2d370*/  LDL.LU R46, [R1+0xa8] ;  /* 0x0000a800012e7983 */ /* 0x000e680000300800 */
[----:B------:R-:W1:Y:S04]  /*2d380*/  LDL.LU R47, [R1+0xac] ;  /* 0x0000ac00012f7983 */ /* 0x000e680000300800 */
[----:B------:R-:W2:Y:S04]  /*2d390*/  LDL.LU R96, [R1+0x90] ;  /* 0x0000900001607983 */ /* 0x000ea80000300800 */
[----:B------:R-:W2:Y:S04]  /*2d3a0*/  LDL.LU R97, [R1+0x94] ;  /* 0x0000940001617983 */ /* 0x000ea80000300800 */
[----:B------:R-:W2:Y:S04]  /*2d3b0*/  LDL.LU R98, [R1+0x98] ;  /* 0x0000980001627983 */ /* 0x000ea80000300800 */
[----:B------:R-:W2:Y:S04]  /*2d3c0*/  LDL.LU R99, [R1+0x9c] ;  /* 0x00009c0001637983 */ /* 0x000ea80000300800 */
[----:B------:R-:W2:Y:S01]  /*2d3d0*/  LDL.LU R112, [R1+0x30] ;  /* 0x0000300001707983 */ /* 0x000ea20000300800 */
[----:B---3--:R-:W-:Y:S03]  /*2d3e0*/  HMMA.1688.F32.TF32 R236, R88, R14, R236 ;  /* 0x0000000e58ec723c */ /* 0x008fe600000810ec */
[----:B------:R-:W3:Y:S04]  /*2d3f0*/  LDL.LU R113, [R1+0x34] ;  /* 0x0000340001717983 */ /* 0x000ee80000300800 */
[----:B------:R-:W3:Y:S04]  /*2d400*/  LDL.LU R114, [R1+0x38] ;  /* 0x0000380001727983 */ /* 0x000ee80000300800 */
[----:B------:R-:W3:Y:S04]  /*2d410*/  LDL.LU R115, [R1+0x3c] ;  /* 0x00003c0001737983 */ /* 0x000ee80000300800 */
[----:B------:R-:W3:Y:S04]  /*2d420*/  LDL.LU R124, [R1+0x80] ;  /* 0x00008000017c7983 */ /* 0x000ee80000300800 */
[----:B------:R-:W3:Y:S04]  /*2d430*/  LDL.LU R125, [R1+0x84] ;  /* 0x00008400017d7983 */ /* 0x000ee80000300800 */
[----:B------:R-:W3:Y:S04]  /*2d440*/  LDL.LU R126, [R1+0x88] ;  /* 0x00008800017e7983 */ /* 0x000ee80000300800 */
[----:B------:R-:W3:Y:S01]  /*2d450*/  LDL.LU R127, [R1+0x8c] ;  /* 0x00008c00017f7983 */ /* 0x000ee20000300800 */
[----:B------:R-:W-:Y:S01]  /*2d460*/  IMAD.MOV.U32 R131, RZ, RZ, R236 ;  /* 0x000000ffff837224 */ /* 0x000fe200078e00ec */
[----:B------:R-:W-:Y:S01]  /*2d470*/  MOV R130, R237 ;  /* 0x000000ed00827202 */ /* 0x000fe20000000f00 */
[----:B------:R-:W-:Y:S01]  /*2d480*/  IMAD.MOV.U32 R129, RZ, RZ, R238 ;  /* 0x000000ffff817224 */ /* 0x000fe200078e00ee */
[----:B------:R-:W3:Y:S01]  /*2d490*/  LDL.LU R236, [R1+0x70] ;  /* 0x0000700001ec7983 */ /* 0x000ee20000300800 */
[----:B------:R-:W-:-:S03]  /*2d4a0*/  IMAD.MOV.U32 R128, RZ, RZ, R239 ;  /* 0x000000ffff807224 */ /* 0x000fc600078e00ef */
        /* <DEDUP_REMOVED lines=14> */
[----:B------:R-:W-:-:S03]  /*2d590*/  MOV R251, R6 ;  /* 0x0000000600fb7202 */ /* 0x000fc60000000f00 */
[----:B------:R-:W4:Y:S04]  /*2d5a0*/  LDL.LU R111, [R1+0x4c] ;  /* 0x00004c00016f7983 */ /* 0x000f280000300800 */
[----:B------:R-:W4:Y:S04]  /*2d5b0*/  LDL.LU R248, [R1] ;  /* 0x0000000001f87983 */ /* 0x000f280000300800 */
[----:B------:R-:W4:Y:S04]  /*2d5c0*/  LDL.LU R249, [R1+0x4] ;  /* 0x0000040001f97983 */ /* 0x000f280000300800 */
[----:B------:R-:W4:Y:S04]  /*2d5d0*/  LDL.LU R250, [R1+0x8] ;  /* 0x0000080001fa7983 */ /* 0x000f280000300800 */
[----:B------:R-:W4:Y:S01]  /*2d5e0*/  LDL.LU R6, [R1+0x2088] ;  /* 0x0020880001067983 */ /* 0x000f220000300800 */
[C---:B------:R-:W-:Y:S08]  /*2d5f0*/  HMMA.1688.F32.TF32 R72, R232.reuse, R30, R140 ;  /* 0x0000001ee848723c */ /* 0x040ff0000008108c */
[C---:B------:R-:W-:Y:S08]  /*2d600*/  HMMA.1688.F32.TF32 R76, R232.reuse, R26, R144 ;  /* 0x0000001ae84c723c */ /* 0x040ff00000081090 */
[C---:B------:R-:W-:Y:S08]  /*2d610*/  HMMA.1688.F32.TF32 R80, R232.reuse, R22, R148 ;  /* 0x00000016e850723c */ /* 0x040ff00000081094 */
[----:B------:R-:W-:Y:S08]  /*2d620*/  HMMA.1688.F32.TF32 R84, R232, R18, R152 ;  /* 0x00000012e854723c */ /* 0x000ff00000081098 */
[C---:B------:R-:W-:Y:S08]  /*2d630*/  HMMA.1688.F32.TF32 R144, R224.reuse, R34, R172 ;  /* 0x00000022e090723c */ /* 0x040ff000000810ac */
[C---:B------:R-:W-:Y:S08]  /*2d640*/  HMMA.1688.F32.TF32 R140, R224.reuse, R38, R168 ;  /* 0x00000026e08c723c */ /* 0x040ff000000810a8 */
[----:B------:R-:W-:Y:S08]  /*2d650*/  HMMA.1688.F32.TF32 R148, R224, R30, R176 ;  /* 0x0000001ee094723c */ /* 0x000ff000000810b0 */
[----:B------:R-:W-:Y:S08]  /*2d660*/  HMMA.1688.F32.TF32 R172, R220, R38, R200 ;  /* 0x00000026dcac723c */ /* 0x000ff000000810c8 */
[C---:B-1----:R-:W-:Y:S11]  /*2d670*/  HMMA.1688.F32.TF32 R60, R88.reuse, R30, R44 ;  /* 0x0000001e583c723c */ /* 0x042ff6000008102c */
[----:B------:R-:W-:Y:S11]  /*2d680*/  @!UPT UIADD3 URZ, URZ, URZ, URZ ;  /* 0x0000003f3f3ff290 */ /* 0x000ff6000fffe03f */
[----:B------:R-:W-:Y:S02]  /*2d690*/  @!UPT UIADD3 URZ, URZ, URZ, URZ ;  /* 0x0000003f3f3ff290 */ /* 0x000fe4000fffe03f */
[----:B------:R-:W-:Y:S02]  /*2d6a0*/  IMAD.MOV.U32 R46, RZ, RZ, R60 ;  /* 0x000000ffff2e7224 */ /* 0x000fe400078e003c */
[----:B------:R-:W-:Y:S02]  /*2d6b0*/  IMAD.MOV.U32 R47, RZ, RZ, R61 ;  /* 0x000000ffff2f7224 */ /* 0x000fe400078e003d */
[----:B------:R-:W-:Y:S02]  /*2d6c0*/  IMAD.MOV.U32 R40, RZ, RZ, R62 ;  /* 0x000000ffff287224 */ /* 0x000fe400078e003e */
[----:B------:R-:W-:Y:S02]  /*2d6d0*/  IMAD.MOV.U32 R41, RZ, RZ, R63 ;  /* 0x000000ffff297224 */ /* 0x000fe400078e003f */
[C---:B--2---:R-:W-:Y:S11]  /*2d6e0*/  HMMA.1688.F32.TF32 R60, R88.reuse, R26, R96 ;  /* 0x0000001a583c723c */ /* 0x044ff60000081060 */
[----:B------:R-:W-:Y:S11]  /*2d6f0*/  @!UPT UIADD3 URZ, URZ, URZ, URZ ;  /* 0x0000003f3f3ff290 */ /* 0x000ff6000fffe03f */
[----:B------:R-:W-:Y:S02]  /*2d700*/  @!UPT UIADD3 URZ, URZ, URZ, URZ ;  /* 0x0000003f3f3ff290 */ /* 0x000fe4000fffe03f */
[----:B------:R-:W-:Y:S02]  /*2d710*/  IMAD.MOV.U32 R97, RZ, RZ, R60 ;  /* 0x000000ffff617224 */ /* 0x000fe400078e003c */
[----:B------:R-:W-:Y:S02]  /*2d720*/  IMAD.MOV.U32 R98, RZ, RZ, R61 ;  /* 0x000000ffff627224 */ /* 0x000fe400078e003d */
[----:B------:R-:W-:Y:S02]  /*2d730*/  IMAD.MOV.U32 R99, RZ, RZ, R62 ;  /* 0x000000ffff637224 */ /* 0x000fe400078e003e */
[----:B------:R-:W-:Y:S02]  /*2d740*/  IMAD.MOV.U32 R45, RZ, RZ, R63 ;  /* 0x000000ffff2d7224 */ /* 0x000fe400078e003f */
[C---:B---3--:R-:W-:Y:S11]  /*2d750*/  HMMA.1688.F32.TF32 R60, R88.reuse, R22, R124 ;  /* 0x00000016583c723c */ /* 0x048ff6000008107c */
[----:B------:R-:W-:Y:S11]  /*2d760*/  @!UPT UIADD3 URZ, URZ, URZ, URZ ;  /* 0x0000003f3f3ff290 */ /* 0x000ff6000fffe03f */
[----:B------:R-:W-:Y:S02]  /*2d770*/  @!UPT UIADD3 URZ, URZ, URZ, URZ ;  /* 0x0000003f3f3ff290 */ /* 0x000fe4000fffe03f */
[----:B------:R-:W-:Y:S02]  /*2d780*/  IMAD.MOV.U32 R49, RZ, RZ, R60 ;  /* 0x000000ffff317224 */ /* 0x000fe400078e003c */
[----:B------:R-:W-:Y:S02]  /*2d790*/  IMAD.MOV.U32 R50, RZ, RZ, R61 ;  /* 0x000000ffff327224 */ /* 0x000fe400078e003d */
[----:B------:R-:W-:Y:S02]  /*2d7a0*/  IMAD.MOV.U32 R44, RZ, RZ, R62 ;  /* 0x000000ffff2c7224 */ /* 0x000fe400078e003e */
[----:B------:R-:W-:Y:S02]  /*2d7b0*/  IMAD.MOV.U32 R96, RZ, RZ, R63 ;  /* 0x000000ffff607224 */ /* 0x000fe400078e003f */
[----:B------:R-:W-:Y:S08]  /*2d7c0*/  HMMA.1688.F32.TF32 R60, R88, R18, R236 ;  /* 0x00000012583c723c */ /* 0x000ff000000810ec */
[C---:B----4-:R-:W-:Y:S08]  /*2d7d0*/  HMMA.1688.F32.TF32 R232, R228.reuse, R10, R116 ;  /* 0x0000000ae4e8723c */ /* 0x050ff00000081074 */
[----:B------:R-:W-:Y:S01]  /*2d7e0*/  HMMA.1688.F32.TF32 R108, R228, R38, R108 ;  /* 0x00000026e46c723c */ /* 0x000fe2000008106c */
[----:B------:R-:W-:Y:S04]  /*2d7f0*/  LDS R38, [R2+0x44800] ;  /* 0x0448000002267984 */ /* 0x000fe80000000800 */
[----:B------:R-:W-:Y:S03]  /*2d800*/  LDS R39, [R0+0x44800] ;  /* 0x0448000000277984 */ /* 0x000fe60000000800 */
[----:B------:R-:W-:Y:S01]  /*2d810*/  IMAD.MOV.U32 R237, RZ, RZ, R60 ;  /* 0x000000ffffed7224 */ /* 0x000fe200078e003c */
[----:B------:R-:W-:Y:S01]  /*2d820*/  MOV R239, R62 ;  /* 0x0000003e00ef7202 */ /* 0x000fe20000000f00 */
[----:B------:R-:W-:Y:S01]  /*2d830*/  IMAD.MOV.U32 R238, RZ, RZ, R61 ;  /* 0x000000ffffee7224 */ /* 0x000fe200078e003d */
[----:B------:R-:W-:Y:S01]  /*2d840*/  HMMA.1688.F32.TF32 R208, R220, R30, R208 ;  /* 0x0000001edcd0723c */ /* 0x000fe200000810d0 */
[----:B------:R-:W-:-:S07]  /*2d850*/  IMAD.MOV.U32 R48, RZ, RZ, R63 ;  /* 0x000000ffff307224 */ /* 0x000fce00078e003f */
[-C--:B------:R-:W-:Y:S01]  /*2d860*/  HMMA.1688.F32.TF32 R212, R220, R26.reuse, R212 ;  /* 0x0000001adcd4723c */ /* 0x080fe200000810d4 */
[----:B------:R-:W-:Y:S07]  /*2d870*/  LDSM.16.M88.4 R200, [R6+0xc080] ;  /* 0x00c0800006c8783b */ /* 0x000fee0000000200 */
[----:B------:R-:W-:Y:S01]  /*2d880*/  HMMA.1688.F32.TF32 R152, R224, R26, R180 ;  /* 0x0000001ae098723c */ /* 0x000fe200000810b4 */
[----:B------:R-:W-:Y:S01]  /*2d890*/  IMAD.MOV.U32 R64, RZ, RZ, R13 ;  /* 0x000000ffff407224 */ /* 0x000fe200078e000d */
[----:B------:R-:W-:-:S06]  /*2d8a0*/  MOV R65, R12 ;  /* 0x0000000c00417202 */ /* 0x000fcc0000000f00 */
[-C--:B------:R-:W-:Y:S08]  /*2d8b0*/  HMMA.1688.F32.TF32 R112, R228, R34.reuse, R112 ;  /* 0x00000022e470723c */ /* 0x080ff00000081070 */
[----:B------:R-:W-:Y:S01]  /*2d8c0*/  HMMA.1688.F32.TF32 R204, R220, R34, R204 ;  /* 0x00000022dccc723c */ /* 0x000fe200000810cc */
[----:B------:R-:W-:Y:S01]  /*2d8d0*/  LDSM.16.M88.4 R32, [R6+0x8080] ;  /* 0x008080000620783b */ /* 0x000fe20000000200 */
[----:B------:R-:W-:-:S06]  /*2d8e0*/  IMAD.MOV.U32 R66, RZ, RZ, R9 ;  /* 0x000000ffff427224 */ /* 0x000fcc00078e0009 */
[----:B------:R-:W-:Y:S01]  /*2d8f0*/  HMMA.1688.F32.TF32 R136, R224, R10, R164 ;  /* 0x0000000ae088723c */ /* 0x000fe200000810a4 */
[----:B------:R-:W-:-:S07]  /*2d900*/  IMAD.MOV.U32 R67, RZ, RZ, R8 ;  /* 0x000000ffff437224 */ /* 0x000fce00078e0008 */
[----:B------:R-:W-:Y:S08]  /*2d910*/  HMMA.1688.F32.TF32 R132, R224, R14, R160 ;  /* 0x0000000ee084723c */ /* 0x000ff000000810a0 */
[----:B------:R-:W-:Y:S01]  /*2d920*/  HMMA.1688.F32.TF32 R168, R220, R10, R196 ;  /* 0x0000000adca8723c */ /* 0x000fe200000810c4 */
[----:B------:R-:W-:Y:S04]  /*2d930*/  LDSM.16.M88.4 R8, [R6+0x18080] ;  /* 0x018080000608783b */ /* 0x000fe80000000200 */
[----:B------:R-:W-:Y:S03]  /*2d940*/  STL [R1+0x1fa8], R172 ;  /* 0x001fa8ac01007387 */ /* 0x000fe60000100800 */
[C---:B------:R-:W-:Y:S01]  /*2d950*/  HMMA.1688.F32.TF32 R60, R228.reuse, R14, R120 ;  /* 0x0000000ee43c723c */ /* 0x040fe20000081078 */
[----:B------:R-:W-:Y:S04]  /*2d960*/  LDS R88, [R4+0x44080] ;  /* 0x0440800004587984 */ /* 0x000fe80000000800 */
[----:B------:R-:W-:Y:S03]  /*2d970*/  LDS R90, [R4+0x44880] ;  /* 0x04488000045a7984 */ /* 0x000fe60000000800 */
[C---:B------:R-:W-:Y:S01]  /*2d980*/  HMMA.1688.F32.TF32 R120, R228.reuse, R26, R240 ;  /* 0x0000001ae478723c */ /* 0x040fe200000810f0 */
[----:B------:R-:W-:Y:S04]  /*2d990*/  LDS R89, [R5+0x44080] ;  /* 0x0440800005597984 */ /* 0x000fe80000000800 */
[----:B------:R-:W-:Y:S02]  /*2d9a0*/  LDS R91, [R5+0x44880] ;  /* 0x04488000055b7984 */ /* 0x000fe40000000800 */
[----:B------:R-:W-:Y:S01]  /*2d9b0*/  IMAD.MOV.U32 R240, RZ, RZ, R29 ;  /* 0x000000fffff07224 */ /* 0x000fe200078e001d */
[----:B------:R-:W-:Y:S01]  /*2d9c0*/  HMMA.1688.F32.TF32 R116, R228, R30, R92 ;  /* 0x0000001ee474723c */ /* 0x000fe2000008105c */
[----:B------:R-:W-:-:S07]  /*2d9d0*/  IMAD.MOV.U32 R241, RZ, RZ, R28 ;  /* 0x000000fffff17224 */ /* 0x000fce00078e001c */
[----:B------:R-:W-:Y:S01]  /*2d9e0*/  HMMA.1688.F32.TF32 R124, R228, R22, R248 ;  /* 0x00000016e47c723c */ /* 0x000fe200000810f8 */
[----:B------:R-:W1:Y:S01]  /*2d9f0*/  LDSM.16.M88.4 R28, [R6+0x4080] ;  /* 0x00408000061c783b */ /* 0x000e620000000200 */
[----:B------:R-:W-:Y:S02]  /*2da00*/  IMAD.MOV.U32 R242, RZ, RZ, R25 ;  /* 0x000000fffff27224 */ /* 0x000fe400078e0019 */
[----:B------:R-:W-:-:S04]  /*2da10*/  IMAD.MOV.U32 R243, RZ, RZ, R24 ;  /* 0x000000fffff37224 */ /* 0x000fc800078e0018 */
[----:B------:R-:W-:Y:S01]  /*2da20*/  HMMA.1688.F32.TF32 R164, R220, R14, R192 ;  /* 0x0000000edca4723c */ /* 0x000fe200000810c0 */
[----:B------:R-:W2:Y:S01]  /*2da30*/  LDSM.16.M88.4 R24, [R6+0x80] ;  /* 0x000080000618783b */ /* 0x000ea20000000200 */
[----:B------:R-:W-:Y:S02]  /*2da40*/  IMAD.MOV.U32 R53, RZ, RZ, R60 ;  /* 0x000000ffff357224 */ /* 0x000fe400078e003c */
[----:B------:R-:W-:Y:S01]  /*2da50*/  IMAD.MOV.U32 R54, RZ, RZ, R61 ;  /* 0x000000ffff367224 */ /* 0x000fe200078e003d */
[----:B------:R-:W-:Y:S01]  /*2da60*/  LDSM.16.M88.4 R12, [R6+0x14080] ;  /* 0x01408000060c783b */ /* 0x000fe20000000200 */
[----:B------:R-:W-:Y:S02]  /*2da70*/  IMAD.MOV.U32 R60, RZ, RZ, R21 ;  /* 0x000000ffff3c7224 */ /* 0x000fe400078e0015 */
[----:B------:R-:W-:Y:S01]  /*2da80*/  HMMA.1688.F32.TF32 R228, R228, R18, R156 ;  /* 0x00000012e4e4723c */ /* 0x000fe2000008109c */
[----:B------:R-:W-:Y:S01]  /*2da90*/  IMAD.MOV.U32 R61, RZ, RZ, R20 ;  /* 0x000000ffff3d7224 */ /* 0x000fe200078e0014 */
[----:B------:R-:W-:Y:S01]  /*2daa0*/  STL [R1+0x1fa4], R173 ;  /* 0x001fa4ad01007387 */ /* 0x000fe20000100800 */
[----:B------:R-:W-:-:S02]  /*2dab0*/  IMAD.MOV.U32 R55, RZ, RZ, R62 ;  /* 0x000000ffff377224 */ /* 0x000fc400078e003e */
[----:B------:R-:W-:Y:S01]  /*2dac0*/  IMAD.MOV.U32 R236, RZ, RZ, R63 ;  /* 0x000000ffffec7224 */ /* 0x000fe200078e003f */
[----:B------:R-:W-:Y:S02]  /*2dad0*/  LDS R248, [R4+0x44000] ;  /* 0x0440000004f87984 */ /* 0x000fe40000000800 */
[-C--:B------:R-:W-:Y:S01]  /*2dae0*/  HMMA.1688.F32.TF32 R156, R224, R22.reuse, R184 ;  /* 0x00000016e09c723c */ /* 0x080fe200000810b8 */
[----:B------:R-:W-:Y:S01]  /*2daf0*/  IMAD.MOV.U32 R62, RZ, RZ, R17 ;  /* 0x000000ffff3e7224 */ /* 0x000fe200078e0011 */
[----:B------:R-:W-:Y:S01]  /*2db00*/  LDS R250, [R4+0x44800] ;  /* 0x0448000004fa7984 */ /* 0x000fe20000000800 */
[----:B------:R-:W-:Y:S02]  /*2db10*/  IMAD.MOV.U32 R63, RZ, RZ, R16 ;  /* 0x000000ffff3f7224 */ /* 0x000fe400078e0010 */
[----:B------:R-:W-:Y:S01]  /*2db20*/  IMAD.MOV.U32 R162, RZ, RZ, R7 ;  /* 0x000000ffffa27224 */ /* 0x000fe200078e0007 */
[----:B------:R-:W-:Y:S02]  /*2db30*/  LDS R249, [R5+0x44000] ;  /* 0x0440000005f97984 */ /* 0x000fe40000000800 */
[----:B------:R-:W-:Y:S02]  /*2db40*/  HMMA.1688.F32.TF32 R20, R220, R22, R216 ;  /* 0x00000016dc14723c */ /* 0x000fe400000810d8 */
[----:B------:R-:W-:Y:S04]  /*2db50*/  LDSM.16.M88.4 R216, [R6+0x1c080] ;  /* 0x01c0800006d8783b */ /* 0x000fe80000000200 */
[----:B------:R-:W-:Y:S02]  /*2db60*/  LDS R251, [R5+0x44800] ;  /* 0x0448000005fb7984 */ /* 0x000fe40000000800 */
[----:B------:R-:W-:Y:S01]  /*2db70*/  HMMA.1688.F32.TF32 R224, R224, R18, R188 ;  /* 0x00000012e0e0723c */ /* 0x000fe200000810bc */
[----:B------:R-:W-:Y:S01]  /*2db80*/  IMAD.MOV.U32 R161, RZ, RZ, R252 ;  /* 0x000000ffffa17224 */ /* 0x000fe200078e00fc */
[----:B------:R-:W-:Y:S01]  /*2db90*/  LDS R92, [R2+0x44080] ;  /* 0x04408000025c7984 */ /* 0x000fe20000000800 */
[----:B------:R-:W-:-:S03]  /*2dba0*/  IMAD.MOV.U32 R163, RZ, RZ, R3 ;  /* 0x000000ffffa37224 */ /* 0x000fc600078e0003 */
[----:B------:R-:W-:Y:S02]  /*2dbb0*/  LDS R94, [R2+0x44880] ;  /* 0x04488000025e7984 */ /* 0x000fe40000000800 */
[----:B------:R-:W-:Y:S02]  /*2dbc0*/  HMMA.1688.F32.TF32 R220, R220, R18, R244 ;  /* 0x00000012dcdc723c */ /* 0x000fe400000810f4 */
[----:B------:R-:W3:Y:S04]  /*2dbd0*/  LDSM.16.M88.4 R16, [R6+0x10080] ;  /* 0x010080000610783b */ /* 0x000ee80000000200 */
[----:B------:R-:W-:Y:S02]  /*2dbe0*/  LDS R93, [R0+0x44080] ;  /* 0x04408000005d7984 */ /* 0x000fe40000000800 */
[C---:B-1----:R-:W-:Y:S02]  /*2dbf0*/  HMMA.1688.F32.TF32 R60, R36.reuse, R28, R60 ;  /* 0x0000001c243c723c */ /* 0x042fe4000008103c */
[----:B------:R1:W-:Y:S04]  /*2dc00*/  STL [R1+0x1fa0], R174 ;  /* 0x001fa0ae01007387 */ /* 0x0003e80000100800 */
[----:B------:R4:W-:Y:S02]  /*2dc10*/  STL [R1+0x1f9c], R175 ;  /* 0x001f9caf01007387 */ /* 0x0009e40000100800 */
[----:B--2---:R-:W-:Y:S02]  /*2dc20*/  HMMA.1688.F32.TF32 R64, R36, R24, R64 ;  /* 0x000000182440723c */ /* 0x004fe40000081040 */
[----:B------:R-:W-:Y:S04]  /*2dc30*/  STL [R1+0x1fb4], R204 ;  /* 0x001fb4cc01007387 */ /* 0x000fe80000100800 */
[----:B------:R-:W-:Y:S04]  /*2dc40*/  STL [R1+0x1fb0], R205 ;  /* 0x001fb0cd01007387 */ /* 0x000fe80000100800 */
        /* <DEDUP_REMOVED lines=12> */
[----:B---3--:R-:W-:Y:S04]  /*2dd10*/  STL [R1+0x1f84], R18 ;  /* 0x001f841201007387 */ /* 0x008fe80000100800 */
[----:B------:R-:W-:Y:S01]  /*2dd20*/  STL [R1+0x1f70], R19 ;  /* 0x001f701301007387 */ /* 0x000fe20000100800 */
[----:B------:R-:W-:-:S03]  /*2dd30*/  IMAD.MOV.U32 R173, RZ, RZ, R60 ;  /* 0x000000ffffad7224 */ /* 0x000fc600078e003c */
[----:B------:R-:W-:Y:S01]  /*2dd40*/  STL [R1+0x1f94], R14 ;  /* 0x001f940e01007387 */ /* 0x000fe20000100800 */
[----:B-1----:R-:W-:-:S03]  /*2dd50*/  IMAD.MOV.U32 R174, RZ, RZ, R61 ;  /* 0x000000ffffae7224 */ /* 0x002fc600078e003d */
[----:B------:R-:W-:Y:S01]  /*2dd60*/  STL [R1+0x1f90], R15 ;  /* 0x001f900f01007387 */ /* 0x000fe20000100800 */
[----:B----4-:R-:W-:Y:S02]  /*2dd70*/  IMAD.MOV.U32 R175, RZ, RZ, R62 ;  /* 0x000000ffffaf7224 */ /* 0x010fe400078e003e */
[----:B--2---:R-:W-:Y:S01]  /*2dd80*/  IMAD.MOV.U32 R207, RZ, RZ, R63 ;  /* 0x000000ffffcf7224 */ /* 0x004fe200078e003f */
[----:B------:R-:W-:Y:S01]  /*2dd90*/  STL [R1+0x1f6c], R10 ;  /* 0x001f6c0a01007387 */ /* 0x000fe20000100800 */
[----:B------:R-:W-:Y:S03]  /*2dda0*/  HMMA.1688.F32.TF32 R60, R36, R32, R240 ;  /* 0x00000020243c723c */ /* 0x000fe600000810f0 */
[----:B------:R-:W-:Y:S04]  /*2ddb0*/  STL [R1+0x1f68], R11 ;  /* 0x001f680b01007387 */ /* 0x000fe80000100800 */
[----:B------:R-:W-:Y:S04]  /*2ddc0*/  STL [R1+0x1f64], R218 ;  /* 0x001f64da01007387 */ /* 0x000fe80000100800 */
[----:B------:R-:W-:Y:S04]  /*2ddd0*/  STL [R1+0x1f60], R219 ;  /* 0x001f60db01007387 */ /* 0x000fe80000100800 */
[----:B------:R-:W-:Y:S04]  /*2dde0*/  STL [R1+0x1d58], R6 ;  /* 0x001d580601007387 */ /* 0x000fe80000100800 */
[----:B------:R1:W-:Y:S04]  /*2ddf0*/  STL.64 [R1+0xe0], R64 ;  /* 0x0000e04001007387 */ /* 0x0003e80000100a00 */
[----:B------:R2:W-:Y:S04]  /*2de00*/  STL.64 [R1+0xe8], R66 ;  /* 0x0000e84201007387 */ /* 0x0005e80000100a00 */
        /* <DEDUP_REMOVED lines=16> */
[----:B------:R-:W-:-:S03]  /*2df10*/  IMAD.MOV.U32 R204, RZ, RZ, R60 ;  /* 0x000000ffffcc7224 */ /* 0x000fc600078e003c */
[----:B-1----:R-:W4:Y:S01]  /*2df20*/  LDL.LU R64, [R1+0x220] ;  /* 0x0002200001407983 */ /* 0x002f220000300800 */
[----:B------:R-:W-:-:S03]  /*2df30*/  IMAD.MOV.U32 R205, RZ, RZ, R61 ;  /* 0x000000ffffcd7224 */ /* 0x000fc600078e003d */
[----:B------:R-:W4:Y:S01]  /*2df40*/  LDL.LU R65, [R1+0x224] ;  /* 0x0002240001417983 */ /* 0x000f220000300800 */
[----:B------:R-:W-:-:S03]  /*2df50*/  IMAD.MOV.U32 R206, RZ, RZ, R62 ;  /* 0x000000ffffce7224 */ /* 0x000fc600078e003e */
[----:B--2---:R-:W4:Y:S01]  /*2df60*/  LDL.LU R66, [R1+0x228] ;  /* 0x0002280001427983 */ /* 0x004f220000300800 */
[----:B------:R-:W-:-:S03]  /*2df70*/  IMAD.MOV.U32 R172, RZ, RZ, R63 ;  /* 0x000000ffffac7224 */ /* 0x000fc600078e003f */
        /* <DEDUP_REMOVED lines=26> */
[----:B------:R-:W-:Y:S01]  /*2e120*/  LDS R95, [R0+0x44880] ;  /* 0x04488000005f7984 */ /* 0x000fe20000000800 */
[C---:B---3--:R-:W-:Y:S08]  /*2e130*/  HMMA.1688.F32.TF32 R68, R36.reuse, R200, R68 ;  /* 0x000000c82444723c */ /* 0x048ff00000081044 */
[C---:B----4-:R-:W-:Y:S08]  /*2e140*/  HMMA.1688.F32.TF32 R64, R36.reuse, R16, R64 ;  /* 0x000000102440723c */ /* 0x050ff00000081040 */
[----:B--2---:R-:W-:Y:S08]  /*2e150*/  HMMA.1688.F32.TF32 R60, R36, R12, R60 ;  /* 0x0000000c243c723c */ /* 0x004ff0000008103c */
[----:B------:R-:W-:Y:S01]  /*2e160*/  IMAD.MOV.U32 R210, RZ, RZ, R70 ;  /* 0x000000ffffd27224 */ /* 0x000fe200078e0046 */
[----:B------:R-:W-:Y:S01]  /*2e170*/  MOV R209, R69 ;  /* 0x0000004500d17202 */ /* 0x000fe20000000f00 */
[----:B------:R-:W-:-:S02]  /*2e180*/  IMAD.MOV.U32 R211, RZ, RZ, R71 ;  /* 0x000000ffffd37224 */ /* 0x000fc400078e0047 */
[----:B------:R-:W-:Y:S01]  /*2e190*/  IMAD.MOV.U32 R208, RZ, RZ, R68 ;  /* 0x000000ffffd07224 */ /* 0x000fe200078e0044 */
[----:B------:R-:W2:Y:S03]  /*2e1a0*/  LDL.LU.64 R70, [R1+0x2080] ;  /* 0x0020800001467983 */ /* 0x000ea60000300a00 */
[----:B------:R-:W-:Y:S01]  /*2e1b0*/  IMAD.MOV.U32 R15, RZ, RZ, R66 ;  /* 0x000000ffff0f7224 */ /* 0x000fe200078e0042 */
[----:B------:R-:W2:Y:S01]  /*2e1c0*/  LDL.LU.64 R68, [R1+0x2078] ;  /* 0x0020780001447983 */ /* 0x000ea20000300a00 */
[----:B------:R-:W-:Y:S01]  /*2e1d0*/  IMAD.MOV.U32 R30, RZ, RZ, R67 ;  /* 0x000000ffff1e7224 */ /* 0x000fe200078e0043 */
[----:B------:R-:W-:Y:S02]  /*2e1e0*/  HMMA.1688.F32.TF32 R240, R36, R8, R240 ;  /* 0x0000000824f0723c */ /* 0x000fe400000810f0 */
[----:B------:R1:W-:Y:S01]  /*2e1f0*/  STL [R1+0xa0], R64 ;  /* 0x0000a04001007387 */ /* 0x0003e20000100800 */
[----:B------:R-:W-:-:S02]  /*2e200*/  IMAD.MOV.U32 R14, RZ, RZ, R65 ;  /* 0x000000ffff0e7224 */ /* 0x000fc400078e0041 */
[----:B------:R-:W-:Y:S01]  /*2e210*/  IMAD.MOV.U32 R34, RZ, RZ, R62 ;  /* 0x000000ffff227224 */ /* 0x000fe200078e003e */
[----:B------:R-:W3:Y:S01]  /*2e220*/  LDL.LU.64 R66, [R1+0x2070] ;  /* 0x0020700001427983 */ /* 0x000ee20000300a00 */
[----:B------:R-:W-:Y:S02]  /*2e230*/  IMAD.MOV.U32 R35, RZ, RZ, R63 ;  /* 0x000000ffff237224 */ /* 0x000fe400078e003f */
[----:B------:R-:W-:Y:S02]  /*2e240*/  IMAD.MOV.U32 R31, RZ, RZ, R60 ;  /* 0x000000ffff1f7224 */ /* 0x000fe400078e003c */
[----:B------:R-:W-:Y:S01]  /*2e250*/  IMAD.MOV.U32 R18, RZ, RZ, R61 ;  /* 0x000000ffff127224 */ /* 0x000fe200078e003d */
[----:B-1----:R-:W3:Y:S04]  /*2e260*/  LDL.LU.64 R64, [R1+0x2068] ;  /* 0x0020680001407983 */ /* 0x002ee80000300a00 */
[----:B------:R-:W4:Y:S04]  /*2e270*/  LDL.LU.64 R62, [R1+0x2060] ;  /* 0x00206000013e7983 */ /* 0x000f280000300a00 */
[----:B------:R-:W4:Y:S04]  /*2e280*/  LDL.LU.64 R60, [R1+0x2058] ;  /* 0x00205800013c7983 */ /* 0x000f280000300a00 */
[----:B------:R-:W-:-:S02]  /*2e290*/  IMAD.MOV.U32 R19, RZ, RZ, R242 ;  /* 0x000000ffff137224 */ /* 0x000fc400078e00f2 */
[----:B------:R-:W-:Y:S02]  /*2e2a0*/  IMAD.MOV.U32 R7, RZ, RZ, R243 ;  /* 0x000000ffff077224 */ /* 0x000fe400078e00f3 */
[----:B------:R-:W-:Y:S01]  /*2e2b0*/  IMAD.MOV.U32 R202, RZ, RZ, R240 ;  /* 0x000000ffffca7224 */ /* 0x000fe200078e00f0 */
[----:B------:R-:W2:Y:S01]  /*2e2c0*/  LDL.LU.64 R242, [R1+0x2050] ;  /* 0x0020500001f27983 */ /* 0x000ea20000300a00 */
[----:B------:R-:W-:-:S03]  /*2e2d0*/  IMAD.MOV.U32 R203, RZ, RZ, R241 ;  /* 0x000000ffffcb7224 */ /* 0x000fc600078e00f1 */
[----:B------:R-:W2:Y:S01]  /*2e2e0*/  LDL.LU.64 R240, [R1+0x2048] ;  /* 0x0020480001f07983 */ /* 0x000ea20000300a00 */
[----:B------:R-:W-:Y:S08]  /*2e2f0*/  HMMA.1688.F32.TF32 R36, R36, R216, R244 ;  /* 0x000000d82424723c */ /* 0x000ff000000810f4 */
[C---:B------:R-:W-:Y:S11]  /*2e300*/  HMMA.1688.F32.TF32 R196, R248.reuse, R24, R196 ;  /* 0x00000018f8c4723c */ /* 0x040ff600000810c4 */
[----:B------:R-:W-:Y:S04]  /*2e310*/  @!UPT UIADD3 URZ, URZ, URZ, URZ ;  /* 0x0000003f3f3ff290 */ /* 0x000fe8000fffe03f */
[----:B------:R1:W-:Y:S01]  /*2e320*/  STL.64 [R1+0x70], R36 ;  /* 0x0000702401007387 */ /* 0x0003e20000100a00 */
[----:B------:R-:W-:Y:S01]  /*2e330*/  IMAD.MOV.U32 R10, RZ, RZ, R38 ;  /* 0x000000ffff0a7224 */ /* 0x000fe200078e0026 */
[----:B------:R-:W-:Y:S02]  /*2e340*/  MOV R11, R39 ;  /* 0x00000027000b7202 */ /* 0x000fe40000000f00 */
[C---:B-1----:R-:W-:Y:S04]  /*2e350*/  HMMA.1688.F32.TF32 R36, R248.reuse, R28, R192 ;  /* 0x0000001cf824723c */ /* 0x042fe800000810c0 */
[----:B------:R-:W-:Y:S04]  /*2e360*/  STL.64 [R1+0x60], R196 ;  /* 0x000060c401007387 */ /* 0x000fe80000100a00 */
[----:B------:R-:W-:Y:S01]  /*2e370*/  STL.64 [R1+0x68], R198 ;  /* 0x000068c601007387 */ /* 0x000fe20000100a00 */
[C---:B------:R-:W-:Y:S03]  /*2e380*/  HMMA.1688.F32.TF32 R188, R248.reuse, R32, R188 ;  /* 0x00000020f8bc723c */ /* 0x040fe600000810bc */
[----:B------:R-:W-:Y:S04]  /*2e390*/  LDS R196, [R4+0x44180] ;  /* 0x0441800004c47984 */ /* 0x000fe80000000800 */
[----:B------:R-:W-:Y:S01]  /*2e3a0*/  LDS R198, [R4+0x44980] ;  /* 0x0449800004c67984 */ /* 0x000fe20000000800 */
[C---:B------:R-:W-:Y:S03]  /*2e3b0*/  HMMA.1688.F32.TF32 R184, R248.reuse, R200, R184 ;  /* 0x000000c8f8b8723c */ /* 0x040fe600000810b8 */
[----:B------:R-:W-:Y:S04]  /*2e3c0*/  LDS R197, [R5+0x44180] ;  /* 0x0441800005c57984 */ /* 0x000fe80000000800 */
[----:B------:R-:W1:Y:S04]  /*2e3d0*/  LDS R199, [R5+0x44980] ;  /* 0x0449800005c77984 */ /* 0x000e680000000800 */
[----:B------:R-:W-:Y:S04]  /*2e3e0*/  STL.64 [R1+0x50], R36 ;  /* 0x0000502401007387 */ /* 0x000fe80000100a00 */
[----:B------:R1:W-:Y:S02]  /*2e3f0*/  STL.64 [R1+0x58], R38 ;  /* 0x0000582601007387 */ /* 0x0003e40000100a00 */
[C---:B-1----:R-:W-:Y:S02]  /*2e400*/  HMMA.1688.F32.TF32 R36, R248.reuse, R16, R180 ;  /* 0x00000010f824723c */ /* 0x042fe400000810b4 */
[----:B------:R-:W-:Y:S04]  /*2e410*/  STL.64 [R1+0x40], R188 ;  /* 0x000040bc01007387 */ /* 0x000fe80000100a00 */
[----:B------:R-:W-:Y:S04]  /*2e420*/  STL.64 [R1+0x48], R190 ;  /* 0x000048be01007387 */ /* 0x000fe80000100a00 */
[----:B------:R-:W-:Y:S01]  /*2e430*/  STL.64 [R1+0x30], R184 ;  /* 0x000030b801007387 */ /* 0x000fe20000100a00 */
[----:B------:R-:W-:Y:S03]  /*2e440*/  HMMA.1688.F32.TF32 R176, R248, R12, R176 ;  /* 0x0000000cf8b0723c */ /* 0x000fe600000810b0 */
[----:B------:R-:W-:Y:S09]  /*2e450*/  STL.64 [R1+0x38], R186 ;  /* 0x000038ba01007387 */ /* 0x000ff20000100a00 */
[----:B------:R-:W-:Y:S01]  /*2e460*/  STL [R1+0x20], R36 ;  /* 0x0000202401007387 */ /* 0x000fe20000100800 */
[----:B------:R-:W-:-:S02]  /*2e470*/  IMAD.MOV.U32 R218, RZ, RZ, R37 ;  /* 0x000000ffffda7224 */ /* 0x000fc400078e0025 */
[----:B------:R-:W-:Y:S01]  /*2e480*/  IMAD.MOV.U32 R219, RZ, RZ, R38 ;  /* 0x000000ffffdb7224 */ /* 0x000fe200078e0026 */
[----:B------:R1:W-:Y:S02]  /*2e490*/  STL [R1+0x2c], R39 ;  /* 0x00002c2701007387 */ /* 0x0003e40000100800 */
[----:B-1----:R-:W-:Y:S05]  /*2e4a0*/  HMMA.1688.F32.TF32 R36, R248, R8, R160 ;  /* 0x00000008f824723c */ /* 0x002fea00000810a0 */
[----:B------:R-:W-:Y:S01]  /*2e4b0*/  STL.64 [R1+0x10], R176 ;  /* 0x000010b001007387 */ /* 0x000fe20000100a00 */
[----:B------:R-:W-:-:S03]  /*2e4c0*/  IMAD.MOV.U32 R188, RZ, RZ, R53 ;  /* 0x000000ffffbc7224 */ /* 0x000fc600078e0035 */
[----:B------:R-:W-:Y:S01]  /*2e4d0*/  STL.64 [R1+0x18], R178 ;  /* 0x000018b201007387 */ /* 0x000fe20000100a00 */
[----:B------:R-:W-:Y:S02]  /*2e4e0*/  IMAD.MOV.U32 R189, RZ, RZ, R54 ;  /* 0x000000ffffbd7224 */ /* 0x000fe400078e0036 */
[----:B------:R-:W-:Y:S02]  /*2e4f0*/  IMAD.MOV.U32 R190, RZ, RZ, R55 ;  /* 0x000000ffffbe7224 */ /* 0x000fe400078e0037 */
[----:B------:R-:W-:Y:S01]  /*2e500*/  IMAD.MOV.U32 R191, RZ, RZ, R236 ;  /* 0x000000ffffbf7224 */ /* 0x000fe200078e00ec */
[----:B------:R-:W-:Y:S01]  /*2e510*/  MOV R185, R50 ;  /* 0x0000003200b97202 */ /* 0x000fe20000000f00 */
[----:B------:R-:W-:Y:S01]  /*2e520*/  IMAD.MOV.U32 R184, RZ, RZ, R49 ;  /* 0x000000ffffb87224 */ /* 0x000fe200078e0031 */
[----:B------:R-:W-:Y:S01]  /*2e530*/  HMMA.1688.F32.TF32 R164, R196, R24, R164 ;  /* 0x00000018c4a4723c */ /* 0x000fe200000810a4 */
[----:B------:R-:W-:Y:S01]  /*2e540*/  IMAD.MOV.U32 R186, RZ, RZ, R44 ;  /* 0x000000ffffba7224 */ /* 0x000fe200078e002c */
[----:B------:R-:W-:Y:S01]  /*2e550*/  LDS R160, [R2+0x44180] ;  /* 0x0441800002a07984 */ /* 0x000fe20000000800 */
[----:B------:R-:W-:-:S02]  /*2e560*/  IMAD.MOV.U32 R187, RZ, RZ, R96 ;  /* 0x000000ffffbb7224 */ /* 0x000fc400078e0060 */
[----:B------:R-:W-:Y:S01]  /*2e570*/  IMAD.MOV.U32 R180, RZ, RZ, R46 ;  /* 0x000000ffffb47224 */ /* 0x000fe200078e002e */
[----:B------:R-:W-:Y:S04]  /*2e580*/  LDS R162, [R2+0x44980] ;  /* 0x0449800002a27984 */ /* 0x000fe80000000800 */
[----:B------:R-:W-:Y:S04]  /*2e590*/  STL [R1], R36 ;  /* 0x0000002401007387 */ /* 0x000fe80000100800 */
[----:B------:R-:W3:Y:S04]  /*2e5a0*/  LDL.LU R53, [R1+0x2044] ;  /* 0x0020440001357983 */ /* 0x000ee80000300800 */
[----:B------:R-:W3:Y:S04]  /*2e5b0*/  LDL.LU R54, [R1+0x2040] ;  /* 0x0020400001367983 */ /* 0x000ee80000300800 */
[----:B------:R-:W3:Y:S04]  /*2e5c0*/  LDL.LU R55, [R1+0x203c] ;  /* 0x00203c0001377983 */ /* 0x000ee80000300800 */
[----:B------:R-:W3:Y:S01]  /*2e5d0*/  LDL.LU R236, [R1+0x2038] ;  /* 0x0020380001ec7983 */ /* 0x000ee20000300800 */
[----:B--2---:R-:W-:Y:S01]  /*2e5e0*/  HMMA.1688.F32.TF32 R248, R248, R216, R240 ;  /* 0x000000d8f8f8723c */ /* 0x004fe200000810f0 */
[----:B------:R-:W-:-:S02]  /*2e5f0*/  IMAD.MOV.U32 R181, RZ, RZ, R47 ;  /* 0x000000ffffb57224 */ /* 0x000fc400078e002f */
[----:B------:R-:W-:Y:S01]  /*2e600*/  LDS R161, [R0+0x44180] ;  /* 0x0441800000a17984 */ /* 0x000fe20000000800 */
[----:B------:R-:W-:Y:S02]  /*2e610*/  IMAD.MOV.U32 R182, RZ, RZ, R40 ;  /* 0x000000ffffb67224 */ /* 0x000fe400078e0028 */
[----:B------:R-:W-:Y:S01]  /*2e620*/  IMAD.MOV.U32 R183, RZ, RZ, R41 ;  /* 0x000000ffffb77224 */ /* 0x000fe200078e0029 */
[----:B------:R-:W-:Y:S11]  /*2e630*/  LDS R163, [R0+0x44980] ;  /* 0x0449800000a37984 */ /* 0x000ff60000000800 */
[----:B------:R-:W-:Y:S05]  /*2e640*/  @!UPT UIADD3 URZ, URZ, URZ, URZ ;  /* 0x0000003f3f3ff290 */ /* 0x000fea000fffe03f */
[----:B------:R1:W-:Y:S04]  /*2e650*/  STL.64 [R1+0x1f38], R250 ;  /* 0x001f38fa01007387 */ /* 0x0003e80000100a00 */
[----:B------:R2:W-:Y:S01]  /*2e660*/  STL.64 [R1+0x1f30], R248 ;  /* 0x001f30f801007387 */ /* 0x0005e20000100a00 */
[----:B-1----:R-:W-:Y:S02]  /*2e670*/  IMAD.MOV.U32 R250, RZ, RZ, R239 ;  /* 0x000000fffffa7224 */ /* 0x002fe400078e00ef */
[----:B--2---:R-:W-:Y:S02]  /*2e680*/  IMAD.MOV.U32 R248, RZ, RZ, R237 ;  /* 0x000000fffff87224 */ /* 0x004fe400078e00ed */
[----:B------:R-:W3:Y:S01]  /*2e690*/  LDL.LU R237, [R1+0x2034] ;  /* 0x0020340001ed7983 */ /* 0x000ee20000300800 */
[----:B------:R-:W-:-:S03]  /*2e6a0*/  IMAD.MOV.U32 R249, RZ, RZ, R238 ;  /* 0x000000fffff97224 */ /* 0x000fc600078e00ee */
[----:B------:R-:W3:Y:S04]  /*2e6b0*/  LDL.LU R238, [R1+0x2030] ;  /* 0x0020300001ee7983 */ /* 0x000ee80000300800 */
[----:B------:R-:W3:Y:S01]  /*2e6c0*/  LDL.LU R239, [R1+0x202c] ;  /* 0x00202c0001ef7983 */ /* 0x000ee20000300800 */
[----:B------:R-:W-:-:S03]  /*2e6d0*/  IMAD.MOV.U32 R251, RZ, RZ, R48 ;  /* 0x000000fffffb7224 */ /* 0x000fc600078e0030 */
[----:B------:R-:W2:Y:S04]  /*2e6e0*/  LDL.LU R48, [R1+0x2028] ;  /* 0x0020280001307983 */ /* 0x000ea80000300800 */
[----:B------:R-:W2:Y:S04]  /*2e6f0*/  LDL.LU R49, [R1+0x2024] ;  /* 0x0020240001317983 */ /* 0x000ea80000300800 */
[----:B------:R-:W2:Y:S04]  /*2e700*/  LDL.LU R50, [R1+0x2020] ;  /* 0x0020200001327983 */ /* 0x000ea80000300800 */
[----:B------:R-:W2:Y:S04]  /*2e710*/  LDL.LU R44, [R1+0x201c] ;  /* 0x00201c00012c7983 */ /* 0x000ea80000300800 */
[----:B------:R-:W2:Y:S01]  /*2e720*/  LDL.LU R96, [R1+0x2018] ;  /* 0x0020180001607983 */ /* 0x000ea20000300800 */
[----:B---3--:R-:W-:Y:S11]  /*2e730*/  HMMA.1688.F32.TF32 R244, R92, R24, R236 ;  /* 0x000000185cf4723c */ /* 0x008ff600000810ec */
[----:B------:R-:W-:Y:S11]  /*2e740*/  @!UPT UIADD3 URZ, URZ, URZ, URZ ;  /* 0x0000003f3f3ff290 */ /* 0x000ff6000fffe03f */
[----:B------:R-:W-:Y:S01]  /*2e750*/  @!UPT UIADD3 URZ, URZ, URZ, URZ ;  /* 0x0000003f3f3ff290 */ /* 0x000fe2000fffe03f */
[----:B------:R1:W-:Y:S04]  /*2e760*/  STL.64 [R1+0x1f48], R246 ;  /* 0x001f48f601007387 */ /* 0x0003e80000100a00 */
[----:B------:R3:W-:Y:S01]  /*2e770*/  STL.64 [R1+0x1f40], R244 ;  /* 0x001f40f401007387 */ /* 0x0007e20000100a00 */
[----:B-1----:R-:W-:Y:S02]  /*2e780*/  IMAD.MOV.U32 R246, RZ, RZ, R99 ;  /* 0x000000fffff67224 */ /* 0x002fe400078e0063 */
[----:B---3--:R-:W-:Y:S02]  /*2e790*/  IMAD.MOV.U32 R244, RZ, RZ, R97 ;  /* 0x000000fffff47224 */ /* 0x008fe400078e0061 */
[----:B------:R-:W2:Y:S01]  /*2e7a0*/  LDL.LU R97, [R1+0x2014] ;  /* 0x0020140001617983 */ /* 0x000ea20000300800 */
[----:B------:R-:W-:-:S03]  /*2e7b0*/  IMAD.MOV.U32 R245, RZ, RZ, R98 ;  /* 0x000000fffff57224 */ /* 0x000fc600078e0062 */
[----:B------:R-:W2:Y:S04]  /*2e7c0*/  LDL.LU R98, [R1+0x2010] ;  /* 0x0020100001627983 */ /* 0x000ea80000300800 */
[----:B------:R-:W2:Y:S01]  /*2e7d0*/  LDL.LU R99, [R1+0x200c] ;  /* 0x00200c0001637983 */ /* 0x000ea20000300800 */
[----:B------:R-:W-:-:S03]  /*2e7e0*/  IMAD.MOV.U32 R247, RZ, RZ, R45 ;  /* 0x000000fffff77224 */ /* 0x000fc600078e002d */
[----:B------:R-:W3:Y:S04]  /*2e7f0*/  LDL.LU R45, [R1+0x2008] ;  /* 0x00200800012d7983 */ /* 0x000ee80000300800 */
[----:B------:R-:W3:Y:S04]  /*2e800*/  LDL.LU R46, [R1+0x2004] ;  /* 0x00200400012e7983 */ /* 0x000ee80000300800 */
[----:B------:R-:W3:Y:S04]  /*2e810*/  LDL.LU R47, [R1+0x2000] ;  /* 0x00200000012f7983 */ /* 0x000ee80000300800 */
[----:B------:R-:W3:Y:S04]  /*2e820*/  LDL.LU R40, [R1+0x1ffc] ;  /* 0x001ffc0001287983 */ /* 0x000ee80000300800 */
[----:B------:R-:W3:Y:S01]  /*2e830*/  LDL.LU R41, [R1+0x1ff8] ;  /* 0x001ff80001297983 */ /* 0x000ee20000300800 */
[----:B------:R-:W-:Y:S01]  /*2e840*/  MOV R176, R107 ;  /* 0x0000006b00b07202 */ /* 0x000fe20000000f00 */
[----:B------:R-:W-:-:S02]  /*2e850*/  IMAD.MOV.U32 R177, RZ, RZ, R100 ;  /* 0x000000ffffb17224 */ /* 0x000fc400078e0064 */
[----:B------:R-:W-:Y:S02]  /*2e860*/  IMAD.MOV.U32 R178, RZ, RZ, R101 ;  /* 0x000000ffffb27224 */ /* 0x000fe400078e0065 */
[----:B------:R-:W-:Y:S01]  /*2e870*/  IMAD.MOV.U32 R179, RZ, RZ, R102 ;  /* 0x000000ffffb37224 */ /* 0x000fe200078e0066 */
        /* <DEDUP_REMOVED lines=13> */
[----:B------:R-:W-:Y:S04]  /*2e950*/  STL.64 [R1+0x1f58], R242 ;  /* 0x001f58f201007387 */ /* 0x000fe80000100a00 */
[----:B------:R1:W-:Y:S02]  /*2e960*/  STL.64 [R1+0x1f50], R240 ;  /* 0x001f50f001007387 */ /* 0x0003e40000100a00 */
[----:B-1----:R-:W-:-:S02]  /*2e970*/  IMAD.MOV.U32 R240, RZ, RZ, R103 ;  /* 0x000000fffff07224 */ /* 0x002fc400078e0067 */
[----:B------:R-:W2:Y:S01]  /*2e980*/  LDL.LU R103, [R1+0x1fd4] ;  /* 0x001fd40001677983 */ /* 0x000ea20000300800 */
[----:B------:R-:W-:Y:S02]  /*2e990*/  IMAD.MOV.U32 R241, RZ, RZ, R43 ;  /* 0x000000fffff17224 */ /* 0x000fe400078e002b */
[----:B------:R-:W-:Y:S01]  /*2e9a0*/  IMAD.MOV.U32 R242, RZ, RZ, R51 ;  /* 0x000000fffff27224 */ /* 0x000fe200078e0033 */
[----:B------:R-:W2:Y:S04]  /*2e9b0*/  LDL.LU R43, [R1+0x1fd0] ;  /* 0x001fd000012b7983 */ /* 0x000ea80000300800 */
[----:B------:R-:W2:Y:S01]  /*2e9c0*/  LDL.LU R51, [R1+0x1fcc] ;  /* 0x001fcc0001337983 */ /* 0x000ea20000300800 */
[----:B------:R-:W-:-:S03]  /*2e9d0*/  IMAD.MOV.U32 R243, RZ, RZ, R59 ;  /* 0x000000fffff37224 */ /* 0x000fc600078e003b */
[----:B------:R-:W2:Y:S01]  /*2e9e0*/  LDL.LU R59, [R1+0x1fc8] ;  /* 0x001fc800013b7983 */ /* 0x000ea20000300800 */
[----:B------:R-:W-:Y:S03]  /*2e9f0*/  HMMA.1688.F32.TF32 R168, R196, R28, R168 ;  /* 0x0000001cc4a8723c */ /* 0x000fe600000810a8 */
[----:B------:R1:W-:Y:S04]  /*2ea00*/  STL [R1+0x1e9c], R164 ;  /* 0x001e9ca401007387 */ /* 0x0003e80000100800 */
[----:B------:R3:W-:Y:S04]  /*2ea10*/  STL [R1+0x1e98], R165 ;  /* 0x001e98a501007387 */ /* 0x0007e80000100800 */
[----:B------:R4:W-:Y:S01]  /*2ea20*/  STL [R1+0x1e94], R166 ;  /* 0x001e94a601007387 */ /* 0x0009e20000100800 */
[----:B-1----:R-:W-:-:S03]  /*2ea30*/  IMAD.MOV.U32 R164, RZ, RZ, R208 ;  /* 0x000000ffffa47224 */ /* 0x002fc600078e00d0 */
[----:B------:R1:W-:Y:S01]  /*2ea40*/  STL [R1+0x1e90], R167 ;  /* 0x001e90a701007387 */ /* 0x0003e20000100800 */
[----:B---3--:R-:W-:-:S03]  /*2ea50*/  IMAD.MOV.U32 R165, RZ, RZ, R209 ;  /* 0x000000ffffa57224 */ /* 0x008fc600078e00d1 */
[----:B------:R-:W3:Y:S01]  /*2ea60*/  LDL.LU R208, [R1+0x1fc4] ;  /* 0x001fc40001d07983 */ /* 0x000ee20000300800 */
[----:B----4-:R-:W-:-:S03]  /*2ea70*/  IMAD.MOV.U32 R166, RZ, RZ, R210 ;  /* 0x000000ffffa67224 */ /* 0x010fc600078e00d2 */
[----:B------:R-:W3:Y:S01]  /*2ea80*/  LDL.LU R209, [R1+0x1fc0] ;  /* 0x001fc00001d17983 */ /* 0x000ee20000300800 */
[----:B-1----:R-:W-:-:S03]  /*2ea90*/  MOV R167, R211 ;  /* 0x000000d300a77202 */ /* 0x002fc60000000f00 */
[----:B------:R-:W3:Y:S04]  /*2eaa0*/  LDL.LU R210, [R1+0x1fbc] ;  /* 0x001fbc0001d27983 */ /* 0x000ee80000300800 */
[----:B------:R-:W3:Y:S01]  /*2eab0*/  LDL.LU R211, [R1+0x1fb8] ;  /* 0x001fb80001d37983 */ /* 0x000ee20000300800 */
[----:B------:R-:W-:-:S03]  /*2eac0*/  IMAD.MOV.U32 R252, RZ, RZ, R37 ;  /* 0x000000fffffc7224 */ /* 0x000fc600078e0025 */
[----:B------:R1:W-:Y:S01]  /*2ead0*/  STL [R1+0x1eac], R168 ;  /* 0x001eaca801007387 */ /* 0x0003e20000100800 */
[----:B------:R-:W-:-:S03]  /*2eae0*/  IMAD.MOV.U32 R6, RZ, RZ, R38 ;  /* 0x000000ffff067224 */ /* 0x000fc600078e0026 */
[----:B------:R4:W-:Y:S01]  /*2eaf0*/  STL [R1+0x1ea8], R169 ;  /* 0x001ea8a901007387 */ /* 0x0009e20000100800 */
[----:B------:R-:W-:Y:S01]  /*2eb00*/  IMAD.MOV.U32 R3, RZ, RZ, R39 ;  /* 0x000000ffff037224 */ /* 0x000fe200078e0027 */
[----:B------:R-:W-:Y:S02]  /*2eb10*/  HMMA.1688.F32.TF32 R44, R92, R12, R44 ;  /* 0x0000000c5c2c723c */ /* 0x000fe4000008102c */
[----:B------:R4:W-:Y:S01]  /*2eb20*/  STL [R1+0x1ea4], R170 ;  /* 0x001ea4aa01007387 */ /* 0x0009e20000100800 */
[----:B-1----:R-:W-:-:S03]  /*2eb30*/  IMAD.MOV.U32 R168, RZ, RZ, R204 ;  /* 0x000000ffffa87224 */ /* 0x002fc600078e00cc */
[----:B------:R1:W-:Y:S02]  /*2eb40*/  STL [R1+0x1ea0], R171 ;  /* 0x001ea0ab01007387 */ /* 0x0003e40000100800 */
[----:B------:R-:W-:Y:S01]  /*2eb50*/  HMMA.1688.F32.TF32 R52, R92, R216, R52 ;  /* 0x000000d85c34723c */ /* 0x000fe20000081034 */
[----:B----4-:R-:W-:Y:S01]  /*2eb60*/  IMAD.MOV.U32 R169, RZ, RZ, R205 ;  /* 0x000000ffffa97224 */ /* 0x010fe200078e00cd */
[----:B------:R-:W4:Y:S01]  /*2eb70*/  LDL.LU R204, [R1+0x1fb4] ;  /* 0x001fb40001cc7983 */ /* 0x000f220000300800 */
[----:B------:R-:W-:-:S03]  /*2eb80*/  IMAD.MOV.U32 R170, RZ, RZ, R206 ;  /* 0x000000ffffaa7224 */ /* 0x000fc600078e00ce */
[----:B------:R-:W4:Y:S01]  /*2eb90*/  LDL.LU R205, [R1+0x1fb0] ;  /* 0x001fb00001cd7983 */ /* 0x000f220000300800 */
[----:B-1----:R-:W-:-:S03]  /*2eba0*/  IMAD.MOV.U32 R171, RZ, RZ, R172 ;  /* 0x000000ffffab7224 */ /* 0x002fc600078e00ac */
[----:B------:R-:W4:Y:S04]  /*2ebb0*/  LDL.LU R206, [R1+0x1fac] ;  /* 0x001fac0001ce7983 */ /* 0x000f280000300800 */
[----:B------:R-:W3:Y:S01]  /*2ebc0*/  LDL.LU R172, [R1+0x1fa8] ;  /* 0x001fa80001ac7983 */ /* 0x000ee20000300800 */
[----:B------:R-:W-:Y:S02]  /*2ebd0*/  IMAD.MOV.U32 R192, RZ, RZ, R131 ;  /* 0x000000ffffc07224 */ /* 0x000fe400078e0083 */
[----:B------:R-:W-:Y:S02]  /*2ebe0*/  IMAD.MOV.U32 R193, RZ, RZ, R130 ;  /* 0x000000ffffc17224 */ /* 0x000fe400078e0082 */
[----:B------:R-:W-:Y:S02]  /*2ebf0*/  IMAD.MOV.U32 R194, RZ, RZ, R129 ;  /* 0x000000ffffc27224 */ /* 0x000fe400078e0081 */
[----:B------:R-:W-:Y:S01]  /*2ec00*/  IMAD.MOV.U32 R195, RZ, RZ, R128 ;  /* 0x000000ffffc37224 */ /* 0x000fe200078e0080 */
[C---:B------:R-:W-:Y:S01]  /*2ec10*/  HMMA.1688.F32.TF32 R60, R88.reuse, R28, R60 ;  /* 0x0000001c583c723c */ /* 0x040fe2000008103c */
[----:B------:R-:W-:Y:S04]  /*2ec20*/  LDS R128, [R4+0x44100] ;  /* 0x0441000004807984 */ /* 0x000fe80000000800 */
[----:B------:R-:W-:Y:S03]  /*2ec30*/  LDS R130, [R4+0x44900] ;  /* 0x0449000004827984 */ /* 0x000fe60000000800 */
[C---:B------:R-:W-:Y:S01]  /*2ec40*/  HMMA.1688.F32.TF32 R64, R88.reuse, R32, R64 ;  /* 0x000000205840723c */ /* 0x040fe20000081040 */
[----:B------:R-:W-:Y:S04]  /*2ec50*/  LDS R129, [R5+0x44100] ;  /* 0x0441000005817984 */ /* 0x000fe80000000800 */
[----:B------:R-:W-:Y:S03]  /*2ec60*/  LDS R131, [R5+0x44900] ;  /* 0x0449000005837984 */ /* 0x000fe60000000800 */
[C---:B------:R-:W-:Y:S08]  /*2ec70*/  HMMA.1688.F32.TF32 R68, R88.reuse, R200, R68 ;  /* 0x000000c85844723c */ /* 0x040ff00000081044 */
[C---:B------:R-:W-:Y:S08]  /*2ec80*/  HMMA.1688.F32.TF32 R72, R88.reuse, R16, R72 ;  /* 0x000000105848723c */ /* 0x040ff00000081048 */
[C---:B------:R-:W-:Y:S08]  /*2ec90*/  HMMA.1688.F32.TF32 R76, R88.reuse, R12, R76 ;  /* 0x0000000c584c723c */ /* 0x040ff0000008104c */
[C---:B------:R-:W-:Y:S08]  /*2eca0*/  HMMA.1688.F32.TF32 R80, R88.reuse, R8, R80 ;  /* 0x000000085850723c */ /* 0x040ff00000081050 */
[----:B------:R-:W-:Y:S08]  /*2ecb0*/  HMMA.1688.F32.TF32 R84, R88, R216, R84 ;  /* 0x000000d85854723c */ /* 0x000ff00000081054 */
[C---:B--2---:R-:W-:Y:S01]  /*2ecc0*/  HMMA.1688.F32.TF32 R236, R92.reuse, R32, R100 ;  /* 0x000000205cec723c */ /* 0x044fe20000081064 */
[----:B------:R-:W-:Y:S04]  /*2ecd0*/  LDS R100, [R2+0x44100] ;  /* 0x0441000002647984 */ /* 0x000fe80000000800 */
[----:B------:R-:W-:Y:S04]  /*2ece0*/  LDS R102, [R2+0x44900] ;  /* 0x0449000002667984 */ /* 0x000fe80000000800 */
[----:B------:R-:W-:Y:S04]  /*2ecf0*/  LDS R101, [R0+0x44100] ;  /* 0x0441000000657984 */ /* 0x000fe80000000800 */
[----:B------:R-:W1:Y:S01]  /*2ed00*/  LDS R103, [R0+0x44900] ;  /* 0x0449000000677984 */ /* 0x000e620000000800 */
[C---:B------:R-:W-:Y:S08]  /*2ed10*/  HMMA.1688.F32.TF32 R36, R92.reuse, R200, R104 ;  /* 0x000000c85c24723c */ /* 0x040ff00000081068 */
[C---:B------:R-:W-:Y:S08]  /*2ed20*/  HMMA.1688.F32.TF32 R40, R92.reuse, R16, R40 ;  /* 0x000000105c28723c */ /* 0x040ff00000081028 */
[----:B------:R-:W-:Y:S08]  /*2ed30*/  HMMA.1688.F32.TF32 R48, R92, R8, R48 ;  /* 0x000000085c30723c */ /* 0x000ff00000081030 */
[C---:B-1----:R-:W-:Y:S08]  /*2ed40*/  HMMA.1688.F32.TF32 R92, R100.reuse, R200, R96 ;  /* 0x000000c8645c723c */ /* 0x042ff00000081060 */
[----:B------:R-:W-:Y:S07]  /*2ed50*/  HMMA.1688.F32.TF32 R96, R100, R12, R244 ;  /* 0x0000000c6460723c */ /* 0x000fee00000810f4 */
        /* <DEDUP_REMOVED lines=8> */
[-C--:B------:R-:W-:Y:S08]  /*2ede0*/  HMMA.1688.F32.TF32 R56, R88, R24.reuse, R56 ;  /* 0x000000185838723c */ /* 0x080ff00000081038 */
[C---:B------:R-:W-:Y:S08]  /*2edf0*/  HMMA.1688.F32.TF32 R192, R100.reuse, R24, R192 ;  /* 0x0000001864c0723c */ /* 0x040ff000000810c0 */
[C---:B------:R-:W-:Y:S08]  /*2ee00*/  HMMA.1688.F32.TF32 R88, R100.reuse, R28, R240 ;  /* 0x0000001c6458723c */ /* 0x040ff000000810f0 */
[C---:B------:R-:W-:Y:S08]  /*2ee10*/  HMMA.1688.F32.TF32 R176, R100.reuse, R32, R176 ;  /* 0x0000002064b0723c */ /* 0x040ff000000810b0 */
[C---:B------:R-:W-:Y:S08]  /*2ee20*/  HMMA.1688.F32.TF32 R180, R100.reuse, R16, R180 ;  /* 0x0000001064b4723c */ /* 0x040ff000000810b4 */
[C---:B------:R-:W-:Y:S08]  /*2ee30*/  HMMA.1688.F32.TF32 R184, R100.reuse, R8, R184 ;  /* 0x0000000864b8723c */ /* 0x040ff000000810b8 */
[----:B------:R-:W-:Y:S01]  /*2ee40*/  HMMA.1688.F32.TF32 R100, R100, R216, R248 ;  /* 0x000000d86464723c */ /* 0x000fe200000810f8 */
[----:B------:R-:W4:Y:S04]  /*2ee50*/  LDL.LU R248, [R1+0xe0] ;  /* 0x0000e00001f87983 */ /* 0x000f280000300800 */
[----:B------:R-:W4:Y:S04]  /*2ee60*/  LDL.LU R249, [R1+0xe4] ;  /* 0x0000e40001f97983 */ /* 0x000f280000300800 */
[----:B------:R-:W4:Y:S04]  /*2ee70*/  LDL.LU R250, [R1+0xe8] ;  /* 0x0000e80001fa7983 */ /* 0x000f280000300800 */
[----:B------:R-:W4:Y:S01]  /*2ee80*/  LDL.LU R251, [R1+0xec] ;  /* 0x0000ec0001fb7983 */ /* 0x000f220000300800 */
[C---:B---3--:R-:W-:Y:S08]  /*2ee90*/  HMMA.1688.F32.TF32 R208, R196.reuse, R16, R208 ;  /* 0x00000010c4d0723c */ /* 0x048ff000000810d0 */
[C---:B------:R-:W-:Y:S08]  /*2eea0*/  HMMA.1688.F32.TF32 R212, R196.reuse, R12, R212 ;  /* 0x0000000cc4d4723c */ /* 0x040ff000000810d4 */
[C---:B------:R-:W-:Y:S08]  /*2eeb0*/  HMMA.1688.F32.TF32 R20, R196.reuse, R8, R20 ;  /* 0x00000008c414723c */ /* 0x040ff00000081014 */
[----:B------:R-:W-:Y:S08]  /*2eec0*/  HMMA.1688.F32.TF32 R220, R196, R216, R220 ;  /* 0x000000d8c4dc723c */ /* 0x000ff000000810dc */
[-C--:B------:R-:W-:Y:S08]  /*2eed0*/  HMMA.1688.F32.TF32 R120, R128, R12.reuse, R120 ;  /* 0x0000000c8078723c */ /* 0x080ff00000081078 */
[----:B------:R-:W-:Y:S08]  /*2eee0*/  HMMA.1688.F32.TF32 R152, R160, R12, R152 ;  /* 0x0000000ca098723c */ /* 0x000ff00000081098 */
[C---:B--2---:R-:W-:Y:S08]  /*2eef0*/  HMMA.1688.F32.TF32 R172, R196.reuse, R32, R172 ;  /* 0x00000020c4ac723c */ /* 0x044ff000000810ac */
[----:B----4-:R-:W-:Y:S01]  /*2ef00*/  HMMA.1688.F32.TF32 R204, R196, R200, R204 ;  /* 0x000000c8c4cc723c */ /* 0x010fe200000810cc */
[----:B------:R-:W-:Y:S04]  /*2ef10*/  LDS R196, [R2+0x45000] ;  /* 0x0450000002c47984 */ /* 0x000fe80000000800 */
[----:B------:R-:W-:Y:S04]  /*2ef20*/  LDS R198, [R2+0x45800] ;  /* 0x0458000002c67984 */ /* 0x000fe80000000800 */
[----:B------:R-:W-:Y:S04]  /*2ef30*/  LDS R197, [R0+0x45000] ;  /* 0x0450000000c57984 */ /* 0x000fe80000000800 */
[----:B------:R-:W1:Y:S04]  /*2ef40*/  LDS R199, [R0+0x45800] ;  /* 0x0458000000c77984 */ /* 0x000e680000000800 */
        /* <DEDUP_REMOVED lines=9> */
[----:B-1----:R-:W-:Y:S03]  /*2efe0*/  HMMA.1688.F32.TF32 R240, R196, R26, R248 ;  /* 0x0000001ac4f0723c */ /* 0x002fe600000810f8 */
        /* <DEDUP_REMOVED lines=10> */
[----:B------:R1:W-:Y:S04]  /*2f090*/  STL [R1+0x1ef0], R23 ;  /* 0x001ef01701007387 */ /* 0x0003e80000100800 */
[----:B------:R-:W-:Y:S01]  /*2f0a0*/  STL [R1+0x1f0c], R220 ;  /* 0x001f0cdc01007387 */ /* 0x000fe20000100800 */
[----:B------:R-:W-:-:S03]  /*2f0b0*/  IMAD.MOV.U32 R249, RZ, RZ, R14 ;  /* 0x000000fffff97224 */ /* 0x000fc600078e000e */
[----:B------:R-:W-:Y:S01]  /*2f0c0*/  STL [R1+0x1f08], R221 ;  /* 0x001f08dd01007387 */ /* 0x000fe20000100800 */
[----:B------:R-:W-:-:S03]  /*2f0d0*/  IMAD.MOV.U32 R250, RZ, RZ, R15 ;  /* 0x000000fffffa7224 */ /* 0x000fc600078e000f */
[----:B------:R-:W-:Y:S01]  /*2f0e0*/  STL [R1+0x1f04], R222 ;  /* 0x001f04de01007387 */ /* 0x000fe20000100800 */
[----:B------:R-:W-:-:S03]  /*2f0f0*/  IMAD.MOV.U32 R13, RZ, RZ, R240 ;  /* 0x000000ffff0d7224 */ /* 0x000fc600078e00f0 */
[----:B------:R2:W-:Y:S01]  /*2f100*/  STL [R1+0x1f00], R223 ;  /* 0x001f00df01007387 */ /* 0x0005e20000100800 */
[----:B------:R-:W-:-:S03]  /*2f110*/  MOV R251, R30 ;  /* 0x0000001e00fb7202 */ /* 0x000fc60000000f00 */
[----:B------:R-:W3:Y:S01]  /*2f120*/  LDL.LU R248, [R1+0xa0] ;  /* 0x0000a00001f87983 */ /* 0x000ee20000300800 */
[----:B------:R-:W-:-:S03]  /*2f130*/  IMAD.MOV.U32 R240, RZ, RZ, R31 ;  /* 0x000000fffff07224 */ /* 0x000fc600078e001f */
[----:B------:R-:W4:Y:S04]  /*2f140*/  LDL.LU R14, [R1+0x1f94] ;  /* 0x001f9400010e7983 */ /* 0x000f280000300800 */
[----:B------:R-:W4:Y:S04]  /*2f150*/  LDL.LU R15, [R1+0x1f90] ;  /* 0x001f9000010f7983 */ /* 0x000f280000300800 */
[----:B------:R-:W1:Y:S04]  /*2f160*/  LDL.LU R30, [R1+0x1f8c] ;  /* 0x001f8c00011e7983 */ /* 0x000e680000300800 */
[----:B------:R-:W1:Y:S01]  /*2f170*/  LDL.LU R31, [R1+0x1f88] ;  /* 0x001f8800011f7983 */ /* 0x000e620000300800 */
[----:B------:R-:W-:Y:S01]  /*2f180*/  HMMA.1688.F32.TF32 R124, R128, R8, R124 ;  /* 0x00000008807c723c */ /* 0x000fe2000008107c */
[----:B------:R-:W-:-:S02]  /*2f190*/  IMAD.MOV.U32 R12, RZ, RZ, R241 ;  /* 0x000000ffff0c7224 */ /* 0x000fc400078e00f1 */
[----:B------:R-:W-:Y:S02]  /*2f1a0*/  IMAD.MOV.U32 R241, RZ, RZ, R18 ;  /* 0x000000fffff17224 */ /* 0x000fe400078e0012 */
[----:B------:R-:W3:Y:S03]  /*2f1b0*/  LDL.LU R18, [R1+0x1f84] ;  /* 0x001f840001127983 */ /* 0x000ee60000300800 */
[----:B------:R-:W-:Y:S07]  /*2f1c0*/  HMMA.1688.F32.TF32 R156, R160, R8, R156 ;  /* 0x00000008a09c723c */ /* 0x000fee000008109c */
[----:B------:R-:W-:-:S02]  /*2f1d0*/  IMAD.MOV.U32 R9, RZ, RZ, R242 ;  /* 0x000000ffff097224 */ /* 0x000fc400078e00f2 */
[----:B------:R-:W-:Y:S02]  /*2f1e0*/  IMAD.MOV.U32 R8, RZ, RZ, R243 ;  /* 0x000000ffff087224 */ /* 0x000fe400078e00f3 */
[----:B------:R-:W-:Y:S02]  /*2f1f0*/  IMAD.MOV.U32 R242, RZ, RZ, R34 ;  /* 0x000000fffff27224 */ /* 0x000fe400078e0022 */
[----:B------:R-:W2:Y:S01]  /*2f200*/  LDL.LU R34, [R1+0x1f80] ;  /* 0x001f800001227983 */ /* 0x000ea20000300800 */
[----:B------:R-:W-:-:S03]  /*2f210*/  IMAD.MOV.U32 R243, RZ, RZ, R35 ;  /* 0x000000fffff37224 */ /* 0x000fc600078e0023 */
[----:B------:R-:W2:Y:S04]  /*2f220*/  LDL.LU R35, [R1+0x1f7c] ;  /* 0x001f7c0001237983 */ /* 0x000ea80000300800 */
[----:B------:R-:W-:Y:S04]  /*2f230*/  STL [R1+0x1f1c], R8 ;  /* 0x001f1c0801007387 */ /* 0x000fe80000100800 */
[----:B------:R-:W-:Y:S04]  /*2f240*/  STL [R1+0x1f18], R9 ;  /* 0x001f180901007387 */ /* 0x000fe80000100800 */
[----:B------:R-:W-:Y:S04]  /*2f250*/  STL [R1+0x1f14], R12 ;  /* 0x001f140c01007387 */ /* 0x000fe80000100800 */
[----:B------:R-:W-:Y:S01]  /*2f260*/  STL [R1+0x1f10], R13 ;  /* 0x001f100d01007387 */ /* 0x000fe20000100800 */
[----:B-1----:R-:W-:Y:S07]  /*2f270*/  HMMA.1688.F32.TF32 R20, R196, R30, R244 ;  /* 0x0000001ec414723c */ /* 0x002fee00000810f4 */
[----:B------:R-:W-:-:S02]  /*2f280*/  IMAD.MOV.U32 R244, RZ, RZ, R202 ;  /* 0x000000fffff47224 */ /* 0x000fc400078e00ca */
[----:B------:R-:W3:Y:S01]  /*2f290*/  LDL.LU R202, [R1+0x1f78] ;  /* 0x001f780001ca7983 */ /* 0x000ee20000300800 */
[----:B------:R-:W-:-:S03]  /*2f2a0*/  IMAD.MOV.U32 R245, RZ, RZ, R203 ;  /* 0x000000fffff57224 */ /* 0x000fc600078e00cb */
[----:B------:R-:W3:Y:S01]  /*2f2b0*/  LDL.LU R203, [R1+0x1f74] ;  /* 0x001f740001cb7983 */ /* 0x000ee20000300800 */
[----:B------:R-:W-:-:S03]  /*2f2c0*/  IMAD.MOV.U32 R246, RZ, RZ, R19 ;  /* 0x000000fffff67224 */ /* 0x000fc600078e0013 */
[----:B------:R-:W4:Y:S01]  /*2f2d0*/  LDL.LU R19, [R1+0x1f70] ;  /* 0x001f700001137983 */ /* 0x000f220000300800 */
[C---:B------:R-:W-:Y:S08]  /*2f2e0*/  HMMA.1688.F32.TF32 R188, R128.reuse, R24, R188 ;  /* 0x0000001880bc723c */ /* 0x040ff000000810bc */
[----:B------:R-:W-:Y:S08]  /*2f2f0*/  HMMA.1688.F32.TF32 R116, R128, R16, R116 ;  /* 0x000000108074723c */ /* 0x000ff00000081074 */
[C---:B------:R-:W-:Y:S07]  /*2f300*/  HMMA.1688.F32.TF32 R132, R160.reuse, R24, R132 ;  /* 0x00000018a084723c */ /* 0x040fee0000081084 */
[----:B------:R-:W-:Y:S01]  /*2f310*/  IMAD.MOV.U32 R25, RZ, RZ, R20 ;  /* 0x000000ffff197224 */ /* 0x000fe200078e0014 */
[----:B------:R-:W-:Y:S01]  /*2f320*/  HMMA.1688.F32.TF32 R148, R160, R16, R148 ;  /* 0x00000010a094723c */ /* 0x000fe20000081094 */
[----:B------:R-:W-:-:S06]  /*2f330*/  IMAD.MOV.U32 R24, RZ, RZ, R21 ;  /* 0x000000ffff187224 */ /* 0x000fcc00078e0015 */
[----:B------:R-:W-:Y:S02]  /*2f340*/  IMAD.MOV.U32 R17, RZ, RZ, R22 ;  /* 0x000000ffff117224 */ /* 0x000fe400078e0016 */
[----:B------:R-:W-:Y:S02]  /*2f350*/  IMAD.MOV.U32 R16, RZ, RZ, R23 ;  /* 0x000000ffff107224 */ /* 0x000fe400078e0017 */
[----:B--2---:R-:W-:Y:S08]  /*2f360*/  HMMA.1688.F32.TF32 R20, R196, R34, R168 ;  /* 0x00000022c414723c */ /* 0x004ff000000810a8 */
[C---:B------:R-:W-:Y:S08]  /*2f370*/  HMMA.1688.F32.TF32 R104, R128.reuse, R28, R232 ;  /* 0x0000001c8068723c */ /* 0x040ff000000810e8 */
[----:B------:R-:W-:Y:S08]  /*2f380*/  HMMA.1688.F32.TF32 R108, R128, R32, R108 ;  /* 0x00000020806c723c */ /* 0x000ff0000008106c */
[C---:B------:R-:W-:Y:S08]  /*2f390*/  HMMA.1688.F32.TF32 R136, R160.reuse, R28, R136 ;  /* 0x0000001ca088723c */ /* 0x040ff00000081088 */
[----:B------:R-:W-:Y:S01]  /*2f3a0*/  HMMA.1688.F32.TF32 R140, R160, R32, R140 ;  /* 0x00000020a08c723c */ /* 0x000fe2000008108c */
[----:B------:R-:W-:Y:S01]  /*2f3b0*/  MOV R29, R22 ;  /* 0x00000016001d7202 */ /* 0x000fe20000000f00 */
[----:B------:R-:W-:Y:S01]  /*2f3c0*/  IMAD.MOV.U32 R28, RZ, RZ, R23 ;  /* 0x000000ffff1c7224 */ /* 0x000fe200078e0017 */
[----:B------:R-:W-:Y:S04]  /*2f3d0*/  STL [R1+0x1f28], R17 ;  /* 0x001f281101007387 */ /* 0x000fe80000100800 */
[----:B------:R-:W-:Y:S01]  /*2f3e0*/  IMAD.MOV.U32 R33, RZ, RZ, R20 ;  /* 0x000000ffff217224 */ /* 0x000fe200078e0014 */
[-C--:B------:R-:W-:Y:S01]  /*2f3f0*/  HMMA.1688.F32.TF32 R112, R128, R200.reuse, R112 ;  /* 0x000000c88070723c */ /* 0x080fe20000081070 */
[----:B------:R-:W-:Y:S01]  /*2f400*/  IMAD.MOV.U32 R32, RZ, RZ, R21 ;  /* 0x000000ffff207224 */ /* 0x000fe200078e0015 */
[----:B------:R-:W-:Y:S06]  /*2f410*/  STL [R1+0x1f24], R24 ;  /* 0x001f241801007387 */ /* 0x000fec0000100800 */
[----:B------:R-:W-:Y:S01]  /*2f420*/  HMMA.1688.F32.TF32 R144, R160, R200, R144 ;  /* 0x000000c8a090723c */ /* 0x000fe20000081090 */
[----:B------:R-:W-:Y:S01]  /*2f430*/  STL [R1+0x1f20], R25 ;  /* 0x001f201901007387 */ /* 0x000fe20000100800 */
[----:B------:R-:W-:-:S03]  /*2f440*/  IMAD.MOV.U32 R247, RZ, RZ, R7 ;  /* 0x000000fffff77224 */ /* 0x000fc600078e0007 */
[----:B------:R-:W-:Y:S03]  /*2f450*/  LDS R232, [R4+0x45080] ;  /* 0x0450800004e87984 */ /* 0x000fe60000000800 */
[-C--:B------:R-:W-:Y:S01]  /*2f460*/  HMMA.1688.F32.TF32 R128, R128, R216.reuse, R228 ;  /* 0x000000d88080723c */ /* 0x080fe200000810e4 */
[----:B------:R-:W-:Y:S04]  /*2f470*/  LDS R228, [R2+0x45080] ;  /* 0x0450800002e47984 */ /* 0x000fe80000000800 */
[----:B------:R-:W-:Y:S03]  /*2f480*/  LDS R230, [R2+0x45880] ;  /* 0x0458800002e67984 */ /* 0x000fe60000000800 */
[----:B------:R-:W-:Y:S01]  /*2f490*/  HMMA.1688.F32.TF32 R160, R160, R216, R224 ;  /* 0x000000d8a0a0723c */ /* 0x000fe200000810e0 */
[----:B------:R-:W-:Y:S04]  /*2f4a0*/  LDS R224, [R4+0x45000] ;  /* 0x0450000004e07984 */ /* 0x000fe80000000800 */
[----:B------:R-:W-:Y:S04]  /*2f4b0*/  LDS R226, [R4+0x45800] ;  /* 0x0458000004e27984 */ /* 0x000fe80000000800 */
[----:B------:R-:W-:Y:S04]  /*2f4c0*/  LDS R225, [R5+0x45000] ;  /* 0x0450000005e17984 */ /* 0x000fe80000000800 */
[----:B------:R-:W1:Y:S04]  /*2f4d0*/  LDS R227, [R5+0x45800] ;  /* 0x0458000005e37984 */ /* 0x000e680000000800 */
[----:B------:R-:W-:Y:S04]  /*2f4e0*/  LDS R229, [R0+0x45080] ;  /* 0x0450800000e57984 */ /* 0x000fe80000000800 */
[----:B------:R-:W2:Y:S04]  /*2f4f0*/  LDS R231, [R0+0x45880] ;  /* 0x0458800000e77984 */ /* 0x000ea80000000800 */
[----:B------:R-:W-:Y:S04]  /*2f500*/  LDS R234, [R4+0x45880] ;  /* 0x0458800004ea7984 */ /* 0x000fe80000000800 */
[----:B------:R-:W-:Y:S04]  /*2f510*/  LDS R233, [R5+0x45080] ;  /* 0x0450800005e97984 */ /* 0x000fe80000000800 */
[----:B------:R-:W1:Y:S01]  /*2f520*/  LDS R235, [R5+0x45880] ;  /* 0x0458800005eb7984 */ /* 0x000e620000000800 */
[C---:B---3--:R-:W-:Y:S11]  /*2f530*/  HMMA.1688.F32.TF32 R20, R196.reuse, R202, R164 ;  /* 0x000000cac414723c */ /* 0x048ff600000810a4 */
[----:B------:R-:W-:Y:S11]  /*2f540*/  @!UPT UIADD3 URZ, URZ, URZ, URZ ;  /* 0x0000003f3f3ff290 */ /* 0x000ff6000fffe03f */
[----:B------:R-:W-:Y:S02]  /*2f550*/  @!UPT UIADD3 URZ, URZ, URZ, URZ ;  /* 0x0000003f3f3ff290 */ /* 0x000fe4000fffe03f */
[----:B------:R-:W-:Y:S02]  /*2f560*/  IMAD.MOV.U32 R217, RZ, RZ, R20 ;  /* 0x000000ffffd97224 */ /* 0x000fe400078e0014 */
[----:B------:R-:W-:Y:S02]  /*2f570*/  IMAD.MOV.U32 R216, RZ, RZ, R21 ;  /* 0x000000ffffd87224 */ /* 0x000fe400078e0015 */
[----:B------:R-:W-:Y:S02]  /*2f580*/  IMAD.MOV.U32 R201, RZ, RZ, R22 ;  /* 0x000000ffffc97224 */ /* 0x000fe400078e0016 */
[----:B------:R-:W-:Y:S02]  /*2f590*/  IMAD.MOV.U32 R200, RZ, RZ, R23 ;  /* 0x000000ffffc87224 */ /* 0x000fe400078e0017 */
[----:B----4-:R-:W-:Y:S01]  /*2f5a0*/  HMMA.1688.F32.TF32 R20, R196, R18, R248 ;  /* 0x00000012c414723c */ /* 0x010fe200000810f8 */
[----:B------:R-:W3:Y:S04]  /*2f5b0*/  LDL.LU R248, [R1+0x70] ;  /* 0x0000700001f87983 */ /* 0x000ee80000300800 */
[----:B------:R-:W3:Y:S02]  /*2f5c0*/  LDL.LU R249, [R1+0x74] ;  /* 0x0000740001f97983 */ /* 0x000ee40000300800 */
[----:B------:R-:W-:-:S02]  /*2f5d0*/  IMAD.MOV.U32 R250, RZ, RZ, R10 ;  /* 0x000000fffffa7224 */ /* 0x000fc400078e000a */
[----:B------:R-:W4:Y:S01]  /*2f5e0*/  LDL.LU R10, [R1+0x1f6c] ;  /* 0x001f6c00010a7983 */ /* 0x000f220000300800 */
[----:B------:R-:W-:-:S03]  /*2f5f0*/  IMAD.MOV.U32 R251, RZ, RZ, R11 ;  /* 0x000000fffffb7224 */ /* 0x000fc600078e000b */
[----:B------:R-:W4:Y:S04]  /*2f600*/  LDL.LU R11, [R1+0x1f68] ;  /* 0x001f6800010b7983 */ /* 0x000f280000300800 */
[----:B------:R-:W1:Y:S04]  /*2f610*/  LDL.LU R204, [R1+0x60] ;  /* 0x0000600001cc7983 */ /* 0x000e680000300800 */
[----:B------:R-:W1:Y:S03]  /*2f620*/  LDL.LU R205, [R1+0x64] ;  /* 0x0000640001cd7983 */ /* 0x000e660000300800 */
[----:B------:R-:W-:Y:S01]  /*2f630*/  IMAD.MOV.U32 R165, RZ, RZ, R20 ;  /* 0x000000ffffa57224 */ /* 0x000fe200078e0014 */
[----:B------:R-:W1:Y:S01]  /*2f640*/  LDL.LU R206, [R1+0x68] ;  /* 0x0000680001ce7983 */ /* 0x000e620000300800 */
[----:B------:R-:W-:-:S02]  /*2f650*/  IMAD.MOV.U32 R166, RZ, RZ, R21 ;  /* 0x000000ffffa67224 */ /* 0x000fc400078e0015 */
[----:B------:R-:W-:Y:S01]  /*2f660*/  IMAD.MOV.U32 R167, RZ, RZ, R22 ;  /* 0x000000ffffa77224 */ /* 0x000fe200078e0016 */
[----:B------:R-:W1:Y:S01]  /*2f670*/  LDL.LU R207, [R1+0x6c] ;  /* 0x00006c0001cf7983 */ /* 0x000e620000300800 */
[----:B------:R-:W-:Y:S02]  /*2f680*/  IMAD.MOV.U32 R7, RZ, RZ, R23 ;  /* 0x000000ffff077224 */ /* 0x000fe400078e0017 */
[----:B------:R-:W-:Y:S01]  /*2f690*/  HMMA.1688.F32.TF32 R20, R196, R14, R240 ;  /* 0x0000000ec414723c */ /* 0x000fe200000810f0 */
[----:B------:R-:W2:Y:S04]  /*2f6a0*/  LDL.LU R208, [R1+0x50] ;  /* 0x0000500001d07983 */ /* 0x000ea80000300800 */
[----:B------:R-:W2:Y:S04]  /*2f6b0*/  LDL.LU R209, [R1+0x54] ;  /* 0x0000540001d17983 */ /* 0x000ea80000300800 */
[----:B------:R-:W2:Y:S04]  /*2f6c0*/  LDL.LU R210, [R1+0x58] ;  /* 0x0000580001d27983 */ /* 0x000ea80000300800 */
[----:B------:R-:W2:Y:S04]  /*2f6d0*/  LDL.LU R211, [R1+0x5c] ;  /* 0x00005c0001d37983 */ /* 0x000ea80000300800 */
[----:B------:R-:W2:Y:S04]  /*2f6e0*/  LDL.LU R212, [R1+0x40] ;  /* 0x0000400001d47983 */ /* 0x000ea80000300800 */
[----:B------:R-:W2:Y:S03]  /*2f6f0*/  LDL.LU R213, [R1+0x44] ;  /* 0x0000440001d57983 */ /* 0x000ea60000300800 */
[----:B------:R-:W-:Y:S01]  /*2f700*/  IMAD.MOV.U32 R169, RZ, RZ, R20 ;  /* 0x000000ffffa97224 */ /* 0x000fe200078e0014 */
[----:B------:R-:W-:Y:S01]  /*2f710*/  MOV R164, R23 ;  /* 0x0000001700a47202 */ /* 0x000fe20000000f00 */
[----:B------:R-:W-:Y:S01]  /*2f720*/  IMAD.MOV.U32 R170, RZ, RZ, R21 ;  /* 0x000000ffffaa7224 */ /* 0x000fe200078e0015 */
[----:B------:R-:W2:Y:S01]  /*2f730*/  LDL.LU R214, [R1+0x48] ;  /* 0x0000480001d67983 */ /* 0x000ea20000300800 */
[----:B------:R-:W-:-:S03]  /*2f740*/  IMAD.MOV.U32 R171, RZ, RZ, R22 ;  /* 0x000000ffffab7224 */ /* 0x000fc600078e0016 */
[----:B------:R-:W2:Y:S01]  /*2f750*/  LDL.LU R215, [R1+0x4c] ;  /* 0x00004c0001d77983 */ /* 0x000ea20000300800 */
[----:B------:R-:W-:Y:S02]  /*2f760*/  IMAD.MOV.U32 R241, RZ, RZ, R218 ;  /* 0x000000fffff17224 */ /* 0x000fe400078e00da */
[----:B------:R-:W-:Y:S01]  /*2f770*/  IMAD.MOV.U32 R242, RZ, RZ, R219 ;  /* 0x000000fffff27224 */ /* 0x000fe200078e00db */
[C---:B----4-:R-:W-:Y:S11]  /*2f780*/  HMMA.1688.F32.TF32 R20, R196.reuse, R10, R244 ;  /* 0x0000000ac414723c */ /* 0x050ff600000810f4 */
[----:B------:R-:W-:Y:S11]  /*2f790*/  @!UPT UIADD3 URZ, URZ, URZ, URZ ;  /* 0x0000003f3f3ff290 */ /* 0x000ff6000fffe03f */
[----:B------:R-:W-:Y:S02]  /*2f7a0*/  @!UPT UIADD3 URZ, URZ, URZ, URZ ;  /* 0x0000003f3f3ff290 */ /* 0x000fe4000fffe03f */
[----:B------:R-:W-:Y:S02]  /*2f7b0*/  IMAD.MOV.U32 R173, RZ, RZ, R20 ;  /* 0x000000ffffad7224 */ /* 0x000fe400078e0014 */
[----:B------:R-:W-:Y:S01]  /*2f7c0*/  IMAD.MOV.U32 R174, RZ, RZ, R21 ;  /* 0x000000ffffae7224 */ /* 0x000fe200078e0015 */
[----:B------:R-:W4:Y:S01]  /*2f7d0*/  LDL.LU R20, [R1+0x30] ;  /* 0x0000300001147983 */ /* 0x000f220000300800 */
[----:B------:R-:W-:Y:S02]  /*2f7e0*/  IMAD.MOV.U32 R175, RZ, RZ, R22 ;  /* 0x000000ffffaf7224 */ /* 0x000fe400078e0016 */
[----:B------:R-:W-:Y:S01]  /*2f7f0*/  IMAD.MOV.U32 R168, RZ, RZ, R23 ;  /* 0x000000ffffa87224 */ /* 0x000fe200078e0017 */
[----:B------:R-:W4:Y:S04]  /*2f800*/  LDL.LU R21, [R1+0x34] ;  /* 0x0000340001157983 */ /* 0x000f280000300800 */
[----:B------:R-:W4:Y:S04]  /*2f810*/  LDL.LU R22, [R1+0x38] ;  /* 0x0000380001167983 */ /* 0x000f280000300800 */
[----:B------:R-:W4:Y:S04]  /*2f820*/  LDL.LU R23, [R1+0x3c] ;  /* 0x00003c0001177983 */ /* 0x000f280000300800 */
[----:B------:R-:W2:Y:S04]  /*2f830*/  LDL.LU R240, [R1+0x20] ;  /* 0x0000200001f07983 */ /* 0x000ea80000300800 */
[----:B------:R-:W3:Y:S04]  /*2f840*/  LDL.LU R218, [R1+0x1f64] ;  /* 0x001f640001da7983 */ /* 0x000ee80000300800 */
[----:B------:R-:W3:Y:S04]  /*2f850*/  LDL.LU R219, [R1+0x1f60] ;  /* 0x001f600001db7983 */ /* 0x000ee80000300800 */
[----:B------:R-:W2:Y:S04]  /*2f860*/  LDL.LU R243, [R1+0x2c] ;  /* 0x00002c0001f37983 */ /* 0x000ea80000300800 */
[----:B------:R-:W2:Y:S04]  /*2f870*/  LDL.LU R244, [R1+0x10] ;  /* 0x0000100001f47983 */ /* 0x000ea80000300800 */
[----:B------:R-:W2:Y:S04]  /*2f880*/  LDL.LU R245, [R1+0x14] ;  /* 0x0000140001f57983 */ /* 0x000ea80000300800 */
[----:B------:R-:W2:Y:S04]  /*2f890*/  LDL.LU R246, [R1+0x18] ;  /* 0x0000180001f67983 */ /* 0x000ea80000300800 */
[----:B------:R-:W2:Y:S01]  /*2f8a0*/  LDL.LU R247, [R1+0x1c] ;  /* 0x00001c0001f77983 */ /* 0x000ea20000300800 */
[----:B---3--:R-:W-:Y:S03]  /*2f8b0*/  HMMA.1688.F32.TF32 R220, R196, R218, R248 ;  /* 0x000000dac4dc723c */ /* 0x008fe600000810f8 */
[----:B------:R-:W3:Y:S11]  /*2f8c0*/  LDL.LU R248, [R1] ;  /* 0x0000000001f87983 */ /* 0x000ef60000300800 */
[----:B------:R-:W-:Y:S10]  /*2f8d0*/  @!UPT UIADD3 URZ, URZ, URZ, URZ ;  /* 0x0000003f3f3ff290 */ /* 0x000ff4000fffe03f */
[----:B------:R-:W-:Y:S02]  /*2f8e0*/  IMAD.MOV.U32 R199, RZ, RZ, R220 ;  /* 0x000000ffffc77224 */ /* 0x000fe400078e00dc */
[----:B------:R-:W-:Y:S02]  /*2f8f0*/  IMAD.MOV.U32 R198, RZ, RZ, R221 ;  /* 0x000000ffffc67224 */ /* 0x000fe400078e00dd */
[----:B------:R-:W-:Y:S02]  /*2f900*/  IMAD.MOV.U32 R197, RZ, RZ, R222 ;  /* 0x000000ffffc57224 */ /* 0x000fe400078e00de */
[----:B------:R-:W-:Y:S02]  /*2f910*/  IMAD.MOV.U32 R196, RZ, RZ, R223 ;  /* 0x000000ffffc47224 */ /* 0x000fe400078e00df */
[C---:B-1----:R-:W-:Y:S11]  /*2f920*/  HMMA.1688.F32.TF32 R220, R224.reuse, R26, R204 ;  /* 0x0000001ae0dc723c */ /* 0x042ff600000810cc */
[----:B------:R-:W-:Y:S11]  /*2f930*/  @!UPT UIADD3 URZ, URZ, URZ, URZ ;  /* 0x0000003f3f3ff290 */ /* 0x000ff6000fffe03f */
[----:B------:R-:W-:Y:S02]  /*2f940*/  @!UPT UIADD3 URZ, URZ, URZ, URZ ;  /* 0x0000003f3f3ff290 */ /* 0x000fe4000fffe03f */
[----:B------:R-:W-:Y:S01]  /*2f950*/  IMAD.MOV.U32 R205, RZ, RZ, R220 ;  /* 0x000000ffffcd7224 */ /* 0x000fe200078e00dc */
[----:B------:R-:W-:Y:S01]  /*2f960*/  MOV R206, R221 ;  /* 0x000000dd00ce7202 */ /* 0x000fe20000000f00 */
        /* <DEDUP_REMOVED lines=9> */
[----:B------:R-:W-:Y:S01]  /*2fa00*/  HMMA.1688.F32.TF32 R220, R224, R34, R212 ;  /* 0x00000022e0dc723c */ /* 0x000fe200000810d4 */
[----:B------:R-:W-:Y:S02]  /*2fa10*/  IMAD.MOV.U32 R249, RZ, RZ, R252 ;  /* 0x000000fffff97224 */ /* 0x000fe400078e00fc */
[----:B------:R-:W-:-:S02]  /*2fa20*/  IMAD.MOV.U32 R250, RZ, RZ, R6 ;  /* 0x000000fffffa7224 */ /* 0x000fc400078e0006 */
[----:B------:R-:W-:-:S03]  /*2fa30*/  IMAD.MOV.U32 R251, RZ, RZ, R3 ;  /* 0x000000fffffb7224 */ /* 0x000fc600078e0003 */
[C---:B------:R-:W-:Y:S08]  /*2fa40*/  HMMA.1688.F32.TF32 R240, R224.reuse, R18, R240 ;  /* 0x00000012e0f0723c */ /* 0x040ff000000810f0 */
[----:B------:R-:W-:Y:S08]  /*2fa50*/  HMMA.1688.F32.TF32 R244, R224, R14, R244 ;  /* 0x0000000ee0f4723c */ /* 0x000ff000000810f4 */
[----:B------:R-:W-:-:S02]  /*2fa60*/  IMAD.MOV.U32 R213, RZ, RZ, R220 ;  /* 0x000000ffffd57224 */ /* 0x000fc400078e00dc */
[----:B------:R-:W-:Y:S02]  /*2fa70*/  IMAD.MOV.U32 R214, RZ, RZ, R221 ;  /* 0x000000ffffd67224 */ /* 0x000fe400078e00dd */
[----:B------:R-:W-:Y:S02]  /*2fa80*/  IMAD.MOV.U32 R215, RZ, RZ, R222 ;  /* 0x000000ffffd77224 */ /* 0x000fe400078e00de */
[----:B------:R-:W-:Y:S02]  /*2fa90*/  IMAD.MOV.U32 R208, RZ, RZ, R223 ;  /* 0x000000ffffd07224 */ /* 0x000fe400078e00df */
[----:B----4-:R-:W-:Y:S07]  /*2faa0*/  HMMA.1688.F32.TF32 R220, R224, R202, R20 ;  /* 0x000000cae0dc723c */ /* 0x010fee0000081014 */
[----:B------:R-:W-:-:S02]  /*2fab0*/  IMAD.MOV.U32 R20, RZ, RZ, R243 ;  /* 0x000000ffff147224 */ /* 0x000fc400078e00f3 */
[----:B------:R-:W-:Y:S02]  /*2fac0*/  IMAD.MOV.U32 R13, RZ, RZ, R246 ;  /* 0x000000ffff0d7224 */ /* 0x000fe400078e00f6 */
[----:B------:R-:W-:Y:S02]  /*2fad0*/  IMAD.MOV.U32 R9, RZ, RZ, R244 ;  /* 0x000000ffff097224 */ /* 0x000fe400078e00f4 */
[----:B------:R-:W-:-:S11]  /*2fae0*/  IMAD.MOV.U32 R12, RZ, RZ, R245 ;  /* 0x000000ffff0c7224 */ /* 0x000fd600078e00f5 */
[----:B------:R-:W-:Y:S02]  /*2faf0*/  IMAD.MOV.U32 R212, RZ, RZ, R223 ;  /* 0x000000ffffd47224 */ /* 0x000fe400078e00df */
[----:B------:R-:W-:Y:S01]  /*2fb00*/  IMAD.MOV.U32 R22, RZ, RZ, R221 ;  /* 0x000000ffff167224 */ /* 0x000fe200078e00dd */
[----:B------:R-:W-:Y:S01]  /*2fb10*/  MOV R221, R240 ;  /* 0x000000f000dd7202 */ /* 0x000fe20000000f00 */
[----:B------:R-:W-:Y:S02]  /*2fb20*/  IMAD.MOV.U32 R23, RZ, RZ, R222 ;  /* 0x000000ffff177224 */ /* 0x000fe400078e00de */
[----:B------:R-:W-:Y:S02]  /*2fb30*/  IMAD.MOV.U32 R223, RZ, RZ, R242 ;  /* 0x000000ffffdf7224 */ /* 0x000fe400078e00f2 */
[----:B------:R-:W-:Y:S01]  /*2fb40*/  IMAD.MOV.U32 R21, RZ, RZ, R220 ;  /* 0x000000ffff157224 */ /* 0x000fe200078e00dc */
[----:B------:R-:W2:Y:S01]  /*2fb50*/  LDL.LU.64 R242, [R1+0x1f58] ;  /* 0x001f580001f27983 */ /* 0x000ea20000300a00 */
[----:B------:R-:W-:-:S02]  /*2fb60*/  IMAD.MOV.U32 R222, RZ, RZ, R241 ;  /* 0x000000ffffde7224 */ /* 0x000fc400078e00f1 */
[----:B------:R-:W-:Y:S01]  /*2fb70*/  IMAD.MOV.U32 R220, RZ, RZ, R247 ;  /* 0x000000ffffdc7224 */ /* 0x000fe200078e00f7 */
[----:B------:R-:W2:Y:S04]  /*2fb80*/  LDL.LU.64 R240, [R1+0x1f50] ;  /* 0x001f500001f07983 */ /* 0x000ea80000300a00 */
[----:B------:R-:W4:Y:S04]  /*2fb90*/  LDL.LU.64 R246, [R1+0x1f48] ;  /* 0x001f480001f67983 */ /* 0x000f280000300a00 */
[----:B------:R-:W4:Y:S01]  /*2fba0*/  LDL.LU.64 R244, [R1+0x1f40] ;  /* 0x001f400001f47983 */ /* 0x000f220000300a00 */
[----:B---3--:R-:W-:Y:S11]  /*2fbb0*/  HMMA.1688.F32.TF32 R248, R224, R10, R248 ;  /* 0x0000000ae0f8723c */ /* 0x008ff600000810f8 */
[----:B------:R-:W-:Y:S11]  /*2fbc0*/  @!UPT UIADD3 URZ, URZ, URZ, URZ ;  /* 0x0000003f3f3ff290 */ /* 0x000ff6000fffe03f */
[----:B------:R-:W-:Y:S02]  /*2fbd0*/  @!UPT UIADD3 URZ, URZ, URZ, URZ ;  /* 0x0000003f3f3ff290 */ /* 0x000fe4000fffe03f */
[----:B------:R-:W-:Y:S02]  /*2fbe0*/  IMAD.MOV.U32 R25, RZ, RZ, R250 ;  /* 0x000000ffff197224 */ /* 0x000fe400078e00fa */
[----:B------:R-:W-:Y:S02]  /*2fbf0*/  IMAD.MOV.U32 R8, RZ, RZ, R251 ;  /* 0x000000ffff087224 */ /* 0x000fe400078e00fb */
[----:B------:R-:W-:Y:S01]  /*2fc00*/  IMAD.MOV.U32 R17, RZ, RZ, R248 ;  /* 0x000000ffff117224 */ /* 0x000fe200078e00f8 */
[----:B------:R-:W3:Y:S01]  /*2fc10*/  LDL.LU.64 R250, [R1+0x1f38] ;  /* 0x001f380001fa7983 */ /* 0x000ee20000300a00 */
[----:B------:R-:W-:-:S03]  /*2fc20*/  IMAD.MOV.U32 R24, RZ, RZ, R249 ;  /* 0x000000ffff187224 */ /* 0x000fc600078e00f9 */
[----:B------:R-:W3:Y:S01]  /*2fc30*/  LDL.LU.64 R248, [R1+0x1f30] ;  /* 0x001f300001f87983 */ /* 0x000ee20000300a00 */
[C---:B------:R-:W-:Y:S08]  /*2fc40*/  HMMA.1688.F32.TF32 R236, R228.reuse, R34, R236 ;  /* 0x00000022e4ec723c */ /* 0x040ff000000810ec */
[C---:B------:R-:W-:Y:S11]  /*2fc50*/  HMMA.1688.F32.TF32 R36, R228.reuse, R202, R36 ;  /* 0x000000cae424723c */ /* 0x040ff60000081024 */
[----:B------:R-:W-:Y:S04]  /*2fc60*/  @!UPT UIADD3 URZ, URZ, URZ, URZ ;  /* 0x0000003f3f3ff290 */ /* 0x000fe8000fffe03f */
[----:B------:R-:W-:Y:S04]  /*2fc70*/  STL.64 [R1+0xa0], R236 ;  /* 0x0000a0ec01007387 */ /* 0x000fe80000100a00 */
[----:B------:R-:W-:Y:S04]  /*2fc80*/  STL.64 [R1+0xa8], R238 ;  /* 0x0000a8ee01007387 */ /* 0x000fe80000100a00 */
[----:B------:R-:W-:Y:S04]  /*2fc90*/  STL.64 [R1+0x90], R36 ;  /* 0x0000902401007387 */ /* 0x000fe80000100a00 */
[----:B------:R1:W-:Y:S02]  /*2fca0*/  STL.64 [R1+0x98], R38 ;  /* 0x0000982601007387 */ /* 0x0003e40000100a00 */
[----:B-1----:R-:W-:Y:S02]  /*2fcb0*/  HMMA.1688.F32.TF32 R36, R228, R10, R48 ;  /* 0x0000000ae424723c */ /* 0x002fe40000081030 */
[----:B------:R-:W-:Y:S04]  /*2fcc0*/  LDS R48, [R4+0x45100] ;  /* 0x0451000004307984 */ /* 0x000fe80000000800 */
[----:B------:R-:W-:Y:S04]  /*2fcd0*/  LDS R50, [R4+0x45900] ;  /* 0x0459000004327984 */ /* 0x000fe80000000800 */
[----:B------:R-:W-:Y:S04]  /*2fce0*/  LDS R49, [R5+0x45100] ;  /* 0x0451000005317984 */ /* 0x000fe80000000800 */
[----:B------:R-:W-:Y:S01]  /*2fcf0*/  LDS R51, [R5+0x45900] ;  /* 0x0459000005337984 */ /* 0x000fe20000000800 */
[----:B---3--:R-:W-:Y:S11]  /*2fd00*/  HMMA.1688.F32.TF32 R224, R224, R218, R248 ;  /* 0x000000dae0e0723c */ /* 0x008ff600000810f8 */
[----:B------:R-:W-:Y:S11]  /*2fd10*/  @!UPT UIADD3 URZ, URZ, URZ, URZ ;  /* 0x0000003f3f3ff290 */ /* 0x000ff6000fffe03f */
[----:B------:R-:W-:Y:S02]  /*2fd20*/  @!UPT UIADD3 URZ, URZ, URZ, URZ ;  /* 0x0000003f3f3ff290 */ /* 0x000fe4000fffe03f */
[----:B------:R-:W-:Y:S01]  /*2fd30*/  IMAD.MOV.U32 R251, RZ, RZ, R224 ;  /* 0x000000fffffb7224 */ /* 0x000fe200078e00e0 */
[----:B------:R-:W-:Y:S01]  /*2fd40*/  MOV R248, R227 ;  /* 0x000000e300f87202 */ /* 0x000fe20000000f00 */
[----:B------:R-:W-:Y:S02]  /*2fd50*/  IMAD.MOV.U32 R250, RZ, RZ, R225 ;  /* 0x000000fffffa7224 */ /* 0x000fe400078e00e1 */
[----:B------:R-:W-:Y:S02]  /*2fd60*/  IMAD.MOV.U32 R249, RZ, RZ, R226 ;  /* 0x000000fffff97224 */ /* 0x000fe400078e00e2 */
[C---:B----4-:R-:W-:Y:S11]  /*2fd70*/  HMMA.1688.F32.TF32 R224, R228.reuse, R26, R244 ;  /* 0x0000001ae4e0723c */ /* 0x050ff600000810f4 */
        /* <DEDUP_REMOVED lines=13> */
[C---:B------:R-:W-:Y:S08]  /*2fe50*/  HMMA.1688.F32.TF32 R224, R228.reuse, R18, R40 ;  /* 0x00000012e4e0723c */ /* 0x040ff00000081028 */
[C---:B------:R-:W-:Y:S08]  /*2fe60*/  HMMA.1688.F32.TF32 R40, R228.reuse, R14, R44 ;  /* 0x0000000ee428723c */ /* 0x040ff0000008102c */
[----:B------:R-:W-:Y:S07]  /*2fe70*/  HMMA.1688.F32.TF32 R44, R228, R218, R52 ;  /* 0x000000dae42c723c */ /* 0x000fee0000081034 */
[----:B------:R-:W-:Y:S04]  /*2fe80*/  STL.64 [R1+0x80], R224 ;  /* 0x000080e001007387 */ /* 0x000fe80000100a00 */
[----:B------:R-:W-:Y:S04]  /*2fe90*/  STL.64 [R1+0x88], R226 ;  /* 0x000088e201007387 */ /* 0x000fe80000100a00 */
[----:B------:R-:W-:Y:S04]  /*2fea0*/  STL.64 [R1+0x70], R40 ;  /* 0x0000702801007387 */ /* 0x000fe80000100a00 */
[----:B------:R1:W-:Y:S04]  /*2feb0*/  STL.64 [R1+0x78], R42 ;  /* 0x0000782a01007387 */ /* 0x0003e80000100a00 */
[----:B------:R-:W-:Y:S04]  /*2fec0*/  STL.64 [R1+0x60], R36 ;  /* 0x0000602401007387 */ /* 0x000fe80000100a00 */
[----:B------:R2:W-:Y:S01]  /*2fed0*/  STL.64 [R1+0x68], R38 ;  /* 0x0000682601007387 */ /* 0x0005e20000100a00 */
[C---:B-1----:R-:W-:Y:S03]  /*2fee0*/  HMMA.1688.F32.TF32 R40, R232.reuse, R26, R56 ;  /* 0x0000001ae828723c */ /* 0x042fe60000081038 */
[----:B------:R-:W-:Y:S04]  /*2fef0*/  STL.64 [R1+0x50], R44 ;  /* 0x0000502c01007387 */ /* 0x000fe80000100a00 */
[----:B------:R1:W-:Y:S01]  /*2ff00*/  STL.64 [R1+0x58], R46 ;  /* 0x0000582e01007387 */ /* 0x0003e20000100a00 */
[C---:B--2---:R-:W-:Y:S08]  /*2ff10*/  HMMA.1688.F32.TF32 R36, R232.reuse, R30, R60 ;  /* 0x0000001ee824723c */ /* 0x044ff0000008103c */
[C---:B-1----:R-:W-:Y:S07]  /*2ff20*/  HMMA.1688.F32.TF32 R44, R232.reuse, R34, R64 ;  /* 0x00000022e82c723c */ /* 0x042fee0000081040 */
[----:B------:R-:W-:Y:S04]  /*2ff30*/  STL.64 [R1+0x40], R40 ;  /* 0x0000402801007387 */ /* 0x000fe80000100a00 */
[----:B------:R1:W-:Y:S04]  /*2ff40*/  STL.64 [R1+0x48], R42 ;  /* 0x0000482a01007387 */ /* 0x0003e80000100a00 */
[----:B------:R-:W-:Y:S04]  /*2ff50*/  STL.64 [R1+0x30], R36 ;  /* 0x0000302401007387 */ /* 0x000fe80000100a00 */
[----:B------:R2:W-:Y:S04]  /*2ff60*/  STL.64 [R1+0x38], R38 ;  /* 0x0000382601007387 */ /* 0x0005e80000100a00 */
[----:B------:R-:W-:Y:S04]  /*2ff70*/  STL.64 [R1+0x20], R44 ;  /* 0x0000202c01007387 */ /* 0x000fe80000100a00 */
[----:B------:R-:W-:Y:S04]  /*2ff80*/  STL.64 [R1+0x28], R46 ;  /* 0x0000282e01007387 */ /* 0x000fe80000100a00 */
[----:B------:R-:W-:Y:S04]  /*2ff90*/  LDS R44, [R2+0x45100] ;  /* 0x04510000022c7984 */ /* 0x000fe80000000800 */
[----:B------:R-:W-:Y:S04]  /*2ffa0*/  LDS R46, [R2+0x45900] ;  /* 0x04590000022e7984 */ /* 0x000fe80000000800 */
[----:B------:R-:W-:Y:S04]  /*2ffb0*/  LDS R45, [R0+0x45100] ;  /* 0x04510000002d7984 */ /* 0x000fe80000000800 */
[----:B------:R-:W3:Y:S01]  /*2ffc0*/  LDS R47, [R0+0x45900] ;  /* 0x04590000002f7984 */ /* 0x000ee20000000800 */
[C---:B-1----:R-:W-:Y:S08]  /*2ffd0*/  HMMA.1688.F32.TF32 R40, R232.reuse, R202, R68 ;  /* 0x000000cae828723c */ /* 0x042ff00000081044 */
[C---:B------:R-:W-:Y:S08]  /*2ffe0*/  HMMA.1688.F32.TF32 R228, R232.reuse, R14, R76 ;  /* 0x0000000ee8e4723c */ /* 0x040ff0000008104c */
[----:B--2---:R-:W-:Y:S07]  /*2fff0*/  HMMA.1688.F32.TF32 R36, R232, R18, R72 ;  /* 0x00000012e824723c */ /* 0x004fee0000081048 */
[----:B------:R-:W-:Y:S01]  /*30000*/  STL.64 [R1+0x10], R40 ;  /* 0x0000102801007387 */ /* 0x000fe20000100a00 */
[C---:B---3--:R-:W-:Y:S08]  /*30010*/  HMMA.1688.F32.TF32 R56, R44.reuse, R26, R192 ;  /* 0x0000001a2c38723c */ /* 0x048ff000000810c0 */
[C---:B------:R-:W-:Y:S01]  /*30020*/  HMMA.1688.F32.TF32 R52, R44.reuse, R30, R88 ;  /* 0x0000001e2c34723c */ /* 0x040fe20000081058 */
[----:B------:R-:W-:Y:S04]  /*30030*/  STL.64 [R1+0x18], R42 ;  /* 0x0000182a01007387 */ /* 0x000fe80000100a00 */
[----:B------:R1:W-:Y:S04]  /*30040*/  STL [R1+0x1e88], R228 ;  /* 0x001e88e401007387 */ /* 0x0003e80000100800 */
[----:B------:R-:W-:Y:S04]  /*30050*/  STL.64 [R1], R36 ;  /* 0x0000002401007387 */ /* 0x000fe80000100a00 */
[----:B------:R-:W-:Y:S01]  /*30060*/  STL.64 [R1+0x8], R38 ;  /* 0x0000082601007387 */ /* 0x000fe20000100a00 */
[----:B------:R-:W-:Y:S03]  /*30070*/  HMMA.1688.F32.TF32 R60, R44, R34, R176 ;  /* 0x000000222c3c723c */ /* 0x000fe600000810b0 */
[----:B------:R2:W-:Y:S04]  /*30080*/  STL [R1+0x1e84], R229 ;  /* 0x001e84e501007387 */ /* 0x0005e80000100800 */
[----:B------:R3:W-:Y:S04]  /*30090*/  STL [R1+0x1e80], R230 ;  /* 0x001e80e601007387 */ /* 0x0007e80000100800 */
[----:B------:R4:W-:Y:S01]  /*300a0*/  STL [R1+0x1e7c], R231 ;  /* 0x001e7ce701007387 */ /* 0x0009e20000100800 */
[----:B-1----:R-:W-:-:S03]  /*300b0*/  IMAD.MOV.U32 R228, RZ, RZ, R52 ;  /* 0x000000ffffe47224 */ /* 0x002fc600078e0034 */
[----:B------:R-:W-:Y:S01]  /*300c0*/  STL.64 [R1+0x2b0], R56 ;  /* 0x0002b03801007387 */ /* 0x000fe20000100a00 */
[----:B--2---:R-:W-:-:S03]  /*300d0*/  IMAD.MOV.U32 R229, RZ, RZ, R53 ;  /* 0x000000ffffe57224 */ /* 0x004fc600078e0035 */
[----:B------:R1:W-:Y:S01]  /*300e0*/  STL.64 [R1+0x2b8], R58 ;  /* 0x0002b83a01007387 */ /* 0x0003e20000100a00 */
[----:B---3--:R-:W-:Y:S02]  /*300f0*/  IMAD.MOV.U32 R230, RZ, RZ, R54 ;  /* 0x000000ffffe67224 */ /* 0x008fe400078e0036 */
[----:B----4-:R-:W-:Y:S01]  /*30100*/  IMAD.MOV.U32 R231, RZ, RZ, R55 ;  /* 0x000000ffffe77224 */ /* 0x010fe200078e0037 */
[----:B------:R-:W-:Y:S01]  /*30110*/  LDS R40, [R2+0x45180] ;  /* 0x0451800002287984 */ /* 0x000fe20000000800 */
[C---:B------:R-:W-:Y:S03]  /*30120*/  HMMA.1688.F32.TF32 R52, R44.reuse, R18, R180 ;  /* 0x000000122c34723c */ /* 0x040fe600000810b4 */
[----:B------:R-:W-:Y:S04]  /*30130*/  LDS R42, [R2+0x45980] ;  /* 0x04598000022a7984 */ /* 0x000fe80000000800 */
[----:B------:R-:W-:Y:S01]  /*30140*/  LDS R41, [R0+0x45180] ;  /* 0x0451800000297984 */ /* 0x000fe20000000800 */
[----:B-1----:R-:W-:Y:S03]  /*30150*/  HMMA.1688.F32.TF32 R56, R44, R202, R92 ;  /* 0x000000ca2c38723c */ /* 0x002fe6000008105c */
[----:B------:R-:W-:Y:S04]  /*30160*/  STL.64 [R1+0x290], R60 ;  /* 0x0002903c01007387 */ /* 0x000fe80000100a00 */
[----:B------:R1:W-:Y:S04]  /*30170*/  STL.64 [R1+0x298], R62 ;  /* 0x0002983e01007387 */ /* 0x0003e80000100a00 */
[----:B------:R-:W2:Y:S01]  /*30180*/  LDS R43, [R0+0x45980] ;  /* 0x04598000002b7984 */ /* 0x000ea20000000800 */
[----:B------:R-:W-:Y:S01]  /*30190*/  HMMA.1688.F32.TF32 R224, R232, R10, R80 ;  /* 0x0000000ae8e0723c */ /* 0x000fe20000081050 */
[----:B------:R-:W-:-:S02]  /*301a0*/  IMAD.MOV.U32 R76, RZ, RZ, R9 ;  /* 0x000000ffff4c7224 */ /* 0x000fc400078e0009 */
[----:B------:R-:W-:Y:S02]  /*301b0*/  IMAD.MOV.U32 R77, RZ, RZ, R12 ;  /* 0x000000ffff4d7224 */ /* 0x000fe400078e000c */
[----:B------:R-:W-:Y:S02]  /*301c0*/  IMAD.MOV.U32 R78, RZ, RZ, R13 ;  /* 0x000000ffff4e7224 */ /* 0x000fe400078e000d */
[----:B------:R-:W-:Y:S01]  /*301d0*/  IMAD.MOV.U32 R79, RZ, RZ, R220 ;  /* 0x000000ffff4f7224 */ /* 0x000fe200078e00dc */
[C---:B-1----:R-:W-:Y:S01]  /*301e0*/  HMMA.1688.F32.TF32 R60, R44.reuse, R14, R96 ;  /* 0x0000000e2c3c723c */ /* 0x042fe20000081060 */
[----:B------:R-:W-:Y:S01]  /*301f0*/  IMAD.MOV.U32 R72, RZ, RZ, R221 ;  /* 0x000000ffff487224 */ /* 0x000fe200078e00dd */
[----:B------:R-:W-:Y:S01]  /*30200*/  MOV R74, R223 ;  /* 0x000000df004a7202 */ /* 0x000fe20000000f00 */
[----:B------:R-:W-:Y:S04]  /*30210*/  STL.64 [R1+0x280], R56 ;  /* 0x0002803801007387 */ /* 0x000fe80000100a00 */
[----:B------:R1:W-:Y:S04]  /*30220*/  STL.64 [R1+0x288], R58 ;  /* 0x0002883a01007387 */ /* 0x0003e80000100a00 */
[----:B------:R-:W-:Y:S04]  /*30230*/  STL.64 [R1+0x270], R52 ;  /* 0x0002703401007387 */ /* 0x000fe80000100a00 */
[----:B------:R3:W-:Y:S01]  /*30240*/  STL.64 [R1+0x278], R54 ;  /* 0x0002783601007387 */ /* 0x0007e20000100a00 */
[----:B-1----:R-:W-:Y:S01]  /*30250*/  HMMA.1688.F32.TF32 R56, R44, R10, R184 ;  /* 0x0000000a2c38723c */ /* 0x002fe200000810b8 */
[----:B------:R-:W-:-:S02]  /*30260*/  IMAD.MOV.U32 R73, RZ, RZ, R222 ;  /* 0x000000ffff497224 */ /* 0x000fc400078e00de */
[----:B------:R-:W-:Y:S01]  /*30270*/  LDS R36, [R4+0x45180] ;  /* 0x0451800004247984 */ /* 0x000fe20000000800 */
[----:B------:R-:W-:Y:S02]  /*30280*/  IMAD.MOV.U32 R75, RZ, RZ, R20 ;  /* 0x000000ffff4b7224 */ /* 0x000fe400078e0014 */
[----:B------:R-:W-:Y:S01]  /*30290*/  IMAD.MOV.U32 R68, RZ, RZ, R21 ;  /* 0x000000ffff447224 */ /* 0x000fe200078e0015 */
[----:B------:R-:W-:Y:S01]  /*302a0*/  LDS R38, [R4+0x45980] ;  /* 0x0459800004267984 */ /* 0x000fe20000000800 */
[----:B---3--:R-:W-:Y:S01]  /*302b0*/  HMMA.1688.F32.TF32 R52, R44, R218, R100 ;  /* 0x000000da2c34723c */ /* 0x008fe20000081064 */
[----:B------:R-:W-:Y:S02]  /*302c0*/  IMAD.MOV.U32 R69, RZ, RZ, R22 ;  /* 0x000000ffff457224 */ /* 0x000fe400078e0016 */
[----:B------:R-:W-:Y:S01]  /*302d0*/  LDS R37, [R5+0x45180] ;  /* 0x0451800005257984 */ /* 0x000fe20000000800 */
[----:B------:R-:W-:Y:S02]  /*302e0*/  IMAD.MOV.U32 R70, RZ, RZ, R23 ;  /* 0x000000ffff467224 */ /* 0x000fe400078e0017 */
[----:B------:R-:W-:Y:S01]  /*302f0*/  IMAD.MOV.U32 R71, RZ, RZ, R212 ;  /* 0x000000ffff477224 */ /* 0x000fe200078e00d4 */
[----:B------:R-:W1:Y:S01]  /*30300*/  LDS R39, [R5+0x45980] ;  /* 0x0459800005277984 */ /* 0x000e620000000800 */
[C---:B------:R-:W-:Y:S03]  /*30310*/  HMMA.1688.F32.TF32 R44, R48.reuse, R26, R188 ;  /* 0x0000001a302c723c */ /* 0x040fe600000810bc */
[----:B------:R-:W-:Y:S04]  /*30320*/  STL.64 [R1+0x260], R60 ;  /* 0x0002603c01007387 */ /* 0x000fe80000100a00 */
[----:B------:R-:W-:Y:S04]  /*30330*/  STL.64 [R1+0x268], R62 ;  /* 0x0002683e01007387 */ /* 0x000fe80000100a00 */
[----:B------:R-:W-:Y:S04]  /*30340*/  STL.64 [R1+0x250], R56 ;  /* 0x0002503801007387 */ /* 0x000fe80000100a00 */
[----:B------:R3:W-:Y:S04]  /*30350*/  STL.64 [R1+0x258], R58 ;  /* 0x0002583a01007387 */ /* 0x0007e80000100a00 */
[----:B------:R-:W-:Y:S04]  /*30360*/  STL.64 [R1+0x1d0], R52 ;  /* 0x0001d03401007387 */ /* 0x000fe80000100a00 */
[----:B------:R4:W-:Y:S01]  /*30370*/  STL.64 [R1+0x1d8], R54 ;  /* 0x0001d83601007387 */ /* 0x0009e20000100a00 */
[C---:B---3--:R-:W-:Y:S03]  /*30380*/  HMMA.1688.F32.TF32 R56, R48.reuse, R30, R104 ;  /* 0x0000001e3038723c */ /* 0x048fe60000081068 */
[----:B------:R-:W-:Y:S04]  /*30390*/  STL.64 [R1+0x1c0], R44 ;  /* 0x0001c02c01007387 */ /* 0x000fe80000100a00 */
[----:B------:R3:W-:Y:S01]  /*303a0*/  STL.64 [R1+0x1c8], R46 ;  /* 0x0001c82e01007387 */ /* 0x0007e20000100a00 */
[C---:B----4-:R-:W-:Y:S08]  /*303b0*/  HMMA.1688.F32.TF32 R52, R48.reuse, R34, R108 ;  /* 0x000000223034723c */ /* 0x050ff0000008106c */
[C---:B---3--:R-:W-:Y:S07]  /*303c0*/  HMMA.1688.F32.TF32 R44, R48.reuse, R202, R112 ;  /* 0x000000ca302c723c */ /* 0x048fee0000081070 */
[----:B------:R-:W-:Y:S04]  /*303d0*/  STL.64 [R1+0x1b0], R56 ;  /* 0x0001b03801007387 */ /* 0x000fe80000100a00 */
[----:B------:R3:W-:Y:S04]  /*303e0*/  STL.64 [R1+0x1b8], R58 ;  /* 0x0001b83a01007387 */ /* 0x0007e80000100a00 */
[----:B------:R-:W-:Y:S04]  /*303f0*/  STL.64 [R1+0x1a0], R52 ;  /* 0x0001a03401007387 */ /* 0x000fe80000100a00 */
[----:B------:R4:W-:Y:S01]  /*30400*/  STL.64 [R1+0x1a8], R54 ;  /* 0x0001a83601007387 */ /* 0x0009e20000100a00 */
[C---:B---3--:R-:W-:Y:S03]  /*30410*/  HMMA.1688.F32.TF32 R56, R48.reuse, R18, R116 ;  /* 0x000000123038723c */ /* 0x048fe60000081074 */
[----:B------:R-:W-:Y:S04]  /*30420*/  STL.64 [R1+0x190], R44 ;  /* 0x0001902c01007387 */ /* 0x000fe80000100a00 */
[----:B------:R3:W-:Y:S01]  /*30430*/  STL.64 [R1+0x198], R46 ;  /* 0x0001982e01007387 */ /* 0x0007e20000100a00 */
[-C--:B----4-:R-:W-:Y:S08]  /*30440*/  HMMA.1688.F32.TF32 R52, R48, R14.reuse, R120 ;  /* 0x0000000e3034723c */ /* 0x090ff00000081078 */
[C---:B--2---:R-:W-:Y:S08]  /*30450*/  HMMA.1688.F32.TF32 R176, R40.reuse, R14, R152 ;  /* 0x0000000e28b0723c */ /* 0x044ff00000081098 */
[----:B------:R-:W-:Y:S01]  /*30460*/  HMMA.1688.F32.TF32 R180, R40, R10, R156 ;  /* 0x0000000a28b4723c */ /* 0x000fe2000008109c */
[----:B------:R-:W-:-:S02]  /*30470*/  IMAD.MOV.U32 R80, RZ, RZ, R17 ;  /* 0x000000ffff507224 */ /* 0x000fc400078e0011 */
[----:B------:R-:W-:Y:S02]  /*30480*/  IMAD.MOV.U32 R81, RZ, RZ, R24 ;  /* 0x000000ffff517224 */ /* 0x000fe400078e0018 */
[----:B------:R-:W-:Y:S02]  /*30490*/  IMAD.MOV.U32 R82, RZ, RZ, R25 ;  /* 0x000000ffff527224 */ /* 0x000fe400078e0019 */
[----:B------:R-:W-:Y:S01]  /*304a0*/  IMAD.MOV.U32 R83, RZ, RZ, R8 ;  /* 0x000000ffff537224 */ /* 0x000fe200078e0008 */
[----:B---3--:R-:W-:Y:S01]  /*304b0*/  HMMA.1688.F32.TF32 R44, R48, R10, R124 ;  /* 0x0000000a302c723c */ /* 0x008fe2000008107c */
[----:B------:R-:W-:Y:S04]  /*304c0*/  STL.64 [R1+0x180], R56 ;  /* 0x0001803801007387 */ /* 0x000fe80000100a00 */
[----:B------:R-:W-:Y:S04]  /*304d0*/  STL.64 [R1+0x188], R58 ;  /* 0x0001883a01007387 */ /* 0x000fe80000100a00 */
[----:B------:R-:W-:Y:S04]  /*304e0*/  STL.64 [R1+0x170], R52 ;  /* 0x0001703401007387 */ /* 0x000fe80000100a00 */
[----:B------:R2:W-:Y:S01]  /*304f0*/  STL.64 [R1+0x178], R54 ;  /* 0x0001783601007387 */ /* 0x0005e20000100a00 */
[----:B------:R-:W-:-:S02]  /*30500*/  IMAD.MOV.U32 R64, RZ, RZ, R213 ;  /* 0x000000ffff407224 */ /* 0x000fc400078e00d5 */
[----:B------:R-:W-:Y:S02]  /*30510*/  IMAD.MOV.U32 R65, RZ, RZ, R214 ;  /* 0x000000ffff417224 */ /* 0x000fe400078e00d6 */
[----:B------:R-:W-:Y:S02]  /*30520*/  IMAD.MOV.U32 R66, RZ, RZ, R215 ;  /* 0x000000ffff427224 */ /* 0x000fe400078e00d7 */
[----:B------:R-:W-:Y:S02]  /*30530*/  IMAD.MOV.U32 R67, RZ, RZ, R208 ;  /* 0x000000ffff437224 */ /* 0x000fe400078e00d0 */
[----:B------:R-:W-:Y:S02]  /*30540*/  IMAD.MOV.U32 R60, RZ, RZ, R209 ;  /* 0x000000ffff3c7224 */ /* 0x000fe400078e00d1 */
[----:B------:R-:W-:Y:S01]  /*30550*/  IMAD.MOV.U32 R61, RZ, RZ, R210 ;  /* 0x000000ffff3d7224 */ /* 0x000fe200078e00d2 */
[----:B--2---:R-:W-:Y:S01]  /*30560*/  HMMA.1688.F32.TF32 R52, R48, R218, R128 ;  /* 0x000000da3034723c */ /* 0x004fe20000081080 */
[----:B------:R-:W-:Y:S01]  /*30570*/  IMAD.MOV.U32 R252, RZ, RZ, R45 ;  /* 0x000000fffffc7224 */ /* 0x000fe200078e002d */
[----:B------:R2:W-:Y:S01]  /*30580*/  STL [R1+0x160], R44 ;  /* 0x0001602c01007387 */ /* 0x0005e20000100800 */
[----:B------:R-:W-:Y:S01]  /*30590*/  IMAD.MOV.U32 R6, RZ, RZ, R46 ;  /* 0x000000ffff067224 */ /* 0x000fe200078e002e */
[----:B------:R-:W-:Y:S01]  /*305a0*/  MOV R3, R47 ;  /* 0x0000002f00037202 */ /* 0x000fe20000000f00 */
[----:B------:R-:W-:-:S02]  /*305b0*/  IMAD.MOV.U32 R62, RZ, RZ, R211 ;  /* 0x000000ffff3e7224 */ /* 0x000fc400078e00d3 */
[----:B------:R-:W-:Y:S01]  /*305c0*/  IMAD.MOV.U32 R63, RZ, RZ, R204 ;  /* 0x000000ffff3f7224 */ /* 0x000fe200078e00cc */
[C---:B------:R-:W-:Y:S01]  /*305d0*/  HMMA.1688.F32.TF32 R48, R40.reuse, R26, R132 ;  /* 0x0000001a2830723c */ /* 0x040fe20000081084 */
[----:B------:R-:W-:Y:S02]  /*305e0*/  IMAD.MOV.U32 R100, RZ, RZ, R173 ;  /* 0x000000ffff647224 */ /* 0x000fe400078e00ad */
[----:B------:R-:W-:Y:S02]  /*305f0*/  IMAD.MOV.U32 R101, RZ, RZ, R174 ;  /* 0x000000ffff657224 */ /* 0x000fe400078e00ae */
[----:B------:R-:W-:Y:S02]  /*30600*/  IMAD.MOV.U32 R102, RZ, RZ, R175 ;  /* 0x000000ffff667224 */ /* 0x000fe400078e00af */
[----:B------:R-:W-:Y:S01]  /*30610*/  IMAD.MOV.U32 R103, RZ, RZ, R168 ;  /* 0x000000ffff677224 */ /* 0x000fe200078e00a8 */
[C---:B--2---:R-:W-:Y:S01]  /*30620*/  HMMA.1688.F32.TF32 R44, R40.reuse, R30, R136 ;  /* 0x0000001e282c723c */ /* 0x044fe20000081088 */
[----:B------:R-:W-:Y:S04]  /*30630*/  STL [R1+0x1e78], R3 ;  /* 0x001e780301007387 */ /* 0x000fe80000100800 */
[----:B------:R-:W-:Y:S04]  /*30640*/  STL [R1+0x1e74], R6 ;  /* 0x001e740601007387 */ /* 0x000fe80000100800 */
[----:B------:R-:W-:Y:S04]  /*30650*/  STL [R1+0x1e70], R252 ;  /* 0x001e70fc01007387 */ /* 0x000fe80000100800 */
[----:B------:R-:W-:Y:S04]  /*30660*/  STL.64 [R1+0x150], R52 ;  /* 0x0001503401007387 */ /* 0x000fe80000100a00 */
[----:B------:R2:W-:Y:S04]  /*30670*/  STL.64 [R1+0x158], R54 ;  /* 0x0001583601007387 */ /* 0x0005e80000100a00 */
[----:B------:R-:W-:Y:S04]  /*30680*/  STL.64 [R1+0x140], R48 ;  /* 0x0001403001007387 */ /* 0x000fe80000100a00 */
[----:B------:R3:W-:Y:S01]  /*30690*/  STL.64 [R1+0x148], R50 ;  /* 0x0001483201007387 */ /* 0x0007e20000100a00 */
[C---:B--2---:R-:W-:Y:S03]  /*306a0*/  HMMA.1688.F32.TF32 R52, R40.reuse, R34, R140 ;  /* 0x000000222834723c */ /* 0x044fe6000008108c */
[----:B------:R-:W-:Y:S04]  /*306b0*/  STL.64 [R1+0x130], R44 ;  /* 0x0001302c01007387 */ /* 0x000fe80000100a00 */
[----:B------:R2:W-:Y:S01]  /*306c0*/  STL.64 [R1+0x138], R46 ;  /* 0x0001382e01007387 */ /* 0x0005e20000100a00 */
[----:B---3--:R-:W-:Y:S01]  /*306d0*/  HMMA.1688.F32.TF32 R48, R40, R202, R144 ;  /* 0x000000ca2830723c */ /* 0x008fe20000081090 */
[----:B------:R-:W-:Y:S01]  /*306e0*/  MOV R104, R165 ;  /* 0x000000a500687202 */ /* 0x000fe20000000f00 */
[----:B------:R-:W-:Y:S01]  /*306f0*/  IMAD.MOV.U32 R105, RZ, RZ, R166 ;  /* 0x000000ffff697224 */ /* 0x000fe200078e00a6 */
[----:B------:R-:W-:Y:S01]  /*30700*/  LDS R116, [R2+0x46080] ;  /* 0x0460800002747984 */ /* 0x000fe20000000800 */
[----:B------:R-:W-:-:S02]  /*30710*/  IMAD.MOV.U32 R106, RZ, RZ, R167 ;  /* 0x000000ffff6a7224 */ /* 0x000fc400078e00a7 */
[----:B------:R-:W-:Y:S01]  /*30720*/  IMAD.MOV.U32 R107, RZ, RZ, R7 ;  /* 0x000000ffff6b7224 */ /* 0x000fe200078e0007 */
[----:B------:R-:W-:Y:S01]  /*30730*/  LDS R118, [R2+0x46880] ;  /* 0x0468800002767984 */ /* 0x000fe20000000800 */
[----:B--2---:R-:W-:Y:S01]  /*30740*/  HMMA.1688.F32.TF32 R44, R40, R18, R148 ;  /* 0x00000012282c723c */ /* 0x004fe20000081094 */
[----:B------:R-:W-:Y:S01]  /*30750*/  IMAD.MOV.U32 R56, RZ, RZ, R205 ;  /* 0x000000ffff387224 */ /* 0x000fe200078e00cd */
[----:B------:R-:W-:Y:S01]  /*30760*/  MOV R57, R206 ;  /* 0x000000ce00397202 */ /* 0x000fe20000000f00 */
[----:B------:R-:W-:Y:S01]  /*30770*/  IMAD.MOV.U32 R58, RZ, RZ, R207 ;  /* 0x000000ffff3a7224 */ /* 0x000fe200078e00cf */
[----:B------:R-:W-:Y:S04]  /*30780*/  LDS R117, [R0+0x46080] ;  /* 0x0460800000757984 */ /* 0x000fe80000000800 */
[----:B------:R-:W-:Y:S04]  /*30790*/  STL.64 [R1+0x120], R52 ;  /* 0x0001203401007387 */ /* 0x000fe80000100a00 */
[----:B------:R-:W-:Y:S04]  /*307a0*/  STL.64 [R1+0x128], R54 ;  /* 0x0001283601007387 */ /* 0x000fe80000100a00 */
[----:B------:R-:W-:Y:S04]  /*307b0*/  STL.64 [R1+0x110], R48 ;  /* 0x0001103001007387 */ /* 0x000fe80000100a00 */
[----:B------:R-:W-:Y:S04]  /*307c0*/  STL.64 [R1+0x118], R50 ;  /* 0x0001183201007387 */ /* 0x000fe80000100a00 */
[----:B------:R2:W-:Y:S04]  /*307d0*/  STL [R1+0x100], R44 ;  /* 0x0001002c01007387 */ /* 0x0005e80000100800 */
[----:B------:R-:W-:Y:S04]  /*307e0*/  STL.64 [R1+0x1dc8], R178 ;  /* 0x001dc8b201007387 */ /* 0x000fe80000100a00 */
[----:B------:R3:W-:Y:S04]  /*307f0*/  STL.64 [R1+0x1dc0], R176 ;  /* 0x001dc0b001007387 */ /* 0x0007e80000100a00 */
[----:B------:R-:W-:Y:S04]  /*30800*/  STL.64 [R1+0x1dd8], R182 ;  /* 0x001dd8b601007387 */ /* 0x000fe80000100a00 */
[----:B------:R-:W-:Y:S04]  /*30810*/  STL.64 [R1+0x1dd0], R180 ;  /* 0x001dd0b401007387 */ /* 0x000fe80000100a00 */
[----:B------:R-:W4:Y:S04]  /*30820*/  LDL.LU R17, [R1+0x1f28] ;  /* 0x001f280001117983 */ /* 0x000f280000300800 */
[----:B------:R-:W3:Y:S01]  /*30830*/  LDL.LU R24, [R1+0x1f24] ;  /* 0x001f240001187983 */ /* 0x000ee20000300800 */
[----:B------:R-:W-:-:S03]  /*30840*/  IMAD.MOV.U32 R3, RZ, RZ, R45 ;  /* 0x000000ffff037224 */ /* 0x000fc600078e002d */
[----:B------:R-:W3:Y:S01]  /*30850*/  LDL.LU R25, [R1+0x1f20] ;  /* 0x001f200001197983 */ /* 0x000ee20000300800 */
[----:B------:R-:W-:-:S03]  /*30860*/  IMAD.MOV.U32 R6, RZ, RZ, R46 ;  /* 0x000000ffff067224 */ /* 0x000fc600078e002e */
[----:B------:R-:W3:Y:S01]  /*30870*/  LDL.LU R8, [R1+0x1f1c] ;  /* 0x001f1c0001087983 */ /* 0x000ee20000300800 */
[----:B------:R-:W-:-:S03]  /*30880*/  IMAD.MOV.U32 R252, RZ, RZ, R47 ;  /* 0x000000fffffc7224 */ /* 0x000fc600078e002f */
[----:B------:R-:W3:Y:S01]  /*30890*/  LDL.LU R9, [R1+0x1f18] ;  /* 0x001f180001097983 */ /* 0x000ee20000300800 */
[----:B--2---:R-:W-:Y:S03]  /*308a0*/  HMMA.1688.F32.TF32 R44, R40, R218, R160 ;  /* 0x000000da282c723c */ /* 0x004fe600000810a0 */
[----:B------:R-:W2:Y:S04]  /*308b0*/  LDL.LU R12, [R1+0x1f14] ;  /* 0x001f1400010c7983 */ /* 0x000ea80000300800 */
[----:B------:R-:W3:Y:S04]  /*308c0*/  LDL.LU R13, [R1+0x1f10] ;  /* 0x001f1000010d7983 */ /* 0x000ee80000300800 */
[----:B------:R-:W1:Y:S04]  /*308d0*/  LDL.LU R220, [R1+0x1f0c] ;  /* 0x001f0c0001dc7983 */ /* 0x000e680000300800 */
[----:B------:R-:W1:Y:S04]  /*308e0*/  LDL.LU R221, [R1+0x1f08] ;  /* 0x001f080001dd7983 */ /* 0x000e680000300800 */
[----:B------:R-:W1:Y:S04]  /*308f0*/  LDL.LU R222, [R1+0x1f04] ;  /* 0x001f040001de7983 */ /* 0x000e680000300800 */
[----:B------:R-:W1:Y:S04]  /*30900*/  LDL.LU R223, [R1+0x1f00] ;  /* 0x001f000001df7983 */ /* 0x000e680000300800 */
        /* <DEDUP_REMOVED lines=16> */
[----:B------:R-:W4:Y:S01]  /*30a10*/  LDL.LU R207, [R1+0x1ec0] ;  /* 0x001ec00001cf7983 */ /* 0x000f220000300800 */
[----:B------:R-:W-:-:S03]  /*30a20*/  IMAD.MOV.U32 R163, RZ, RZ, R44 ;  /* 0x000000ffffa37224 */ /* 0x000fc600078e002c */
        /* <DEDUP_REMOVED lines=9> */
[----:B------:R-:W-:Y:S02]  /*30ac0*/  IMAD.MOV.U32 R160, RZ, RZ, R47 ;  /* 0x000000ffffa07224 */ /* 0x000fe400078e002f */
[----:B------:R-:W-:Y:S01]  /*30ad0*/  IMAD.MOV.U32 R46, RZ, RZ, R171 ;  /* 0x000000ffff2e7224 */ /* 0x000fe200078e00ab */
[----:B------:R-:W4:Y:S01]  /*30ae0*/  LDL.LU R169, [R1+0x1ea8] ;  /* 0x001ea80001a97983 */ /* 0x000f220000300800 */
[----:B------:R-:W-:-:S03]  /*30af0*/  IMAD.MOV.U32 R47, RZ, RZ, R164 ;  /* 0x000000ffff2f7224 */ /* 0x000fc600078e00a4 */
[----:B------:R-:W4:Y:S04]  /*30b00*/  LDL.LU R170, [R1+0x1ea4] ;  /* 0x001ea40001aa7983 */ /* 0x000f280000300800 */
[----:B------:R-:W4:Y:S04]  /*30b10*/  LDL.LU R171, [R1+0x1ea0] ;  /* 0x001ea00001ab7983 */ /* 0x000f280000300800 */
        /* <DEDUP_REMOVED lines=10> */
[----:B------:R-:W-:Y:S04]  /*30bc0*/  LDS R54, [R2+0x46800] ;  /* 0x0468000002367984 */ /* 0x000fe80000000800 */
[----:B------:R-:W-:Y:S04]  /*30bd0*/  LDS R53, [R0+0x46000] ;  /* 0x0460000000357984 */ /* 0x000fe80000000800 */
[----:B------:R-:W-:Y:S04]  /*30be0*/  LDS R55, [R0+0x46800] ;  /* 0x0468000000377984 */ /* 0x000fe80000000800 */
[----:B------:R-:W-:Y:S01]  /*30bf0*/  LDS R119, [R0+0x46880] ;  /* 0x0468800000777984 */ /* 0x000fe20000000800 */
[----:B------:R-:W-:-:S02]  /*30c00*/  IMAD.MOV.U32 R184, RZ, RZ, R199 ;  /* 0x000000ffffb87224 */ /* 0x000fc400078e00c7 */
[----:B------:R-:W-:Y:S01]  /*30c10*/  IMAD.MOV.U32 R185, RZ, RZ, R198 ;  /* 0x000000ffffb97224 */ /* 0x000fe200078e00c6 */
[----:B------:R-:W-:Y:S01]  /*30c20*/  MOV R91, R244 ;  /* 0x000000f4005b7202 */ /* 0x000fe20000000f00 */
[----:B------:R-:W-:Y:S01]  /*30c30*/  IMAD.MOV.U32 R186, RZ, RZ, R197 ;  /* 0x000000ffffba7224 */ /* 0x000fe200078e00c5 */
[----:B------:R-:W-:Y:S01]  /*30c40*/  HMMA.1688.F32.TF32 R232, R232, R218, R84 ;  /* 0x000000dae8e8723c */ /* 0x000fe20000081054 */
[----:B------:R-:W-:Y:S01]  /*30c50*/  IMAD.MOV.U32 R187, RZ, RZ, R196 ;  /* 0x000000ffffbb7224 */ /* 0x000fe200078e00c4 */
[----:B------:R-:W-:Y:S01]  /*30c60*/  LDS R84, [R4+0x46000] ;  /* 0x0460000004547984 */ /* 0x000fe20000000800 */
[----:B------:R-:W-:Y:S02]  /*30c70*/  IMAD.MOV.U32 R96, RZ, RZ, R251 ;  /* 0x000000ffff607224 */ /* 0x000fe400078e00fb */
[----:B------:R-:W-:Y:S01]  /*30c80*/  IMAD.MOV.U32 R97, RZ, RZ, R250 ;  /* 0x000000ffff617224 */ /* 0x000fe200078e00fa */
[----:B------:R-:W-:Y:S01]  /*30c90*/  LDS R86, [R4+0x46800] ;  /* 0x0468000004567984 */ /* 0x000fe20000000800 */
[----:B------:R-:W-:-:S02]  /*30ca0*/  IMAD.MOV.U32 R88, RZ, RZ, R247 ;  /* 0x000000ffff587224 */ /* 0x000fc400078e00f7 */
[----:B------:R-:W-:Y:S02]  /*30cb0*/  IMAD.MOV.U32 R89, RZ, RZ, R246 ;  /* 0x000000ffff597224 */ /* 0x000fe400078e00f6 */
[----:B------:R-:W-:Y:S02]  /*30cc0*/  IMAD.MOV.U32 R90, RZ, RZ, R245 ;  /* 0x000000ffff5a7224 */ /* 0x000fe400078e00f5 */
[----:B------:R-:W-:Y:S02]  /*30cd0*/  IMAD.MOV.U32 R236, RZ, RZ, R217 ;  /* 0x000000ffffec7224 */ /* 0x000fe400078e00d9 */
[----:B------:R-:W-:Y:S02]  /*30ce0*/  IMAD.MOV.U32 R237, RZ, RZ, R216 ;  /* 0x000000ffffed7224 */ /* 0x000fe400078e00d8 */
[----:B------:R-:W-:Y:S02]  /*30cf0*/  IMAD.MOV.U32 R92, RZ, RZ, R243 ;  /* 0x000000ffff5c7224 */ /* 0x000fe400078e00f3 */
[----:B------:R-:W-:-:S02]  /*30d00*/  IMAD.MOV.U32 R93, RZ, RZ, R242 ;  /* 0x000000ffff5d7224 */ /* 0x000fc400078e00f2 */
[----:B------:R-:W-:Y:S02]  /*30d10*/  IMAD.MOV.U32 R94, RZ, RZ, R241 ;  /* 0x000000ffff5e7224 */ /* 0x000fe400078e00f1 */
[----:B------:R-:W-:Y:S01]  /*30d20*/  IMAD.MOV.U32 R95, RZ, RZ, R240 ;  /* 0x000000ffff5f7224 */ /* 0x000fe200078e00f0 */
[----:B------:R-:W-:Y:S01]  /*30d30*/  MOV R247, R16 ;  /* 0x0000001000f77202 */ /* 0x000fe20000000f00 */
[----:B------:R-:W-:Y:S01]  /*30d40*/  IMAD.MOV.U32 R240, RZ, RZ, R33 ;  /* 0x000000fffff07224 */ /* 0x000fe200078e0021 */
[----:B------:R-:W-:Y:S01]  /*30d50*/  LDS R85, [R5+0x46000] ;  /* 0x0460000005557984 */ /* 0x000fe20000000800 */
[----:B------:R-:W-:Y:S02]  /*30d60*/  IMAD.MOV.U32 R241, RZ, RZ, R32 ;  /* 0x000000fffff17224 */ /* 0x000fe400078e0020 */
[----:B------:R-:W-:Y:S01]  /*30d70*/  IMAD.MOV.U32 R242, RZ, RZ, R29 ;  /* 0x000000fffff27224 */ /* 0x000fe200078e001d */
[----:B------:R-:W-:Y:S01]  /*30d80*/  LDS R87, [R5+0x46800] ;  /* 0x0468000005577984 */ /* 0x000fe20000000800 */
[----:B------:R-:W-:-:S03]  /*30d90*/  IMAD.MOV.U32 R243, RZ, RZ, R28 ;  /* 0x000000fffff37224 */ /* 0x000fc600078e001c */
        /* <DEDUP_REMOVED lines=12> */
[----:B--2---:R-:W-:-:S02]  /*30e60*/  IMAD.MOV.U32 R249, RZ, RZ, R12 ;  /* 0x000000fffff97224 */ /* 0x004fc400078e000c */
[----:B---3--:R-:W-:Y:S02]  /*30e70*/  IMAD.MOV.U32 R248, RZ, RZ, R13 ;  /* 0x000000fffff87224 */ /* 0x008fe400078e000d */
[----:B------:R-:W-:Y:S02]  /*30e80*/  IMAD.MOV.U32 R250, RZ, RZ, R9 ;  /* 0x000000fffffa7224 */ /* 0x000fe400078e0009 */
[----:B------:R-:W-:Y:S02]  /*30e90*/  IMAD.MOV.U32 R251, RZ, RZ, R8 ;  /* 0x000000fffffb7224 */ /* 0x000fe400078e0008 */
[----:B------:R-:W-:Y:S02]  /*30ea0*/  IMAD.MOV.U32 R244, RZ, RZ, R25 ;  /* 0x000000fffff47224 */ /* 0x000fe400078e0019 */
[----:B------:R-:W-:Y:S02]  /*30eb0*/  IMAD.MOV.U32 R245, RZ, RZ, R24 ;  /* 0x000000fffff57224 */ /* 0x000fe400078e0018 */
[----:B----4-:R-:W-:Y:S01]  /*30ec0*/  IMAD.MOV.U32 R246, RZ, RZ, R17 ;  /* 0x000000fffff67224 */ /* 0x010fe200078e0011 */
[----:B-1----:R-:W-:Y:S01]  /*30ed0*/  HMMA.1688.F32.TF32 R216, R36, R218, R220 ;  /* 0x000000da24d8723c */ /* 0x002fe200000810dc */
[----:B------:R-:W-:Y:S01]  /*30ee0*/  IMAD.MOV.U32 R176, RZ, RZ, R228 ;  /* 0x000000ffffb07224 */ /* 0x000fe200078e00e4 */
[----:B------:R-:W-:Y:S01]  /*30ef0*/  LDS R220, [R4+0x46180] ;  /* 0x0461800004dc7984 */ /* 0x000fe20000000800 */
[----:B------:R-:W-:-:S02]  /*30f00*/  IMAD.MOV.U32 R177, RZ, RZ, R229 ;  /* 0x000000ffffb17224 */ /* 0x000fc400078e00e5 */
[----:B------:R-:W-:Y:S01]  /*30f10*/  IMAD.MOV.U32 R178, RZ, RZ, R230 ;  /* 0x000000ffffb27224 */ /* 0x000fe200078e00e6 */
[----:B------:R-:W-:Y:S01]  /*30f20*/  LDS R222, [R4+0x46980] ;  /* 0x0469800004de7984 */ /* 0x000fe20000000800 */
[----:B------:R-:W-:-:S03]  /*30f30*/  IMAD.MOV.U32 R179, RZ, RZ, R231 ;  /* 0x000000ffffb37224 */ /* 0x000fc600078e00e7 */
[----:B------:R-:W-:Y:S04]  /*30f40*/  LDS R221, [R5+0x46180] ;  /* 0x0461800005dd7984 */ /* 0x000fe80000000800 */
[----:B------:R-:W-:Y:S01]  /*30f50*/  LDS R223, [R5+0x46980] ;  /* 0x0469800005df7984 */ /* 0x000fe20000000800 */
[C---:B------:R-:W-:Y:S08]  /*30f60*/  HMMA.1688.F32.TF32 R200, R36.reuse, R202, R204 ;  /* 0x000000ca24c8723c */ /* 0x040ff000000810cc */
[C---:B------:R-:W-:Y:S08]  /*30f70*/  HMMA.1688.F32.TF32 R204, R36.reuse, R18, R208 ;  /* 0x0000001224cc723c */ /* 0x040ff000000810d0 */
[C---:B------:R-:W-:Y:S08]  /*30f80*/  HMMA.1688.F32.TF32 R208, R36.reuse, R14, R212 ;  /* 0x0000000e24d0723c */ /* 0x040ff000000810d4 */
[C---:B------:R-:W-:Y:S01]  /*30f90*/  HMMA.1688.F32.TF32 R196, R36.reuse, R34, R172 ;  /* 0x0000002224c4723c */ /* 0x040fe200000810ac */
[----:B------:R-:W1:Y:S07]  /*30fa0*/  LDSM.16.M88.4 R12, [R7+0x80] ;  /* 0x00008000070c783b */ /* 0x000e6e0000000200 */
[C---:B------:R-:W-:Y:S01]  /*30fb0*/  HMMA.1688.F32.TF32 R188, R36.reuse, R26, R164 ;  /* 0x0000001a24bc723c */ /* 0x040fe200000810a4 */
[----:B------:R-:W-:Y:S04]  /*30fc0*/  LDSM.16.M88.4 R32, [R7+0xc080] ;  /* 0x00c080000720783b */ /* 0x000fe80000000200 */
[----:B------:R-:W-:Y:S03]  /*30fd0*/  LDSM.16.M88.4 R24, [R7+0x14080] ;  /* 0x014080000718783b */ /* 0x000fe60000000200 */
[C---:B------:R-:W-:Y:S01]  /*30fe0*/  HMMA.1688.F32.TF32 R192, R36.reuse, R30, R168 ;  /* 0x0000001e24c0723c */ /* 0x040fe200000810a8 */
[----:B------:R-:W-:Y:S04]  /*30ff0*/  LDSM.16.M88.4 R28, [R7+0x10080] ;  /* 0x01008000071c783b */ /* 0x000fe80000000200 */
[----:B------:R-:W-:Y:S03]  /*31000*/  LDSM.16.M88.4 R16, [R7+0x1c080] ;  /* 0x01c080000710783b */ /* 0x000fe60000000200 */
[----:B------:R-:W-:Y:S01]  /*31010*/  HMMA.1688.F32.TF32 R212, R36, R10, R20 ;  /* 0x0000000a24d4723c */ /* 0x000fe20000081014 */
[----:B------:R-:W2:Y:S04]  /*31020*/  LDSM.16.M88.4 R8, [R7+0x4080] ;  /* 0x004080000708783b */ /* 0x000ea80000000200 */
[----:B------:R-:W3:Y:S04]  /*31030*/  LDSM.16.M88.4 R36, [R7+0x8080] ;  /* 0x008080000724783b */ /* 0x000ee80000000200 */
[----:B------:R-:W2:Y:S04]  /*31040*/  LDSM.16.M88.4 R20, [R7+0x18080] ;  /* 0x018080000714783b */ /* 0x000ea80000000200 */
[----:B------:R-:W-:Y:S01]  /*31050*/  STL.64 [R1+0x1de8], R190 ;  /* 0x001de8be01007387 */ /* 0x000fe20000100a00 */
[-C--:B-1----:R-:W-:Y:S03]  /*31060*/  HMMA.1688.F32.TF32 R248, R52, R12.reuse, R248 ;  /* 0x0000000c34f8723c */ /* 0x082fe600000810f8 */
[----:B------:R-:W-:Y:S05]  /*31070*/  STL.64 [R1+0x1de0], R188 ;  /* 0x001de0bc01007387 */ /* 0x000fea0000100a00 */
[-C--:B------:R-:W-:Y:S01]  /*31080*/  HMMA.1688.F32.TF32 R88, R116, R12.reuse, R88 ;  /* 0x0000000c7458723c */ /* 0x080fe20000081058 */
        /* <DEDUP_REMOVED lines=14> */
[----:B------:R-:W-:Y:S04]  /*31170*/  STL [R1+0x1b90], R7 ;  /* 0x001b900701007387 */ /* 0x000fe80000100800 */
[----:B------:R-:W-:Y:S04]  /*31180*/  STL.64 [R1+0x1e68], R250 ;  /* 0x001e68fa01007387 */ /* 0x000fe80000100a00 */
[----:B------:R-:W-:Y:S04]  /*31190*/  STL.64 [R1+0x1e60], R248 ;  /* 0x001e60f801007387 */ /* 0x000fe80000100a00 */
[----:B------:R-:W-:Y:S04]  /*311a0*/  STL [R1+0x1dbc], R88 ;  /* 0x001dbc5801007387 */ /* 0x000fe80000100800 */
[----:B------:R-:W-:Y:S04]  /*311b0*/  STL [R1+0x1db8], R89 ;  /* 0x001db85901007387 */ /* 0x000fe80000100800 */
[----:B------:R-:W-:Y:S04]  /*311c0*/  STL [R1+0x1db4], R90 ;  /* 0x001db45a01007387 */ /* 0x000fe80000100800 */
[----:B------:R1:W-:Y:S04]  /*311d0*/  STL [R1+0x1db0], R91 ;  /* 0x001db05b01007387 */ /* 0x0003e80000100800 */
[----:B------:R-:W4:Y:S04]  /*311e0*/  LDL.LU R132, [R1+0x10] ;  /* 0x0000100001847983 */ /* 0x000f280000300800 */
[----:B------:R-:W4:Y:S04]  /*311f0*/  LDL.LU R133, [R1+0x14] ;  /* 0x0000140001857983 */ /* 0x000f280000300800 */
[----:B------:R-:W4:Y:S04]  /*31200*/  LDL.LU R134, [R1+0x18] ;  /* 0x0000180001867983 */ /* 0x000f280000300800 */
[----:B------:R-:W4:Y:S04]  /*31210*/  LDL.LU R135, [R1+0x1c] ;  /* 0x00001c0001877983 */ /* 0x000f280000300800 */
[----:B------:R-:W4:Y:S04]  /*31220*/  LDL.LU R128, [R1+0x20] ;  /* 0x0000200001807983 */ /* 0x000f280000300800 */
[----:B------:R-:W4:Y:S04]  /*31230*/  LDL.LU R129, [R1+0x24] ;  /* 0x0000240001817983 */ /* 0x000f280000300800 */
[----:B------:R-:W4:Y:S01]  /*31240*/  LDL.LU R130, [R1+0x28] ;  /* 0x0000280001827983 */ /* 0x000f220000300800 */
[C---:B------:R-:W-:Y:S03]  /*31250*/  HMMA.1688.F32.TF32 R56, R84.reuse, R12, R56 ;  /* 0x0000000c5438723c */ /* 0x040fe60000081038 */
[----:B------:R-:W4:Y:S04]  /*31260*/  LDL.LU R131, [R1+0x2c] ;  /* 0x00002c0001837983 */ /* 0x000f280000300800 */
[----:B------:R-:W4:Y:S01]  /*31270*/  LDL.LU R124, [R1+0x30] ;  /* 0x00003000017c7983 */ /* 0x000f220000300800 */
[C---:B--2---:R-:W-:Y:S03]  /*31280*/  HMMA.1688.F32.TF32 R60, R84.reuse, R8, R60 ;  /* 0x00000008543c723c */ /* 0x044fe6000008103c */
[----:B------:R-:W4:Y:S04]  /*31290*/  LDL.LU R125, [R1+0x34] ;  /* 0x00003400017d7983 */ /* 0x000f280000300800 */
[----:B------:R-:W4:Y:S01]  /*312a0*/  LDL.LU R126, [R1+0x38] ;  /* 0x00003800017e7983 */ /* 0x000f220000300800 */
[C---:B---3--:R-:W-:Y:S03]  /*312b0*/  HMMA.1688.F32.TF32 R64, R84.reuse, R36, R64 ;  /* 0x000000245440723c */ /* 0x048fe60000081040 */
[----:B------:R-:W4:Y:S05]  /*312c0*/  LDL.LU R127, [R1+0x3c] ;  /* 0x00003c00017f7983 */ /* 0x000f2a0000300800 */
[C---:B------:R-:W-:Y:S08]  /*312d0*/  HMMA.1688.F32.TF32 R68, R84.reuse, R32, R68 ;  /* 0x000000205444723c */ /* 0x040ff00000081044 */
[C---:B------:R-:W-:Y:S08]  /*312e0*/  HMMA.1688.F32.TF32 R72, R84.reuse, R28, R72 ;  /* 0x0000001c5448723c */ /* 0x040ff00000081048 */
[C---:B------:R-:W-:Y:S08]  /*312f0*/  HMMA.1688.F32.TF32 R76, R84.reuse, R24, R76 ;  /* 0x00000018544c723c */ /* 0x040ff0000008104c */
[C---:B------:R-:W-:Y:S08]  /*31300*/  HMMA.1688.F32.TF32 R80, R84.reuse, R20, R80 ;  /* 0x000000145450723c */ /* 0x040ff00000081050 */
[----:B------:R-:W-:Y:S01]  /*31310*/  HMMA.1688.F32.TF32 R84, R84, R16, R96 ;  /* 0x000000105454723c */ /* 0x000fe20000081060 */
[----:B------:R-:W2:Y:S04]  /*31320*/  LDL.LU R96, [R1+0xa0] ;  /* 0x0000a00001607983 */ /* 0x000ea80000300800 */
[----:B------:R-:W2:Y:S04]  /*31330*/  LDL.LU R97, [R1+0xa4] ;  /* 0x0000a40001617983 */ /* 0x000ea80000300800 */
[----:B------:R-:W2:Y:S04]  /*31340*/  LDL.LU R98, [R1+0xa8] ;  /* 0x0000a80001627983 */ /* 0x000ea80000300800 */
[----:B------:R-:W2:Y:S01]  /*31350*/  LDL.LU R99, [R1+0xac] ;  /* 0x0000ac0001637983 */ /* 0x000ea20000300800 */
[----:B------:R-:W-:Y:S03]  /*31360*/  HMMA.1688.F32.TF32 R48, R52, R20, R100 ;  /* 0x000000143430723c */ /* 0x000fe60000081064 */
[----:B------:R-:W3:Y:S04]  /*31370*/  LDL.LU R100, [R1+0x90] ;  /* 0x0000900001647983 */ /* 0x000ee80000300800 */
[----:B------:R-:W3:Y:S01]  /*31380*/  LDL.LU R101, [R1+0x94] ;  /* 0x0000940001657983 */ /* 0x000ee20000300800 */
[----:B------:R-:W-:Y:S03]  /*31390*/  HMMA.1688.F32.TF32 R92, R116, R8, R92 ;  /* 0x00000008745c723c */ /* 0x000fe6000008105c */
        /* <DEDUP_REMOVED lines=16> */
[----:B------:R-:W4:Y:S04]  /*314a0*/  LDL.LU R109, [R1+0x74] ;  /* 0x00007400016d7983 */ /* 0x000f280000300800 */
[----:B------:R-:W4:Y:S01]  /*314b0*/  LDL.LU R110, [R1+0x78] ;  /* 0x00007800016e7983 */ /* 0x000f220000300800 */
[C---:B------:R-:W-:Y:S03]  /*314c0*/  HMMA.1688.F32.TF32 R244, R52.reuse, R8, R244 ;  /* 0x0000000834f4723c */ /* 0x040fe600000810f4 */
[----:B------:R-:W4:Y:S04]  /*314d0*/  LDL.LU R111, [R1+0x7c] ;  /* 0x00007c00016f7983 */ /* 0x000f280000300800 */
[----:B------:R-:W4:Y:S01]  /*314e0*/  LDL.LU R120, [R1+0x40] ;  /* 0x0000400001787983 */ /* 0x000f220000300800 */
[C---:B------:R-:W-:Y:S03]  /*314f0*/  HMMA.1688.F32.TF32 R240, R52.reuse, R36, R240 ;  /* 0x0000002434f0723c */ /* 0x040fe600000810f0 */
[----:B------:R-:W4:Y:S04]  /*31500*/  LDL.LU R121, [R1+0x44] ;  /* 0x0000440001797983 */ /* 0x000f280000300800 */
[----:B------:R-:W4:Y:S01]  /*31510*/  LDL.LU R122, [R1+0x48] ;  /* 0x00004800017a7983 */ /* 0x000f220000300800 */
[C---:B------:R-:W-:Y:S03]  /*31520*/  HMMA.1688.F32.TF32 R236, R52.reuse, R32, R236 ;  /* 0x0000002034ec723c */ /* 0x040fe600000810ec */
[----:B------:R-:W4:Y:S05]  /*31530*/  LDL.LU R123, [R1+0x4c] ;  /* 0x00004c00017b7983 */ /* 0x000f2a0000300800 */
[C---:B------:R-:W-:Y:S08]  /*31540*/  HMMA.1688.F32.TF32 R44, R52.reuse, R24, R44 ;  /* 0x00000018342c723c */ /* 0x040ff0000008102c */
[----:B------:R-:W-:Y:S01]  /*31550*/  HMMA.1688.F32.TF32 R52, R52, R16, R184 ;  /* 0x000000103434723c */ /* 0x000fe200000810b8 */
[----:B------:R-:W4:Y:S04]  /*31560*/  LDL.LU R184, [R1] ;  /* 0x0000000001b87983 */ /* 0x000f280000300800 */
[----:B------:R-:W4:Y:S04]  /*31570*/  LDL.LU R185, [R1+0x4] ;  /* 0x0000040001b97983 */ /* 0x000f280000300800 */
[----:B------:R-:W4:Y:S04]  /*31580*/  LDL.LU R186, [R1+0x8] ;  /* 0x0000080001ba7983 */ /* 0x000f280000300800 */
[----:B------:R-:W4:Y:S04]  /*31590*/  LDL.LU R187, [R1+0xc] ;  /* 0x00000c0001bb7983 */ /* 0x000f280000300800 */
[----:B------:R-:W-:Y:S04]  /*315a0*/  STL [R1+0x1dac], R93 ;  /* 0x001dac5d01007387 */ /* 0x000fe80000100800 */
[----:B------:R-:W-:Y:S04]  /*315b0*/  STL [R1+0x1da8], R94 ;  /* 0x001da85e01007387 */ /* 0x000fe80000100800 */
[----:B------:R-:W-:Y:S01]  /*315c0*/  STL [R1+0x1da4], R95 ;  /* 0x001da45f01007387 */ /* 0x000fe20000100800 */
[C---:B--2---:R-:W-:Y:S11]  /*315d0*/  HMMA.1688.F32.TF32 R96, R116.reuse, R36, R96 ;  /* 0x000000247460723c */ /* 0x044ff60000081060 */
[----:B------:R-:W-:Y:S11]  /*315e0*/  @!UPT UIADD3 URZ, URZ, URZ, URZ ;  /* 0x0000003f3f3ff290 */ /* 0x000ff6000fffe03f */
[----:B------:R-:W-:Y:S01]  /*315f0*/  @!UPT UIADD3 URZ, URZ, URZ, URZ ;  /* 0x0000003f3f3ff290 */ /* 0x000fe2000fffe03f */
[----:B------:R-:W-:Y:S04]  /*31600*/  STL [R1+0x1d9c], R96 ;  /* 0x001d9c6001007387 */ /* 0x000fe80000100800 */
[----:B------:R-:W-:Y:S04]  /*31610*/  STL [R1+0x1d98], R97 ;  /* 0x001d986101007387 */ /* 0x000fe80000100800 */
[----:B------:R-:W-:Y:S04]  /*31620*/  STL [R1+0x1d94], R98 ;  /* 0x001d946201007387 */ /* 0x000fe80000100800 */
[----:B------:R-:W-:Y:S04]  /*31630*/  STL [R1+0x1d90], R99 ;  /* 0x001d906301007387 */ /* 0x000fe80000100800 */
        /* <DEDUP_REMOVED lines=8> */
[C---:B---3--:R-:W-:Y:S08]  /*316c0*/  HMMA.1688.F32.TF32 R100, R116.reuse, R32, R100 ;  /* 0x000000207464723c */ /* 0x048ff00000081064 */
[C---:B------:R-:W-:Y:S11]  /*316d0*/  HMMA.1688.F32.TF32 R104, R116.reuse, R28, R104 ;  /* 0x0000001c7468723c */ /* 0x040ff60000081068 */
[----:B------:R-:W-:Y:S04]  /*316e0*/  @!UPT UIADD3 URZ, URZ, URZ, URZ ;  /* 0x0000003f3f3ff290 */ /* 0x000fe8000fffe03f */
[----:B------:R3:W-:Y:S04]  /*316f0*/  STL [R1+0x1d8c], R100 ;  /* 0x001d8c6401007387 */ /* 0x0007e80000100800 */
[----:B------:R1:W-:Y:S04]  /*31700*/  STL [R1+0x1d88], R101 ;  /* 0x001d886501007387 */ /* 0x0003e80000100800 */
[----:B------:R1:W-:Y:S04]  /*31710*/  STL [R1+0x1d84], R102 ;  /* 0x001d846601007387 */ /* 0x0003e80000100800 */
[----:B------:R1:W-:Y:S04]  /*31720*/  STL [R1+0x1d80], R103 ;  /* 0x001d806701007387 */ /* 0x0003e80000100800 */
[----:B------:R-:W-:Y:S01]  /*31730*/  STL [R1+0x1da0], R107 ;  /* 0x001da06b01007387 */ /* 0x000fe20000100800 */
[C---:B----4-:R-:W-:Y:S08]  /*31740*/  HMMA.1688.F32.TF32 R108, R116.reuse, R24, R108 ;  /* 0x00000018746c723c */ /* 0x050ff0000008106c */
        /* <DEDUP_REMOVED lines=13> */
[----:B------:R-:W-:Y:S04]  /*31820*/  LDS R185, [R0+0x46180] ;  /* 0x0461800000b97984 */ /* 0x000fe80000000800 */
[----:B------:R-:W-:Y:S02]  /*31830*/  LDS R187, [R0+0x46980] ;  /* 0x0469800000bb7984 */ /* 0x000fe40000000800 */
[C---:B-1----:R-:W-:Y:S11]  /*31840*/  HMMA.1688.F32.TF32 R88, R156.reuse, R8, R176 ;  /* 0x000000089c58723c */ /* 0x042ff600000810b0 */
[----:B------:R-:W-:Y:S11]  /*31850*/  @!UPT UIADD3 URZ, URZ, URZ, URZ ;  /* 0x0000003f3f3ff290 */ /* 0x000ff6000fffe03f */
[----:B------:R-:W-:Y:S02]  /*31860*/  @!UPT UIADD3 URZ, URZ, URZ, URZ ;  /* 0x0000003f3f3ff290 */ /* 0x000fe4000fffe03f */
[----:B---3--:R-:W-:Y:S02]  /*31870*/  IMAD.MOV.U32 R100, RZ, RZ, R88 ;  /* 0x000000ffff647224 */ /* 0x008fe400078e0058 */
[----:B------:R-:W-:Y:S02]  /*31880*/  IMAD.MOV.U32 R101, RZ, RZ, R89 ;  /* 0x000000ffff657224 */ /* 0x000fe400078e0059 */
[----:B------:R-:W-:Y:S02]  /*31890*/  IMAD.MOV.U32 R102, RZ, RZ, R90 ;  /* 0x000000ffff667224 */ /* 0x000fe400078e005a */
[----:B------:R-:W-:Y:S01]  /*318a0*/  IMAD.MOV.U32 R103, RZ, RZ, R91 ;  /* 0x000000ffff677224 */ /* 0x000fe200078e005b */
[----:B--2---:R-:W-:Y:S08]  /*318b0*/  HMMA.1688.F32.TF32 R96, R156, R12, R180 ;  /* 0x0000000c9c60723c */ /* 0x004ff000000810b4 */
[----:B------:R-:W-:Y:S11]  /*318c0*/  HMMA.1688.F32.TF32 R140, R148, R24, R228 ;  /* 0x00000018948c723c */ /* 0x000ff600000810e4 */
[----:B------:R-:W-:Y:S04]  /*318d0*/  @!UPT UIADD3 URZ, URZ, URZ, URZ ;  /* 0x0000003f3f3ff290 */ /* 0x000fe8000fffe03f */
[----:B------:R-:W-:Y:S04]  /*318e0*/  STL.64 [R1+0xe0], R96 ;  /* 0x0000e06001007387 */ /* 0x000fe80000100a00 */
[----:B------:R1:W-:Y:S04]  /*318f0*/  STL.64 [R1+0xe8], R98 ;  /* 0x0000e86201007387 */ /* 0x0003e80000100a00 */
[----:B------:R-:W2:Y:S04]  /*31900*/  LDL.LU R168, [R1+0x110] ;  /* 0x0001100001a87983 */ /* 0x000ea80000300800 */
[----:B------:R-:W2:Y:S04]  /*31910*/  LDL.LU R169, [R1+0x114] ;  /* 0x0001140001a97983 */ /* 0x000ea80000300800 */
[----:B------:R-:W2:Y:S04]  /*31920*/  LDL.LU R170, [R1+0x118] ;  /* 0x0001180001aa7983 */ /* 0x000ea80000300800 */
[----:B------:R-:W2:Y:S01]  /*31930*/  LDL.LU R171, [R1+0x11c] ;  /* 0x00011c0001ab7983 */ /* 0x000ea20000300800 */
[----:B------:R-:W-:-:S03]  /*31940*/  IMAD.MOV.U32 R231, RZ, RZ, R160 ;  /* 0x000000ffffe77224 */ /* 0x000fc600078e00a0 */
[----:B------:R-:W3:Y:S01]  /*31950*/  LDL.LU R164, [R1+0x120] ;  /* 0x0001200001a47983 */ /* 0x000ee20000300800 */
[----:B------:R-:W-:-:S03]  /*31960*/  IMAD.MOV.U32 R230, RZ, RZ, R161 ;  /* 0x000000ffffe67224 */ /* 0x000fc600078e00a1 */
[----:B------:R-:W3:Y:S01]  /*31970*/  LDL.LU R165, [R1+0x124] ;  /* 0x0001240001a57983 */ /* 0x000ee20000300800 */
[----:B------:R-:W-:-:S03]  /*31980*/  MOV R229, R162 ;  /* 0x000000a200e57202 */ /* 0x000fc60000000f00 */
[----:B------:R-:W3:Y:S01]  /*31990*/  LDL.LU R166, [R1+0x128] ;  /* 0x0001280001a67983 */ /* 0x000ee20000300800 */
[----:B------:R-:W-:-:S03]  /*319a0*/  IMAD.MOV.U32 R228, RZ, RZ, R163 ;  /* 0x000000ffffe47224 */ /* 0x000fc600078e00a3 */
[----:B------:R-:W3:Y:S01]  /*319b0*/  LDL.LU R167, [R1+0x12c] ;  /* 0x00012c0001a77983 */ /* 0x000ee20000300800 */
[----:B------:R-:W-:Y:S03]  /*319c0*/  HMMA.1688.F32.TF32 R148, R148, R16, R232 ;  /* 0x000000109494723c */ /* 0x000fe600000810e8 */
        /* <DEDUP_REMOVED lines=64> */
[C---:B--2---:R-:W-:Y:S08]  /*31dd0*/  HMMA.1688.F32.TF32 R188, R152.reuse, R32, R188 ;  /* 0x0000002098bc723c */ /* 0x044ff000000810bc */
[-C--:B---3--:R-:W-:Y:S08]  /*31de0*/  HMMA.1688.F32.TF32 R192, R152, R36.reuse, R192 ;  /* 0x0000002498c0723c */ /* 0x088ff000000810c0 */
[C---:B----4-:R-:W-:Y:S08]  /*31df0*/  HMMA.1688.F32.TF32 R248, R156.reuse, R36, R248 ;  /* 0x000000249cf8723c */ /* 0x050ff000000810f8 */
[C---:B------:R-:W-:Y:S08]  /*31e00*/  HMMA.1688.F32.TF32 R88, R156.reuse, R32, R88 ;  /* 0x000000209c58723c */ /* 0x040ff00000081058 */
[C---:B------:R-:W-:Y:S08]  /*31e10*/  HMMA.1688.F32.TF32 R208, R156.reuse, R20, R208 ;  /* 0x000000149cd0723c */ /* 0x040ff000000810d0 */
[C---:B------:R-:W-:Y:S08]  /*31e20*/  HMMA.1688.F32.TF32 R216, R156.reuse, R28, R216 ;  /* 0x0000001c9cd8723c */ /* 0x040ff000000810d8 */
[C---:B------:R-:W-:Y:S08]  /*31e30*/  HMMA.1688.F32.TF32 R212, R156.reuse, R24, R212 ;  /* 0x000000189cd4723c */ /* 0x040ff000000810d4 */
[----:B------:R-:W-:Y:S01]  /*31e40*/  HMMA.1688.F32.TF32 R156, R156, R16, R204 ;  /* 0x000000109c9c723c */ /* 0x000fe200000810cc */
[----:B-1----:R-:W-:-:S02]  /*31e50*/  IMAD.MOV.U32 R98, RZ, RZ, R250 ;  /* 0x000000ffff627224 */ /* 0x002fc400078e00fa */
[----:B------:R-:W-:Y:S02]  /*31e60*/  IMAD.MOV.U32 R99, RZ, RZ, R251 ;  /* 0x000000ffff637224 */ /* 0x000fe400078e00fb */
[----:B------:R-:W-:Y:S01]  /*31e70*/  IMAD.MOV.U32 R96, RZ, RZ, R248 ;  /* 0x000000ffff607224 */ /* 0x000fe200078e00f8 */
[----:B------:R-:W2:Y:S02]  /*31e80*/  LDL.LU.64 R250, [R1+0x1e68] ;  /* 0x001e680001fa7983 */ /* 0x000ea40000300a00 */
[----:B------:R-:W-:Y:S01]  /*31e90*/  HMMA.1688.F32.TF32 R196, R152, R8, R196 ;  /* 0x0000000898c4723c */ /* 0x000fe200000810c4 */
[----:B------:R-:W-:Y:S02]  /*31ea0*/  IMAD.MOV.U32 R97, RZ, RZ, R249 ;  /* 0x000000ffff617224 */ /* 0x000fe400078e00f9 */
[----:B------:R-:W-:Y:S01]  /*31eb0*/  IMAD.MOV.U32 R95, RZ, RZ, R90 ;  /* 0x000000ffff5f7224 */ /* 0x000fe200078e005a */
[----:B------:R-:W2:Y:S01]  /*31ec0*/  LDL.LU.64 R248, [R1+0x1e60] ;  /* 0x001e600001f87983 */ /* 0x000ea20000300a00 */
[----:B------:R-:W-:-:S02]  /*31ed0*/  IMAD.MOV.U32 R107, RZ, RZ, R91 ;  /* 0x000000ffff6b7224 */ /* 0x000fc400078e005b */
[----:B------:R-:W-:Y:S01]  /*31ee0*/  IMAD.MOV.U32 R93, RZ, RZ, R88 ;  /* 0x000000ffff5d7224 */ /* 0x000fe200078e0058 */
[----:B------:R-:W-:Y:S01]  /*31ef0*/  MOV R88, R216 ;  /* 0x000000d800587202 */ /* 0x000fe20000000f00 */
[----:B------:R-:W-:Y:S01]  /*31f00*/  IMAD.MOV.U32 R94, RZ, RZ, R89 ;  /* 0x000000ffff5e7224 */ /* 0x000fe200078e0059 */
[C---:B------:R-:W-:Y:S01]  /*31f10*/  HMMA.1688.F32.TF32 R200, R152.reuse, R12, R200 ;  /* 0x0000000c98c8723c */ /* 0x040fe200000810c8 */
[----:B------:R-:W-:Y:S02]  /*31f20*/  IMAD.MOV.U32 R90, RZ, RZ, R218 ;  /* 0x000000ffff5a7224 */ /* 0x000fe400078e00da */
[----:B------:R-:W-:Y:S02]  /*31f30*/  IMAD.MOV.U32 R91, RZ, RZ, R219 ;  /* 0x000000ffff5b7224 */ /* 0x000fe400078e00db */
[----:B------:R-:W-:Y:S01]  /*31f40*/  IMAD.MOV.U32 R89, RZ, RZ, R217 ;  /* 0x000000ffff597224 */ /* 0x000fe200078e00d9 */
[----:B------:R-:W3:Y:S04]  /*31f50*/  LDL.LU.64 R218, [R1+0x1e58] ;  /* 0x001e580001da7983 */ /* 0x000ee80000300a00 */
[----:B------:R-:W3:Y:S04]  /*31f60*/  LDL.LU.64 R216, [R1+0x1e50] ;  /* 0x001e500001d87983 */ /* 0x000ee80000300a00 */
[----:B------:R-:W-:Y:S04]  /*31f70*/  STL.64 [R1+0x90], R212 ;  /* 0x000090d401007387 */ /* 0x000fe80000100a00 */
[----:B------:R1:W-:Y:S04]  /*31f80*/  STL.64 [R1+0x98], R214 ;  /* 0x000098d601007387 */ /* 0x0003e80000100a00 */
[----:B-1----:R-:W4:Y:S04]  /*31f90*/  LDL.LU.64 R214, [R1+0x1e48] ;  /* 0x001e480001d67983 */ /* 0x002f280000300a00 */
        /* <DEDUP_REMOVED lines=25> */
[----:B------:R-:W2:Y:S01]  /*32130*/  LDL.LU.64 R188, [R1+0x1de0] ;  /* 0x001de00001bc7983 */ /* 0x000ea20000300a00 */
[C---:B------:R-:W-:Y:S08]  /*32140*/  HMMA.1688.F32.TF32 R180, R152.reuse, R28, R180 ;  /* 0x0000001c98b4723c */ /* 0x040ff000000810b4 */
[----:B------:R-:W-:Y:S11]  /*32150*/  HMMA.1688.F32.TF32 R176, R152, R24, R176 ;  /* 0x0000001898b0723c */ /* 0x000ff600000810b0 */
[----:B------:R-:W-:Y:S04]  /*32160*/  @!UPT UIADD3 URZ, URZ, URZ, URZ ;  /* 0x0000003f3f3ff290 */ /* 0x000fe8000fffe03f */
        /* <DEDUP_REMOVED lines=8> */
[----:B------:R-:W-:-:S02]  /*321f0*/  IMAD.MOV.U32 R157, RZ, RZ, R252 ;  /* 0x000000ffff9d7224 */ /* 0x000fc400078e00fc */
[----:B------:R-:W-:Y:S02]  /*32200*/  IMAD.MOV.U32 R158, RZ, RZ, R6 ;  /* 0x000000ffff9e7224 */ /* 0x000fe400078e0006 */
[----:B------:R-:W-:Y:S01]  /*32210*/  IMAD.MOV.U32 R159, RZ, RZ, R3 ;  /* 0x000000ffff9f7224 */ /* 0x000fe200078e0003 */
[C---:B---3--:R-:W-:Y:S08]  /*32220*/  HMMA.1688.F32.TF32 R216, R220.reuse, R16, R216 ;  /* 0x00000010dcd8723c */ /* 0x048ff000000810d8 */
[C---:B----4-:R-:W-:Y:S08]  /*32230*/  HMMA.1688.F32.TF32 R212, R220.reuse, R20, R212 ;  /* 0x00000014dcd4723c */ /* 0x050ff000000810d4 */
[C---:B--2---:R-:W-:Y:S08]  /*32240*/  HMMA.1688.F32.TF32 R208, R220.reuse, R24, R208 ;  /* 0x00000018dcd0723c */ /* 0x044ff000000810d0 */
[----:B------:R-:W-:Y:S08]  /*32250*/  HMMA.1688.F32.TF32 R204, R220, R28, R204 ;  /* 0x0000001cdccc723c */ /* 0x000ff000000810cc */
[----:B------:R-:W-:Y:S08]  /*32260*/  HMMA.1688.F32.TF32 R156, R152, R20, R156 ;  /* 0x00000014989c723c */ /* 0x000ff0000008109c */
[C---:B------:R-:W-:Y:S08]  /*32270*/  HMMA.1688.F32.TF32 R200, R220.reuse, R32, R200 ;  /* 0x00000020dcc8723c */ /* 0x040ff000000810c8 */
[C---:B------:R-:W-:Y:S08]  /*32280*/  HMMA.1688.F32.TF32 R196, R220.reuse, R36, R196 ;  /* 0x00000024dcc4723c */ /* 0x040ff000000810c4 */
[C---:B------:R-:W-:Y:S08]  /*32290*/  HMMA.1688.F32.TF32 R192, R220.reuse, R8, R192 ;  /* 0x00000008dcc0723c */ /* 0x040ff000000810c0 */
[----:B------:R-:W-:Y:S01]  /*322a0*/  HMMA.1688.F32.TF32 R188, R220, R12, R188 ;  /* 0x0000000cdcbc723c */ /* 0x000fe200000810bc */
[----:B------:R-:W-:Y:S04]  /*322b0*/  LDS R220, [R2+0x47000] ;  /* 0x0470000002dc7984 */ /* 0x000fe80000000800 */
[----:B------:R-:W-:Y:S04]  /*322c0*/  LDS R222, [R2+0x47800] ;  /* 0x0478000002de7984 */ /* 0x000fe80000000800 */
[----:B------:R-:W-:Y:S04]  /*322d0*/  LDS R221, [R0+0x47000] ;  /* 0x0470000000dd7984 */ /* 0x000fe80000000800 */
[----:B------:R-:W1:Y:S04]  /*322e0*/  LDS R223, [R0+0x47800] ;  /* 0x0478000000df7984 */ /* 0x000e680000000800 */
[----:B------:R-:W-:Y:S04]  /*322f0*/  STL.64 [R1], R156 ;  /* 0x0000009c01007387 */ /* 0x000fe80000100a00 */
[----:B------:R-:W-:Y:S04]  /*32300*/  STL.64 [R1+0x8], R158 ;  /* 0x0000089e01007387 */ /* 0x000fe80000100a00 */
[----:B------:R-:W-:Y:S04]  /*32310*/  STL [R1+0x1d7c], R189 ;  /* 0x001d7cbd01007387 */ /* 0x000fe80000100800 */
[----:B------:R-:W-:Y:S04]  /*32320*/  STL [R1+0x1d78], R190 ;  /* 0x001d78be01007387 */ /* 0x000fe80000100800 */
[----:B------:R-:W-:Y:S04]  /*32330*/  STL [R1+0x1d74], R191 ;  /* 0x001d74bf01007387 */ /* 0x000fe80000100800 */
[----:B------:R-:W-:Y:S04]  /*32340*/  STL [R1+0x1d68], R192 ;  /* 0x001d68c001007387 */ /* 0x000fe80000100800 */
[----:B------:R-:W-:Y:S04]  /*32350*/  STL [R1+0x1d64], R193 ;  /* 0x001d64c101007387 */ /* 0x000fe80000100800 */
[----:B------:R-:W-:Y:S04]  /*32360*/  STL [R1+0x1d60], R194 ;  /* 0x001d60c201007387 */ /* 0x000fe80000100800 */
[----:B------:R1:W-:Y:S02]  /*32370*/  STL [R1+0x1d5c], R195 ;  /* 0x001d5cc301007387 */ /* 0x0003e40000100800 */
[----:B-1----:R-:W-:Y:S08]  /*32380*/  HMMA.1688.F32.TF32 R192, R220, R10, R244 ;  /* 0x0000000adcc0723c */ /* 0x002ff000000810f4 */
        /* <DEDUP_REMOVED lines=8> */
[----:B------:R-:W-:-:S07]  /*32410*/  IMAD.MOV.U32 R21, RZ, RZ, R192 ;  /* 0x000000ffff157224 */ /* 0x000fce00078e00c0 */
[----:B------:R-:W-:Y:S01]  /*32420*/  HMMA.1688.F32.TF32 R248, R220, R14, R248 ;  /* 0x0000000edcf8723c */ /* 0x000fe200000810f8 */
[----:B------:R-:W-:-:S07]  /*32430*/  IMAD.MOV.U32 R20, RZ, RZ, R193 ;  /* 0x000000ffff147224 */ /* 0x000fce00078e00c1 */
[----:B------:R-:W-:Y:S01]  /*32440*/  HMMA.1688.F32.TF32 R40, R220, R30, R40 ;  /* 0x0000001edc28723c */ /* 0x000fe20000081028 */
[----:B------:R-:W-:Y:S04]  /*32450*/  STL [R1+0x1d70], R198 ;  /* 0x001d70c601007387 */ /* 0x000fe80000100800 */
[----:B------:R-:W-:Y:S03]  /*32460*/  LDS R224, [R4+0x47000] ;  /* 0x0470000004e07984 */ /* 0x000fe60000000800 */
[----:B------:R-:W-:Y:S01]  /*32470*/  HMMA.1688.F32.TF32 R184, R184, R16, R228 ;  /* 0x00000010b8b8723c */ /* 0x000fe200000810e4 */
[----:B------:R-:W-:Y:S04]  /*32480*/  LDS R226, [R4+0x47800] ;  /* 0x0478000004e27984 */ /* 0x000fe80000000800 */
[----:B------:R-:W-:Y:S02]  /*32490*/  LDS R225, [R5+0x47000] ;  /* 0x0470000005e17984 */ /* 0x000fe40000000800 */
[----:B------:R-:W-:Y:S01]  /*324a0*/  IMAD.MOV.U32 R17, RZ, RZ, R194 ;  /* 0x000000ffff117224 */ /* 0x000fe200078e00c2 */
[----:B------:R-:W-:Y:S01]  /*324b0*/  MOV R16, R195 ;  /* 0x000000c300107202 */ /* 0x000fe20000000f00 */
[----:B------:R-:W-:Y:S01]  /*324c0*/  IMAD.MOV.U32 R9, RZ, RZ, R250 ;  /* 0x000000ffff097224 */ /* 0x000fe200078e00fa */
[----:B------:R-:W-:Y:S01]  /*324d0*/  HMMA.1688.F32.TF32 R192, R220, R38, R240 ;  /* 0x00000026dcc0723c */ /* 0x000fe200000810f0 */
[----:B------:R-:W-:Y:S01]  /*324e0*/  IMAD.MOV.U32 R8, RZ, RZ, R251 ;  /* 0x000000ffff087224 */ /* 0x000fe200078e00fb */
[----:B------:R-:W1:Y:S04]  /*324f0*/  LDS R227, [R5+0x47800] ;  /* 0x0478000005e37984 */ /* 0x000e680000000800 */
[----:B------:R-:W-:Y:S01]  /*32500*/  IMAD.MOV.U32 R6, RZ, RZ, R41 ;  /* 0x000000ffff067224 */ /* 0x000fe200078e0029 */
[----:B------:R2:W-:Y:S01]  /*32510*/  STL [R1+0x1d6c], R199 ;  /* 0x001d6cc701007387 */ /* 0x0005e20000100800 */
[----:B------:R-:W-:-:S02]  /*32520*/  IMAD.MOV.U32 R13, RZ, RZ, R248 ;  /* 0x000000ffff0d7224 */ /* 0x000fc400078e00f8 */
[----:B------:R-:W-:Y:S01]  /*32530*/  IMAD.MOV.U32 R12, RZ, RZ, R249 ;  /* 0x000000ffff0c7224 */ /* 0x000fe200078e00f9 */
[----:B------:R-:W-:Y:S04]  /*32540*/  LDS R228, [R2+0x47080] ;  /* 0x0470800002e47984 */ /* 0x000fe80000000800 */
[----:B------:R-:W-:Y:S04]  /*32550*/  LDS R230, [R2+0x47880] ;  /* 0x0478800002e67984 */ /* 0x000fe80000000800 */
[----:B------:R-:W-:Y:S04]  /*32560*/  LDS R229, [R0+0x47080] ;  /* 0x0470800000e57984 */ /* 0x000fe80000000800 */
[----:B------:R-:W3:Y:S01]  /*32570*/  LDS R231, [R0+0x47880] ;  /* 0x0478800000e77984 */ /* 0x000ee20000000800 */
[----:B------:R-:W-:-:S02]  /*32580*/  IMAD.MOV.U32 R29, RZ, RZ, R192 ;  /* 0x000000ffff1d7224 */ /* 0x000fc400078e00c0 */
[----:B------:R-:W-:Y:S01]  /*32590*/  IMAD.MOV.U32 R28, RZ, RZ, R193 ;  /* 0x000000ffff1c7224 */ /* 0x000fe200078e00c1 */
[----:B------:R-:W-:Y:S01]  /*325a0*/  LDS R232, [R4+0x47080] ;  /* 0x0470800004e87984 */ /* 0x000fe20000000800 */
[----:B------:R-:W-:Y:S02]  /*325b0*/  IMAD.MOV.U32 R25, RZ, RZ, R194 ;  /* 0x000000ffff197224 */ /* 0x000fe400078e00c2 */
[----:B------:R-:W-:Y:S01]  /*325c0*/  IMAD.MOV.U32 R24, RZ, RZ, R195 ;  /* 0x000000ffff187224 */ /* 0x000fe200078e00c3 */
[----:B------:R-:W-:Y:S01]  /*325d0*/  LDS R234, [R4+0x47880] ;  /* 0x0478800004ea7984 */ /* 0x000fe20000000800 */
[C---:B------:R-:W-:Y:S01]  /*325e0*/  HMMA.1688.F32.TF32 R192, R220.reuse, R34, R236 ;  /* 0x00000022dcc0723c */ /* 0x040fe200000810ec */
[----:B------:R-:W-:Y:S02]  /*325f0*/  IMAD.MOV.U32 R251, RZ, RZ, R42 ;  /* 0x000000fffffb7224 */ /* 0x000fe400078e002a */
[----:B------:R-:W-:Y:S01]  /*32600*/  IMAD.MOV.U32 R250, RZ, RZ, R43 ;  /* 0x000000fffffa7224 */ /* 0x000fe200078e002b */
[----:B------:R-:W-:Y:S04]  /*32610*/  LDS R233, [R5+0x47080] ;  /* 0x0470800005e97984 */ /* 0x000fe80000000800 */
[----:B------:R-:W4:Y:S11]  /*32620*/  LDS R235, [R5+0x47880] ;  /* 0x0478800005eb7984 */ /* 0x000f360000000800 */
[----:B------:R-:W-:Y:S05]  /*32630*/  @!UPT UIADD3 URZ, URZ, URZ, URZ ;  /* 0x0000003f3f3ff290 */ /* 0x000fea000fffe03f */
[----:B------:R-:W-:Y:S02]  /*32640*/  IMAD.MOV.U32 R32, RZ, RZ, R195 ;  /* 0x000000ffff207224 */ /* 0x000fe400078e00c3 */
[----:B------:R-:W-:Y:S02]  /*32650*/  IMAD.MOV.U32 R195, RZ, RZ, R40 ;  /* 0x000000ffffc37224 */ /* 0x000fe400078e0028 */
[C---:B------:R-:W-:Y:S01]  /*32660*/  HMMA.1688.F32.TF32 R40, R220.reuse, R26, R44 ;  /* 0x0000001adc28723c */ /* 0x040fe2000008102c */
[----:B------:R-:W-:Y:S02]  /*32670*/  IMAD.MOV.U32 R249, RZ, RZ, R192 ;  /* 0x000000fffff97224 */ /* 0x000fe400078e00c0 */
[----:B------:R-:W-:Y:S02]  /*32680*/  IMAD.MOV.U32 R248, RZ, RZ, R193 ;  /* 0x000000fffff87224 */ /* 0x000fe400078e00c1 */
[----:B------:R-:W-:Y:S11]  /*32690*/  IMAD.MOV.U32 R33, RZ, RZ, R194 ;  /* 0x000000ffff217224 */ /* 0x000ff600078e00c2 */
[----:B------:R-:W-:Y:S08]  /*326a0*/  @!UPT UIADD3 URZ, URZ, URZ, URZ ;  /* 0x0000003f3f3ff290 */ /* 0x000ff0000fffe03f */
[----:B--2---:R-:W-:Y:S01]  /*326b0*/  IMAD.MOV.U32 R199, RZ, RZ, R40 ;  /* 0x000000ffffc77224 */ /* 0x004fe200078e0028 */
[----:B------:R-:W-:Y:S01]  /*326c0*/  MOV R192, R41 ;  /* 0x0000002900c07202 */ /* 0x000fe20000000f00 */
[----:B------:R-:W-:Y:S02]  /*326d0*/  IMAD.MOV.U32 R193, RZ, RZ, R42 ;  /* 0x000000ffffc17224 */ /* 0x000fe400078e002a */
[----:B------:R-:W-:Y:S02]  /*326e0*/  IMAD.MOV.U32 R194, RZ, RZ, R43 ;  /* 0x000000ffffc27224 */ /* 0x000fe400078e002b */
[C---:B------:R-:W-:Y:S11]  /*326f0*/  HMMA.1688.F32.TF32 R40, R220.reuse, R22, R48 ;  /* 0x00000016dc28723c */ /* 0x040ff60000081030 */
[----:B------:R-:W-:Y:S11]  /*32700*/  @!UPT UIADD3 URZ, URZ, URZ, URZ ;  /* 0x0000003f3f3ff290 */ /* 0x000ff6000fffe03f */
[----:B------:R-:W-:Y:S02]  /*32710*/  @!UPT UIADD3 URZ, URZ, URZ, URZ ;  /* 0x0000003f3f3ff290 */ /* 0x000fe4000fffe03f */
[----:B------:R-:W-:Y:S02]  /*32720*/  IMAD.MOV.U32 R189, RZ, RZ, R40 ;  /* 0x000000ffffbd7224 */ /* 0x000fe400078e0028 */
[----:B------:R-:W-:Y:S02]  /*32730*/  IMAD.MOV.U32 R190, RZ, RZ, R41 ;  /* 0x000000ffffbe7224 */ /* 0x000fe400078e0029 */
[----:B------:R-:W-:Y:S02]  /*32740*/  IMAD.MOV.U32 R191, RZ, RZ, R42 ;  /* 0x000000ffffbf7224 */ /* 0x000fe400078e002a */
[----:B------:R-:W-:Y:S02]  /*32750*/  IMAD.MOV.U32 R198, RZ, RZ, R43 ;  /* 0x000000ffffc67224 */ /* 0x000fe400078e002b */
[----:B------:R-:W-:Y:S08]  /*32760*/  HMMA.1688.F32.TF32 R40, R220, R18, R52 ;  /* 0x00000012dc28723c */ /* 0x000ff00000081034 */
[C---:B-1----:R-:W-:Y:S08]  /*32770*/  HMMA.1688.F32.TF32 R48, R224.reuse, R14, R56 ;  /* 0x0000000ee030723c */ /* 0x042ff00000081038 */
[----:B------:R-:W-:Y:S08]  /*32780*/  HMMA.1688.F32.TF32 R44, R224, R10, R60 ;  /* 0x0000000ae02c723c */ /* 0x000ff0000008103c */
[----:B------:R-:W-:-:S02]  /*32790*/  IMAD.MOV.U32 R223, RZ, RZ, R40 ;  /* 0x000000ffffdf7224 */ /* 0x000fc400078e0028 */
[----:B------:R-:W-:Y:S02]  /*327a0*/  IMAD.MOV.U32 R222, RZ, RZ, R41 ;  /* 0x000000ffffde7224 */ /* 0x000fe400078e0029 */
[----:B------:R-:W-:Y:S02]  /*327b0*/  IMAD.MOV.U32 R221, RZ, RZ, R42 ;  /* 0x000000ffffdd7224 */ /* 0x000fe400078e002a */
[----:B------:R-:W-:Y:S02]  /*327c0*/  IMAD.MOV.U32 R220, RZ, RZ, R43 ;  /* 0x000000ffffdc7224 */ /* 0x000fe400078e002b */
[C---:B------:R-:W-:Y:S01]  /*327d0*/  HMMA.1688.F32.TF32 R40, R224.reuse, R38, R64 ;  /* 0x00000026e028723c */ /* 0x040fe20000081040 */
[----:B------:R-:W-:Y:S04]  /*327e0*/  STL.64 [R1+0x160], R48 ;  /* 0x0001603001007387 */ /* 0x000fe80000100a00 */
[----:B------:R1:W-:Y:S04]  /*327f0*/  STL.64 [R1+0x168], R50 ;  /* 0x0001683201007387 */ /* 0x0003e80000100a00 */
[----:B------:R-:W-:Y:S04]  /*32800*/  STL.64 [R1+0x150], R44 ;  /* 0x0001502c01007387 */ /* 0x000fe80000100a00 */
[----:B------:R2:W-:Y:S01]  /*32810*/  STL.64 [R1+0x158], R46 ;  /* 0x0001582e01007387 */ /* 0x0005e20000100a00 */
[C---:B-1----:R-:W-:Y:S09]  /*32820*/  HMMA.1688.F32.TF32 R48, R224.reuse, R34, R68 ;  /* 0x00000022e030723c */ /* 0x042ff20000081044 */
[----:B------:R-:W-:Y:S01]  /*32830*/  STL.64 [R1+0x140], R40 ;  /* 0x0001402801007387 */ /* 0x000fe20000100a00 */
[C---:B--2---:R-:W-:Y:S03]  /*32840*/  HMMA.1688.F32.TF32 R44, R224.reuse, R30, R72 ;  /* 0x0000001ee02c723c */ /* 0x044fe60000081048 */
[----:B------:R1:W-:Y:S05]  /*32850*/  STL.64 [R1+0x148], R42 ;  /* 0x0001482a01007387 */ /* 0x0003ea0000100a00 */
[C---:B------:R-:W-:Y:S08]  /*32860*/  HMMA.1688.F32.TF32 R240, R224.reuse, R22, R80 ;  /* 0x00000016e0f0723c */ /* 0x040ff00000081050 */
[C---:B-1----:R-:W-:Y:S01]  /*32870*/  HMMA.1688.F32.TF32 R40, R224.reuse, R26, R76 ;  /* 0x0000001ae028723c */ /* 0x042fe2000008104c */
[----:B------:R-:W-:Y:S04]  /*32880*/  STL.64 [R1+0x130], R48 ;  /* 0x0001303001007387 */ /* 0x000fe80000100a00 */
[----:B------:R-:W-:Y:S04]  /*32890*/  STL.64 [R1+0x138], R50 ;  /* 0x0001383201007387 */ /* 0x000fe80000100a00 */
[----:B------:R-:W-:Y:S04]  /*328a0*/  STL.64 [R1+0x120], R44 ;  /* 0x0001202c01007387 */ /* 0x000fe80000100a00 */
[----:B------:R-:W-:Y:S10]  /*328b0*/  STL.64 [R1+0x128], R46 ;  /* 0x0001282e01007387 */ /* 0x000ff40000100a00 */
[----:B------:R-:W-:Y:S04]  /*328c0*/  STL [R1+0x110], R40 ;  /* 0x0001102801007387 */ /* 0x000fe80000100800 */
[----:B------:R1:W-:Y:S04]  /*328d0*/  STL.64 [R1+0x1d40], R242 ;  /* 0x001d40f201007387 */ /* 0x0003e80000100a00 */
[----:B------:R2:W-:Y:S01]  /*328e0*/  STL.64 [R1+0x1d38], R240 ;  /* 0x001d38f001007387 */ /* 0x0005e20000100a00 */
[----:B------:R-:W-:Y:S03]  /*328f0*/  HMMA.1688.F32.TF32 R236, R224, R18, R84 ;  /* 0x00000012e0ec723c */ /* 0x000fe60000081054 */
[----:B------:R-:W-:Y:S01]  /*32900*/  LDS R84, [R2+0x47100] ;  /* 0x0471000002547984 */ /* 0x000fe20000000800 */
[----:B-1----:R-:W-:-:S03]  /*32910*/  IMAD.MOV.U32 R242, RZ, RZ, R90 ;  /* 0x000000fffff27224 */ /* 0x002fc600078e005a */
[----:B------:R-:W-:Y:S01]  /*32920*/  LDS R86, [R2+0x47900] ;  /* 0x0479000002567984 */ /* 0x000fe20000000800 */
[----:B--2---:R-:W-:Y:S01]  /*32930*/  MOV R240, R88 ;  /* 0x0000005800f07202 */ /* 0x004fe20000000f00 */
[----:B------:R-:W-:Y:S02]  /*32940*/  IMAD.MOV.U32 R241, RZ, RZ, R89 ;  /* 0x000000fffff17224 */ /* 0x000fe400078e0059 */
[----:B------:R-:W2:Y:S01]  /*32950*/  LDL.LU R88, [R1+0x1dbc] ;  /* 0x001dbc0001587983 */ /* 0x000ea20000300800 */
[----:B------:R-:W-:-:S03]  /*32960*/  IMAD.MOV.U32 R243, RZ, RZ, R91 ;  /* 0x000000fffff37224 */ /* 0x000fc600078e005b */
[----:B------:R-:W2:Y:S04]  /*32970*/  LDL.LU R89, [R1+0x1db8] ;  /* 0x001db80001597983 */ /* 0x000ea80000300800 */
[----:B------:R-:W2:Y:S04]  /*32980*/  LDL.LU R90, [R1+0x1db4] ;  /* 0x001db400015a7983 */ /* 0x000ea80000300800 */
[----:B------:R-:W2:Y:S04]  /*32990*/  LDL.LU R91, [R1+0x1db0] ;  /* 0x001db000015b7983 */ /* 0x000ea80000300800 */
[----:B------:R1:W-:Y:S04]  /*329a0*/  STL.64 [R1+0x1d50], R238 ;  /* 0x001d50ee01007387 */ /* 0x0003e80000100a00 */
[----:B------:R3:W-:Y:S04]  /*329b0*/  STL.64 [R1+0x1d48], R236 ;  /* 0x001d48ec01007387 */ /* 0x0007e80000100a00 */
[----:B------:R-:W-:Y:S01]  /*329c0*/  LDS R85, [R0+0x47100] ;  /* 0x0471000000557984 */ /* 0x000fe20000000800 */
[----:B-1----:R-:W-:-:S03]  /*329d0*/  IMAD.MOV.U32 R238, RZ, RZ, R95 ;  /* 0x000000ffffee7224 */ /* 0x002fc600078e005f */
[----:B------:R-:W1:Y:S01]  /*329e0*/  LDS R87, [R0+0x47900] ;  /* 0x0479000000577984 */ /* 0x000e620000000800 */
[----:B---3--:R-:W-:Y:S01]  /*329f0*/  IMAD.MOV.U32 R236, RZ, RZ, R93 ;  /* 0x000000ffffec7224 */ /* 0x008fe200078e005d */
[----:B------:R-:W-:Y:S02]  /*32a00*/  HMMA.1688.F32.TF32 R108, R228, R26, R108 ;  /* 0x0000001ae46c723c */ /* 0x000fe4000008106c */
[----:B------:R-:W3:Y:S01]  /*32a10*/  LDL.LU R93, [R1+0x1dac] ;  /* 0x001dac00015d7983 */ /* 0x000ee20000300800 */
[----:B------:R-:W-:-:S03]  /*32a20*/  IMAD.MOV.U32 R237, RZ, RZ, R94 ;  /* 0x000000ffffed7224 */ /* 0x000fc600078e005e */
[----:B------:R-:W3:Y:S04]  /*32a30*/  LDL.LU R94, [R1+0x1da8] ;  /* 0x001da800015e7983 */ /* 0x000ee80000300800 */
[----:B------:R-:W3:Y:S01]  /*32a40*/  LDL.LU R95, [R1+0x1da4] ;  /* 0x001da400015f7983 */ /* 0x000ee20000300800 */
[----:B------:R-:W-:-:S03]  /*32a50*/  IMAD.MOV.U32 R239, RZ, RZ, R107 ;  /* 0x000000ffffef7224 */ /* 0x000fc600078e006b */
[----:B------:R-:W3:Y:S01]  /*32a60*/  LDL.LU R107, [R1+0x1da0] ;  /* 0x001da000016b7983 */ /* 0x000ee20000300800 */
[----:B------:R-:W-:Y:S03]  /*32a70*/  HMMA.1688.F32.TF32 R44, R228, R22, R112 ;  /* 0x00000016e42c723c */ /* 0x000fe60000081070 */
[----:B------:R-:W-:Y:S04]  /*32a80*/  LDS R224, [R2+0x47180] ;  /* 0x0471800002e07984 */ /* 0x000fe80000000800 */
[----:B------:R-:W-:Y:S01]  /*32a90*/  LDS R226, [R2+0x47980] ;  /* 0x0479800002e27984 */ /* 0x000fe20000000800 */
[----:B----4-:R-:W-:Y:S03]  /*32aa0*/  HMMA.1688.F32.TF32 R64, R232, R34, R132 ;  /* 0x00000022e840723c */ /* 0x010fe60000081084 */
[----:B------:R-:W-:Y:S04]  /*32ab0*/  LDS R225, [R0+0x47180] ;  /* 0x0471800000e17984 */ /* 0x000fe80000000800 */
[----:B------:R-:W4:Y:S01]  /*32ac0*/  LDS R227, [R0+0x47980] ;  /* 0x0479800000e37984 */ /* 0x000f220000000800 */
[----:B------:R-:W-:Y:S08]  /*32ad0*/  HMMA.1688.F32.TF32 R48, R228, R18, R116 ;  /* 0x00000012e430723c */ /* 0x000ff00000081074 */
[C---:B------:R-:W-:Y:S08]  /*32ae0*/  HMMA.1688.F32.TF32 R52, R232.reuse, R14, R120 ;  /* 0x0000000ee834723c */ /* 0x040ff00000081078 */
[C---:B------:R-:W-:Y:S08]  /*32af0*/  HMMA.1688.F32.TF32 R56, R232.reuse, R10, R124 ;  /* 0x0000000ae838723c */ /* 0x040ff0000008107c */
        /* <DEDUP_REMOVED lines=10> */
[----:B--2---:R-:W-:Y:S02]  /*32ba0*/  HMMA.1688.F32.TF32 R244, R228, R14, R88 ;  /* 0x0000000ee4f4723c */ /* 0x004fe40000081058 */
[----:B------:R-:W-:Y:S04]  /*32bb0*/  LDS R41, [R5+0x47180] ;  /* 0x0471800005297984 */ /* 0x000fe80000000800 */
[----:B------:R-:W-:Y:S01]  /*32bc0*/  LDS R43, [R5+0x47980] ;  /* 0x04798000052b7984 */ /* 0x000fe20000000800 */
[----:B------:R-:W-:-:S03]  /*32bd0*/  IMAD.MOV.U32 R88, RZ, RZ, R96 ;  /* 0x000000ffff587224 */ /* 0x000fc600078e0060 */
[----:B------:R-:W2:Y:S01]  /*32be0*/  LDL.LU R96, [R1+0x1d9c] ;  /* 0x001d9c0001607983 */ /* 0x000ea20000300800 */
[----:B------:R-:W-:Y:S02]  /*32bf0*/  IMAD.MOV.U32 R89, RZ, RZ, R97 ;  /* 0x000000ffff597224 */ /* 0x000fe400078e0061 */
[----:B------:R-:W-:Y:S01]  /*32c00*/  IMAD.MOV.U32 R90, RZ, RZ, R98 ;  /* 0x000000ffff5a7224 */ /* 0x000fe200078e0062 */
[----:B------:R-:W2:Y:S01]  /*32c10*/  LDL.LU R97, [R1+0x1d98] ;  /* 0x001d980001617983 */ /* 0x000ea20000300800 */
[----:B------:R-:W-:-:S03]  /*32c20*/  IMAD.MOV.U32 R91, RZ, RZ, R99 ;  /* 0x000000ffff5b7224 */ /* 0x000fc600078e0063 */
[----:B------:R-:W2:Y:S04]  /*32c30*/  LDL.LU R98, [R1+0x1d94] ;  /* 0x001d940001627983 */ /* 0x000ea80000300800 */
[----:B------:R-:W2:Y:S01]  /*32c40*/  LDL.LU R99, [R1+0x1d90] ;  /* 0x001d900001637983 */ /* 0x000ea20000300800 */
[----:B---3--:R-:W-:Y:S11]  /*32c50*/  HMMA.1688.F32.TF32 R92, R228, R10, R92 ;  /* 0x0000000ae45c723c */ /* 0x008ff6000008105c */
[----:B------:R-:W-:Y:S11]  /*32c60*/  @!UPT UIADD3 URZ, URZ, URZ, URZ ;  /* 0x0000003f3f3ff290 */ /* 0x000ff6000fffe03f */
[----:B------:R-:W-:Y:S01]  /*32c70*/  @!UPT UIADD3 URZ, URZ, URZ, URZ ;  /* 0x0000003f3f3ff290 */ /* 0x000fe2000fffe03f */
[----:B------:R3:W-:Y:S04]  /*32c80*/  STL [R1+0x1d34], R92 ;  /* 0x001d345c01007387 */ /* 0x0007e80000100800 */
[----:B------:R1:W-:Y:S04]  /*32c90*/  STL [R1+0x1d30], R93 ;  /* 0x001d305d01007387 */ /* 0x0003e80000100800 */
[----:B------:R4:W-:Y:S01]  /*32ca0*/  STL [R1+0x1d2c], R94 ;  /* 0x001d2c5e01007387 */ /* 0x0009e20000100800 */
[----:B---3--:R-:W-:-:S03]  /*32cb0*/  IMAD.MOV.U32 R92, RZ, RZ, R100 ;  /* 0x000000ffff5c7224 */ /* 0x008fc600078e0064 */
[----:B------:R3:W-:Y:S01]  /*32cc0*/  STL [R1+0x1d28], R95 ;  /* 0x001d285f01007387 */ /* 0x0007e20000100800 */
[----:B-1----:R-:W-:-:S03]  /*32cd0*/  IMAD.MOV.U32 R93, RZ, RZ, R101 ;  /* 0x000000ffff5d7224 */ /* 0x002fc600078e0065 */
[----:B------:R-:W2:Y:S01]  /*32ce0*/  LDL.LU R100, [R1+0x1d8c] ;  /* 0x001d8c0001647983 */ /* 0x000ea20000300800 */
[----:B----4-:R-:W-:-:S03]  /*32cf0*/  MOV R94, R102 ;  /* 0x00000066005e7202 */ /* 0x010fc60000000f00 */
[----:B------:R-:W2:Y:S01]  /*32d00*/  LDL.LU R101, [R1+0x1d88] ;  /* 0x001d880001657983 */ /* 0x000ea20000300800 */
[----:B---3--:R-:W-:-:S03]  /*32d10*/  IMAD.MOV.U32 R95, RZ, RZ, R103 ;  /* 0x000000ffff5f7224 */ /* 0x008fc600078e0067 */
[----:B------:R-:W2:Y:S04]  /*32d20*/  LDL.LU R102, [R1+0x1d84] ;  /* 0x001d840001667983 */ /* 0x000ea80000300800 */
[----:B------:R-:W2:Y:S02]  /*32d30*/  LDL.LU R103, [R1+0x1d80] ;  /* 0x001d800001677983 */ /* 0x000ea40000300800 */
[C---:B--2---:R-:W-:Y:S11]  /*32d40*/  HMMA.1688.F32.TF32 R96, R228.reuse, R38, R96 ;  /* 0x00000026e460723c */ /* 0x044ff60000081060 */
[----:B------:R-:W-:Y:S11]  /*32d50*/  @!UPT UIADD3 URZ, URZ, URZ, URZ ;  /* 0x0000003f3f3ff290 */ /* 0x000ff6000fffe03f */
[----:B------:R-:W-:Y:S01]  /*32d60*/  @!UPT UIADD3 URZ, URZ, URZ, URZ ;  /* 0x0000003f3f3ff290 */ /* 0x000fe2000fffe03f */
[----:B------:R1:W-:Y:S04]  /*32d70*/  STL [R1+0x1d08], R96 ;  /* 0x001d086001007387 */ /* 0x0003e80000100800 */
[----:B------:R2:W-:Y:S04]  /*32d80*/  STL [R1+0x1d04], R97 ;  /* 0x001d046101007387 */ /* 0x0005e80000100800 */
[----:B------:R3:W-:Y:S04]  /*32d90*/  STL [R1+0x1d00], R98 ;  /* 0x001d006201007387 */ /* 0x0007e80000100800 */
[----:B------:R2:W-:Y:S04]  /*32da0*/  STL [R1+0x1cfc], R99 ;  /* 0x001cfc6301007387 */ /* 0x0005e80000100800 */
[----:B-1----:R-:W4:Y:S04]  /*32db0*/  LDL.LU R96, [R1+0xe0] ;  /* 0x0000e00001607983 */ /* 0x002f280000300800 */
[----:B--2---:R-:W4:Y:S04]  /*32dc0*/  LDL.LU R97, [R1+0xe4] ;  /* 0x0000e40001617983 */ /* 0x004f280000300800 */
[----:B---3--:R-:W4:Y:S04]  /*32dd0*/  LDL.LU R98, [R1+0xe8] ;  /* 0x0000e80001627983 */ /* 0x008f280000300800 */
[----:B------:R-:W4:Y:S01]  /*32de0*/  LDL.LU R99, [R1+0xec] ;  /* 0x0000ec0001637983 */ /* 0x000f220000300800 */
[C---:B------:R-:W-:Y:S08]  /*32df0*/  HMMA.1688.F32.TF32 R104, R228.reuse, R30, R104 ;  /* 0x0000001ee468723c */ /* 0x040ff00000081068 */
[----:B------:R-:W-:Y:S01]  /*32e00*/  HMMA.1688.F32.TF32 R100, R228, R34, R100 ;  /* 0x00000022e464723c */ /* 0x000fe20000081064 */
[----:B------:R-:W-:Y:S04]  /*32e10*/  LDS R228, [R4+0x47100] ;  /* 0x0471000004e47984 */ /* 0x000fe80000000800 */
[----:B------:R-:W-:Y:S04]  /*32e20*/  LDS R230, [R4+0x47900] ;  /* 0x0479000004e67984 */ /* 0x000fe80000000800 */
[----:B------:R-:W-:Y:S04]  /*32e30*/  LDS R229, [R5+0x47100] ;  /* 0x0471000005e57984 */ /* 0x000fe80000000800 */
[----:B------:R-:W1:Y:S10]  /*32e40*/  LDS R231, [R5+0x47900] ;  /* 0x0479000005e77984 */ /* 0x000e740000000800 */
        /* <DEDUP_REMOVED lines=16> */
[C---:B--2---:R-:W-:Y:S02]  /*32f50*/  HMMA.1688.F32.TF32 R44, R84.reuse, R10, R92 ;  /* 0x0000000a542c723c */ /* 0x044fe4000008105c */
[----:B------:R-:W-:Y:S11]  /*32f60*/  STL [R1+0x1d1c], R48 ;  /* 0x001d1c3001007387 */ /* 0x000ff60000100800 */
[----:B------:R-:W-:Y:S11]  /*32f70*/  @!UPT UIADD3 URZ, URZ, URZ, URZ ;  /* 0x0000003f3f3ff290 */ /* 0x000ff6000fffe03f */
[----:B------:R-:W-:Y:S02]  /*32f80*/  IMAD.MOV.U32 R107, RZ, RZ, R44 ;  /* 0x000000ffff6b7224 */ /* 0x000fe400078e002c */
[----:B------:R-:W-:Y:S02]  /*32f90*/  IMAD.MOV.U32 R111, RZ, RZ, R45 ;  /* 0x000000ffff6f7224 */ /* 0x000fe400078e002d */
[----:B------:R-:W-:Y:S02]  /*32fa0*/  IMAD.MOV.U32 R135, RZ, RZ, R46 ;  /* 0x000000ffff877224 */ /* 0x000fe400078e002e */
[----:B------:R-:W-:Y:S02]  /*32fb0*/  IMAD.MOV.U32 R134, RZ, RZ, R47 ;  /* 0x000000ffff867224 */ /* 0x000fe400078e002f */
[C---:B------:R-:W-:Y:S01]  /*32fc0*/  HMMA.1688.F32.TF32 R44, R84.reuse, R38, R88 ;  /* 0x00000026542c723c */ /* 0x040fe20000081058 */
[----:B------:R-:W-:Y:S04]  /*32fd0*/  STL [R1+0x1d18], R49 ;  /* 0x001d183101007387 */ /* 0x000fe80000100800 */
[----:B------:R-:W-:Y:S04]  /*32fe0*/  STL [R1+0x1d14], R50 ;  /* 0x001d143201007387 */ /* 0x000fe80000100800 */
[----:B------:R2:W-:Y:S02]  /*32ff0*/  STL [R1+0x1d10], R51 ;  /* 0x001d103301007387 */ /* 0x0005e40000100800 */
[C---:B--2---:R-:W-:Y:S11]  /*33000*/  HMMA.1688.F32.TF32 R48, R84.reuse, R30, R240 ;  /* 0x0000001e5430723c */ /* 0x044ff600000810f0 */
[----:B------:R-:W-:Y:S02]  /*33010*/  @!UPT UIADD3 URZ, URZ, URZ, URZ ;  /* 0x0000003f3f3ff290 */ /* 0x000fe4000fffe03f */
[----:B------:R-:W-:Y:S02]  /*33020*/  IMAD.MOV.U32 R100, RZ, RZ, R44 ;  /* 0x000000ffff647224 */ /* 0x000fe400078e002c */
[----:B------:R-:W-:Y:S02]  /*33030*/  IMAD.MOV.U32 R101, RZ, RZ, R45 ;  /* 0x000000ffff657224 */ /* 0x000fe400078e002d */
[----:B------:R-:W-:Y:S02]  /*33040*/  IMAD.MOV.U32 R102, RZ, RZ, R46 ;  /* 0x000000ffff667224 */ /* 0x000fe400078e002e */
[----:B------:R-:W-:Y:S02]  /*33050*/  IMAD.MOV.U32 R103, RZ, RZ, R47 ;  /* 0x000000ffff677224 */ /* 0x000fe400078e002f */
[----:B------:R-:W-:Y:S01]  /*33060*/  HMMA.1688.F32.TF32 R44, R84, R34, R236 ;  /* 0x00000022542c723c */ /* 0x000fe200000810ec */
[----:B------:R2:W-:Y:S04]  /*33070*/  STL [R1+0x1d24], R54 ;  /* 0x001d243601007387 */ /* 0x0005e80000100800 */
[----:B------:R3:W-:Y:S04]  /*33080*/  STL [R1+0x1d20], R55 ;  /* 0x001d203701007387 */ /* 0x0007e80000100800 */
[----:B------:R-:W2:Y:S04]  /*33090*/  LDL.LU R240, [R1] ;  /* 0x0000000001f07983 */ /* 0x000ea80000300800 */
[----:B------:R-:W2:Y:S04]  /*330a0*/  LDL.LU R241, [R1+0x4] ;  /* 0x0000040001f17983 */ /* 0x000ea80000300800 */
[----:B------:R-:W2:Y:S04]  /*330b0*/  LDL.LU R242, [R1+0x8] ;  /* 0x0000080001f27983 */ /* 0x000ea80000300800 */
[----:B------:R-:W2:Y:S03]  /*330c0*/  LDL.LU R243, [R1+0xc] ;  /* 0x00000c0001f37983 */ /* 0x000ea60000300800 */
[----:B------:R-:W-:-:S02]  /*330d0*/  IMAD.MOV.U32 R105, RZ, RZ, R46 ;  /* 0x000000ffff697224 */ /* 0x000fc400078e002e */
[----:B------:R-:W-:Y:S02]  /*330e0*/  IMAD.MOV.U32 R106, RZ, RZ, R47 ;  /* 0x000000ffff6a7224 */ /* 0x000fe400078e002f */
[----:B------:R-:W-:Y:S02]  /*330f0*/  IMAD.MOV.U32 R46, RZ, RZ, R48 ;  /* 0x000000ffff2e7224 */ /* 0x000fe400078e0030 */
[----:B------:R-:W-:Y:S02]  /*33100*/  IMAD.MOV.U32 R47, RZ, RZ, R49 ;  /* 0x000000ffff2f7224 */ /* 0x000fe400078e0031 */
[----:B------:R-:W-:Y:S02]  /*33110*/  IMAD.MOV.U32 R108, RZ, RZ, R50 ;  /* 0x000000ffff6c7224 */ /* 0x000fe400078e0032 */
[----:B------:R-:W-:Y:S01]  /*33120*/  IMAD.MOV.U32 R109, RZ, RZ, R51 ;  /* 0x000000ffff6d7224 */ /* 0x000fe200078e0033 */
[----:B----4-:R-:W-:Y:S11]  /*33130*/  HMMA.1688.F32.TF32 R96, R84, R14, R96 ;  /* 0x0000000e5460723c */ /* 0x010ff60000081060 */
        /* <DEDUP_REMOVED lines=41> */
[----:B------:R-:W4:Y:S01]  /*333d0*/  LDL.LU R91, [R1+0x2c] ;  /* 0x00002c00015b7983 */ /* 0x000f220000300800 */
[C---:B------:R-:W-:Y:S08]  /*333e0*/  HMMA.1688.F32.TF32 R140, R224.reuse, R10, R160 ;  /* 0x0000000ae08c723c */ /* 0x040ff000000810a0 */
[----:B------:R-:W-:Y:S07]  /*333f0*/  HMMA.1688.F32.TF32 R160, R224, R22, R180 ;  /* 0x00000016e0a0723c */ /* 0x000fee00000810b4 */
[----:B------:R-:W-:Y:S01]  /*33400*/  MOV R180, R189 ;  /* 0x000000bd00b47202 */ /* 0x000fe20000000f00 */
[----:B------:R-:W-:-:S02]  /*33410*/  IMAD.MOV.U32 R181, RZ, RZ, R190 ;  /* 0x000000ffffb57224 */ /* 0x000fc400078e00be */
[----:B------:R-:W-:Y:S01]  /*33420*/  IMAD.MOV.U32 R182, RZ, RZ, R191 ;  /* 0x000000ffffb67224 */ /* 0x000fe200078e00bf */
[C---:B-1----:R-:W-:Y:S08]  /*33430*/  HMMA.1688.F32.TF32 R232, R228.reuse, R10, R120 ;  /* 0x0000000ae4e8723c */ /* 0x042ff00000081078 */
[C---:B--2---:R-:W-:Y:S08]  /*33440*/  HMMA.1688.F32.TF32 R112, R228.reuse, R38, R112 ;  /* 0x00000026e470723c */ /* 0x044ff00000081070 */
[----:B---3--:R-:W-:Y:S07]  /*33450*/  HMMA.1688.F32.TF32 R116, R228, R34, R116 ;  /* 0x00000022e474723c */ /* 0x008fee0000081074 */
[----:B------:R1:W-:Y:S04]  /*33460*/  STL [R1+0x1cb0], R232 ;  /* 0x001cb0e801007387 */ /* 0x0003e80000100800 */
[----:B------:R2:W-:Y:S04]  /*33470*/  STL [R1+0x1cac], R233 ;  /* 0x001cace901007387 */ /* 0x0005e80000100800 */
[----:B------:R3:W-:Y:S04]  /*33480*/  STL [R1+0x1ca8], R234 ;  /* 0x001ca8ea01007387 */ /* 0x0007e80000100800 */
[----:B------:R1:W-:Y:S04]  /*33490*/  STL [R1+0x1ca4], R235 ;  /* 0x001ca4eb01007387 */ /* 0x0003e80000100800 */
[----:B------:R-:W-:Y:S04]  /*334a0*/  STL [R1+0x1cbc], R113 ;  /* 0x001cbc7101007387 */ /* 0x000fe80000100800 */
[----:B------:R-:W-:Y:S04]  /*334b0*/  STL [R1+0x1cb8], R114 ;  /* 0x001cb87201007387 */ /* 0x000fe80000100800 */
[----:B------:R-:W-:Y:S04]  /*334c0*/  STL [R1+0x1cb4], R115 ;  /* 0x001cb47301007387 */ /* 0x000fe80000100800 */
[----:B------:R-:W-:Y:S04]  /*334d0*/  STL [R1+0x1ca0], R119 ;  /* 0x001ca07701007387 */ /* 0x000fe80000100800 */
[----:B------:R-:W2:Y:S04]  /*334e0*/  LDL.LU R189, [R1+0x1d7c] ;  /* 0x001d7c0001bd7983 */ /* 0x000ea80000300800 */
[----:B------:R-:W2:Y:S04]  /*334f0*/  LDL.LU R190, [R1+0x1d78] ;  /* 0x001d780001be7983 */ /* 0x000ea80000300800 */
[----:B------:R-:W2:Y:S01]  /*33500*/  LDL.LU R191, [R1+0x1d74] ;  /* 0x001d740001bf7983 */ /* 0x000ea20000300800 */
[C---:B----4-:R-:W-:Y:S01]  /*33510*/  HMMA.1688.F32.TF32 R128, R84.reuse, R26, R96 ;  /* 0x0000001a5480723c */ /* 0x050fe20000081060 */
[----:B------:R-:W-:Y:S11]  /*33520*/  IMAD.MOV.U32 R104, RZ, RZ, R45 ;  /* 0x000000ffff687224 */ /* 0x000ff600078e002d */
[----:B------:R-:W-:Y:S11]  /*33530*/  @!UPT UIADD3 URZ, URZ, URZ, URZ ;  /* 0x0000003f3f3ff290 */ /* 0x000ff6000fffe03f */
[----:B------:R-:W-:Y:S01]  /*33540*/  @!UPT UIADD3 URZ, URZ, URZ, URZ ;  /* 0x0000003f3f3ff290 */ /* 0x000fe2000fffe03f */
[----:B------:R-:W-:Y:S02]  /*33550*/  IMAD.MOV.U32 R97, RZ, RZ, R128 ;  /* 0x000000ffff617224 */ /* 0x000fe400078e0080 */
[----:B------:R-:W-:Y:S02]  /*33560*/  IMAD.MOV.U32 R98, RZ, RZ, R129 ;  /* 0x000000ffff627224 */ /* 0x000fe400078e0081 */
[----:B------:R-:W-:Y:S02]  /*33570*/  IMAD.MOV.U32 R99, RZ, RZ, R130 ;  /* 0x000000ffff637224 */ /* 0x000fe400078e0082 */
[----:B------:R-:W-:Y:S02]  /*33580*/  IMAD.MOV.U32 R45, RZ, RZ, R131 ;  /* 0x000000ffff2d7224 */ /* 0x000fe400078e0083 */
[C---:B------:R-:W-:Y:S08]  /*33590*/  HMMA.1688.F32.TF32 R128, R84.reuse, R22, R48 ;  /* 0x000000165480723c */ /* 0x040ff00000081030 */
[----:B------:R-:W-:Y:S01]  /*335a0*/  HMMA.1688.F32.TF32 R84, R84, R18, R124 ;  /* 0x000000125454723c */ /* 0x000fe2000008107c */
[----:B------:R-:W-:Y:S01]  /*335b0*/  MOV R110, R44 ;  /* 0x0000002c006e7202 */ /* 0x000fe20000000f00 */
[----:B------:R-:W-:-:S02]  /*335c0*/  IMAD.MOV.U32 R183, RZ, RZ, R198 ;  /* 0x000000ffffb77224 */ /* 0x000fc400078e00c6 */
[----:B------:R-:W4:Y:S04]  /*335d0*/  LDL.LU R198, [R1+0x1d70] ;  /* 0x001d700001c67983 */ /* 0x000f280000300800 */
[----:B------:R-:W-:Y:S08]  /*335e0*/  HMMA.1688.F32.TF32 R120, R228, R30, R88 ;  /* 0x0000001ee478723c */ /* 0x000ff00000081058 */
[----:B------:R-:W-:Y:S01]  /*335f0*/  HMMA.1688.F32.TF32 R136, R224, R14, R156 ;  /* 0x0000000ee088723c */ /* 0x000fe2000008109c */
[----:B------:R-:W-:Y:S01]  /*33600*/  IMAD.MOV.U32 R50, RZ, RZ, R128 ;  /* 0x000000ffff327224 */ /* 0x000fe200078e0080 */
[----:B------:R-:W-:Y:S01]  /*33610*/  MOV R44, R130 ;  /* 0x00000082002c7202 */ /* 0x000fe20000000f00 */
[----:B------:R-:W-:Y:S01]  /*33620*/  IMAD.MOV.U32 R51, RZ, RZ, R129 ;  /* 0x000000ffff337224 */ /* 0x000fe200078e0081 */
[----:B------:R-:W-:Y:S01]  /*33630*/  LDS R88, [R2+0x48080] ;  /* 0x0480800002587984 */ /* 0x000fe20000000800 */
[----:B------:R-:W-:-:S03]  /*33640*/  IMAD.MOV.U32 R96, RZ, RZ, R131 ;  /* 0x000000ffff607224 */ /* 0x000fc600078e0083 */
[----:B------:R-:W-:Y:S01]  /*33650*/  IMAD.MOV.U32 R54, RZ, RZ, R84 ;  /* 0x000000ffff367224 */ /* 0x000fe200078e0054 */
[C---:B------:R-:W-:Y:S01]  /*33660*/  HMMA.1688.F32.TF32 R124, R228.reuse, R26, R236 ;  /* 0x0000001ae47c723c */ /* 0x040fe200000810ec */
[----:B------:R-:W-:Y:S01]  /*33670*/  IMAD.MOV.U32 R55, RZ, RZ, R85 ;  /* 0x000000ffff377224 */ /* 0x000fe200078e0055 */
[----:B------:R-:W-:Y:S01]  /*33680*/  LDS R90, [R2+0x48880] ;  /* 0x04888000025a7984 */ /* 0x000fe20000000800 */
[----:B------:R-:W-:Y:S02]  /*33690*/  IMAD.MOV.U32 R48, RZ, RZ, R86 ;  /* 0x000000ffff307224 */ /* 0x000fe400078e0056 */
[----:B------:R-:W-:Y:S01]  /*336a0*/  IMAD.MOV.U32 R49, RZ, RZ, R87 ;  /* 0x000000ffff317224 */ /* 0x000fe200078e0057 */
[----:B------:R-:W-:Y:S02]  /*336b0*/  LDS R89, [R0+0x48080] ;  /* 0x0480800000597984 */ /* 0x000fe40000000800 */
[----:B------:R-:W-:Y:S08]  /*336c0*/  HMMA.1688.F32.TF32 R84, R228, R14, R92 ;  /* 0x0000000ee454723c */ /* 0x000ff0000008105c */
[C---:B------:R-:W-:Y:S08]  /*336d0*/  HMMA.1688.F32.TF32 R144, R224.reuse, R38, R164 ;  /* 0x00000026e090723c */ /* 0x040ff000000810a4 */
[----:B------:R-:W-:Y:S01]  /*336e0*/  HMMA.1688.F32.TF32 R148, R224, R34, R168 ;  /* 0x00000022e094723c */ /* 0x000fe200000810a8 */
[----:B-1----:R-:W-:Y:S01]  /*336f0*/  IMAD.MOV.U32 R232, RZ, RZ, R21 ;  /* 0x000000ffffe87224 */ /* 0x002fe200078e0015 */
[----:B------:R-:W-:Y:S06]  /*33700*/  LDS R91, [R0+0x48880] ;  /* 0x04888000005b7984 */ /* 0x000fec0000000800 */
[C---:B------:R-:W-:Y:S08]  /*33710*/  HMMA.1688.F32.TF32 R128, R228.reuse, R22, R240 ;  /* 0x00000016e480723c */ /* 0x040ff000000810f0 */
[----:B------:R-:W-:Y:S08]  /*33720*/  HMMA.1688.F32.TF32 R228, R228, R18, R152 ;  /* 0x00000012e4e4723c */ /* 0x000ff00000081098 */
[C---:B------:R-:W-:Y:S08]  /*33730*/  HMMA.1688.F32.TF32 R152, R224.reuse, R30, R172 ;  /* 0x0000001ee098723c */ /* 0x040ff000000810ac */
[C---:B------:R-:W-:Y:S08]  /*33740*/  HMMA.1688.F32.TF32 R156, R224.reuse, R26, R176 ;  /* 0x0000001ae09c723c */ /* 0x040ff000000810b0 */
[----:B------:R-:W-:Y:S07]  /*33750*/  HMMA.1688.F32.TF32 R224, R224, R18, R184 ;  /* 0x00000012e0e0723c */ /* 0x000fee00000810b8 */
[----:B------:R-:W-:-:S02]  /*33760*/  IMAD.MOV.U32 R184, RZ, RZ, R199 ;  /* 0x000000ffffb87224 */ /* 0x000fc400078e00c7 */
[----:B------:R-:W4:Y:S01]  /*33770*/  LDL.LU R199, [R1+0x1d6c] ;  /* 0x001d6c0001c77983 */ /* 0x000f220000300800 */
[----:B------:R-:W-:Y:S02]  /*33780*/  IMAD.MOV.U32 R185, RZ, RZ, R192 ;  /* 0x000000ffffb97224 */ /* 0x000fe400078e00c0 */
[----:B------:R-:W-:Y:S01]  /*33790*/  IMAD.MOV.U32 R186, RZ, RZ, R193 ;  /* 0x000000ffffba7224 */ /* 0x000fe200078e00c1 */
[----:B------:R-:W4:Y:S01]  /*337a0*/  LDL.LU R192, [R1+0x1d68] ;  /* 0x001d680001c07983 */ /* 0x000f220000300800 */
[----:B------:R-:W-:-:S03]  /*337b0*/  IMAD.MOV.U32 R187, RZ, RZ, R194 ;  /* 0x000000ffffbb7224 */ /* 0x000fc600078e00c2 */
[----:B------:R-:W4:Y:S04]  /*337c0*/  LDL.LU R193, [R1+0x1d64] ;  /* 0x001d640001c17983 */ /* 0x000f280000300800 */
[----:B------:R-:W4:Y:S01]  /*337d0*/  LDL.LU R194, [R1+0x1d60] ;  /* 0x001d600001c27983 */ /* 0x000f220000300800 */
[----:B--2---:R-:W-:Y:S07]  /*337e0*/  HMMA.1688.F32.TF32 R168, R40, R14, R188 ;  /* 0x0000000e28a8723c */ /* 0x004fee00000810bc */
[----:B------:R-:W-:-:S02]  /*337f0*/  IMAD.MOV.U32 R188, RZ, RZ, R195 ;  /* 0x000000ffffbc7224 */ /* 0x000fc400078e00c3 */
[----:B------:R-:W2:Y:S01]  /*33800*/  LDL.LU R195, [R1+0x1d5c] ;  /* 0x001d5c0001c37983 */ /* 0x000ea20000300800 */
[----:B------:R-:W-:-:S03]  /*33810*/  IMAD.MOV.U32 R189, RZ, RZ, R6 ;  /* 0x000000ffffbd7224 */ /* 0x000fc600078e0006 */
[----:B------:R-:W2:Y:S01]  /*33820*/  LDL.LU R6, [R1+0x1d58] ;  /* 0x001d580001067983 */ /* 0x000ea20000300800 */
[----:B------:R-:W-:Y:S01]  /*33830*/  MOV R242, R33 ;  /* 0x0000002100f27202 */ /* 0x000fe20000000f00 */
[----:B------:R-:W-:Y:S01]  /*33840*/  IMAD.MOV.U32 R243, RZ, RZ, R32 ;  /* 0x000000fffff37224 */ /* 0x000fe200078e0020 */
[C---:B------:R-:W-:Y:S01]  /*33850*/  HMMA.1688.F32.TF32 R200, R40.reuse, R34, R200 ;  /* 0x0000002228c8723c */ /* 0x040fe200000810c8 */
[----:B------:R-:W-:Y:S01]  /*33860*/  IMAD.MOV.U32 R233, RZ, RZ, R20 ;  /* 0x000000ffffe97224 */ /* 0x000fe200078e0014 */
[----:B------:R-:W-:Y:S01]  /*33870*/  LDS R32, [R2+0x48000] ;  /* 0x0480000002207984 */ /* 0x000fe20000000800 */
[----:B---3--:R-:W-:Y:S02]  /*33880*/  IMAD.MOV.U32 R234, RZ, RZ, R17 ;  /* 0x000000ffffea7224 */ /* 0x008fe400078e0011 */
[----:B------:R-:W-:Y:S01]  /*33890*/  IMAD.MOV.U32 R235, RZ, RZ, R16 ;  /* 0x000000ffffeb7224 */ /* 0x000fe200078e0010 */
[----:B------:R-:W-:Y:S02]  /*338a0*/  LDS R34, [R2+0x48800] ;  /* 0x0488000002227984 */ /* 0x000fe40000000800 */
[C---:B------:R-:W-:Y:S02]  /*338b0*/  HMMA.1688.F32.TF32 R212, R40.reuse, R22, R212 ;  /* 0x0000001628d4723c */ /* 0x040fe400000810d4 */
[----:B------:R-:W-:Y:S04]  /*338c0*/  LDS R33, [R0+0x48000] ;  /* 0x0480000000217984 */ /* 0x000fe80000000800 */
[----:B------:R-:W-:Y:S01]  /*338d0*/  LDS R35, [R0+0x48800] ;  /* 0x0488000000237984 */ /* 0x000fe20000000800 */
[----:B------:R-:W-:Y:S01]  /*338e0*/  IMAD.MOV.U32 R238, RZ, RZ, R25 ;  /* 0x000000ffffee7224 */ /* 0x000fe200078e0019 */
[----:B------:R-:W-:Y:S01]  /*338f0*/  HMMA.1688.F32.TF32 R208, R40, R26, R208 ;  /* 0x0000001a28d0723c */ /* 0x000fe200000810d0 */
[----:B------:R-:W-:-:S02]  /*33900*/  IMAD.MOV.U32 R239, RZ, RZ, R24 ;  /* 0x000000ffffef7224 */ /* 0x000fc400078e0018 */
[----:B------:R-:W-:Y:S02]  /*33910*/  IMAD.MOV.U32 R164, RZ, RZ, R223 ;  /* 0x000000ffffa47224 */ /* 0x000fe400078e00df */
[----:B------:R-:W-:Y:S02]  /*33920*/  IMAD.MOV.U32 R165, RZ, RZ, R222 ;  /* 0x000000ffffa57224 */ /* 0x000fe400078e00de */
[----:B------:R-:W-:Y:S02]  /*33930*/  IMAD.MOV.U32 R166, RZ, RZ, R221 ;  /* 0x000000ffffa67224 */ /* 0x000fe400078e00dd */
[----:B------:R-:W-:Y:S01]  /*33940*/  IMAD.MOV.U32 R167, RZ, RZ, R220 ;  /* 0x000000ffffa77224 */ /* 0x000fe200078e00dc */
[----:B------:R-:W-:Y:S01]  /*33950*/  HMMA.1688.F32.TF32 R204, R40, R30, R204 ;  /* 0x0000001e28cc723c */ /* 0x000fe200000810cc */
[----:B------:R-:W-:Y:S02]  /*33960*/  IMAD.MOV.U32 R236, RZ, RZ, R29 ;  /* 0x000000ffffec7224 */ /* 0x000fe400078e001d */
[----:B------:R-:W-:-:S02]  /*33970*/  IMAD.MOV.U32 R237, RZ, RZ, R28 ;  /* 0x000000ffffed7224 */ /* 0x000fc400078e001c */
[----:B------:R-:W-:Y:S02]  /*33980*/  IMAD.MOV.U32 R240, RZ, RZ, R249 ;  /* 0x000000fffff07224 */ /* 0x000fe400078e00f9 */
[----:B------:R-:W-:Y:S01]  /*33990*/  IMAD.MOV.U32 R241, RZ, RZ, R248 ;  /* 0x000000fffff17224 */ /* 0x000fe200078e00f8 */
[----:B------:R-:W-:Y:S01]  /*339a0*/  LDS R249, [R5+0x48000] ;  /* 0x0480000005f97984 */ /* 0x000fe20000000800 */
[----:B------:R-:W-:Y:S02]  /*339b0*/  IMAD.MOV.U32 R190, RZ, RZ, R251 ;  /* 0x000000ffffbe7224 */ /* 0x000fe400078e00fb */
[----:B------:R-:W-:Y:S01]  /*339c0*/  IMAD.MOV.U32 R191, RZ, RZ, R250 ;  /* 0x000000ffffbf7224 */ /* 0x000fe200078e00fa */
[----:B------:R-:W-:Y:S04]  /*339d0*/  LDS R248, [R4+0x48000] ;  /* 0x0480000004f87984 */ /* 0x000fe80000000800 */
[----:B------:R-:W-:Y:S04]  /*339e0*/  LDS R250, [R4+0x48800] ;  /* 0x0488000004fa7984 */ /* 0x000fe80000000800 */
[----:B------:R-:W-:Y:S01]  /*339f0*/  LDS R251, [R5+0x48800] ;  /* 0x0488000005fb7984 */ /* 0x000fe20000000800 */
[C---:B----4-:R-:W-:Y:S08]  /*33a00*/  HMMA.1688.F32.TF32 R176, R40.reuse, R38, R196 ;  /* 0x0000002628b0723c */ /* 0x050ff000000810c4 */
[C---:B------:R-:W-:Y:S01]  /*33a10*/  HMMA.1688.F32.TF32 R196, R40.reuse, R18, R216 ;  /* 0x0000001228c4723c */ /* 0x040fe200000810d8 */
[----:B--2---:R-:W1:Y:S04]  /*33a20*/  LDSM.16.M88.4 R16, [R6+0x100] ;  /* 0x000100000610783b */ /* 0x004e680000000200 */
[----:B------:R-:W2:Y:S03]  /*33a30*/  LDSM.16.M88.4 R20, [R6+0x4100] ;  /* 0x004100000614783b */ /* 0x000ea60000000200 */
[----:B------:R-:W-:Y:S01]  /*33a40*/  HMMA.1688.F32.TF32 R172, R40, R10, R192 ;  /* 0x0000000a28ac723c */ /* 0x000fe200000810c0 */
[----:B------:R-:W3:Y:S06]  /*33a50*/  LDSM.16.M88.4 R24, [R6+0xc100] ;  /* 0x00c100000618783b */ /* 0x000eec0000000200 */
[----:B------:R-:W-:Y:S01]  /*33a60*/  IMAD.MOV.U32 R192, RZ, RZ, R13 ;  /* 0x000000ffffc07224 */ /* 0x000fe200078e000d */
[----:B------:R-:W-:Y:S01]  /*33a70*/  LDSM.16.M88.4 R216, [R6+0x18100] ;  /* 0x0181000006d8783b */ /* 0x000fe20000000200 */
[----:B------:R-:W-:-:S02]  /*33a80*/  IMAD.MOV.U32 R193, RZ, RZ, R12 ;  /* 0x000000ffffc17224 */ /* 0x000fc400078e000c */
[----:B------:R-:W-:Y:S01]  /*33a90*/  IMAD.MOV.U32 R194, RZ, RZ, R9 ;  /* 0x000000ffffc27224 */ /* 0x000fe200078e0009 */
[----:B------:R-:W4:Y:S01]  /*33aa0*/  LDSM.16.M88.4 R12, [R6+0x10100] ;  /* 0x01010000060c783b */ /* 0x000f220000000200 */
[----:B------:R-:W-:-:S03]  /*33ab0*/  IMAD.MOV.U32 R195, RZ, RZ, R8 ;  /* 0x000000ffffc37224 */ /* 0x000fc600078e0008 */
[----:B------:R-:W4:Y:S04]  /*33ac0*/  LDSM.16.M88.4 R8, [R6+0x14100] ;  /* 0x014100000608783b */ /* 0x000f280000000200 */
[----:B------:R-:W4:Y:S04]  /*33ad0*/  LDSM.16.M88.4 R220, [R6+0x1c100] ;  /* 0x01c1000006dc783b */ /* 0x000f280000000200 */
[----:B------:R-:W4:Y:S01]  /*33ae0*/  LDSM.16.M88.4 R28, [R6+0x8100] ;  /* 0x00810000061c783b */ /* 0x000f220000000200 */
[C---:B-1----:R-:W-:Y:S08]  /*33af0*/  HMMA.1688.F32.TF32 R192, R32.reuse, R16, R192 ;  /* 0x0000001020c0723c */ /* 0x042ff000000810c0 */
[----:B--2---:R-:W-:Y:S01]  /*33b00*/  HMMA.1688.F32.TF32 R40, R32, R20, R232 ;  /* 0x000000142028723c */ /* 0x004fe200000810e8 */
[----:B---3--:R-:W-:Y:S04]  /*33b10*/  STL [R1+0x1c68], R26 ;  /* 0x001c681a01007387 */ /* 0x008fe80000100800 */
[----:B------:R-:W-:Y:S04]  /*33b20*/  STL [R1+0x1c64], R27 ;  /* 0x001c641b01007387 */ /* 0x000fe80000100800 */
[----:B----4-:R-:W-:Y:S04]  /*33b30*/  STL [R1+0x1c5c], R14 ;  /* 0x001c5c0e01007387 */ /* 0x010fe80000100800 */
[----:B------:R-:W-:Y:S04]  /*33b40*/  STL [R1+0x1c58], R15 ;  /* 0x001c580f01007387 */ /* 0x000fe80000100800 */
[----:B------:R-:W-:Y:S04]  /*33b50*/  STL [R1+0x1c54], R10 ;  /* 0x001c540a01007387 */ /* 0x000fe80000100800 */
[----:B------:R-:W-:Y:S04]  /*33b60*/  STL [R1+0x1c50], R11 ;  /* 0x001c500b01007387 */ /* 0x000fe80000100800 */
[----:B------:R-:W-:Y:S04]  /*33b70*/  STL [R1+0x1c6c], R218 ;  /* 0x001c6cda01007387 */ /* 0x000fe80000100800 */
[----:B------:R-:W-:Y:S04]  /*33b80*/  STL [R1+0x1c60], R219 ;  /* 0x001c60db01007387 */ /* 0x000fe80000100800 */
[----:B------:R-:W-:Y:S01]  /*33b90*/  STL [R1+0x1c74], R222 ;  /* 0x001c74de01007387 */ /* 0x000fe20000100800 */
[----:B------:R-:W-:-:S03]  /*33ba0*/  MOV R233, R40 ;  /* 0x0000002800e97202 */ /* 0x000fc60000000f00 */
[----:B------:R-:W-:Y:S01]  /*33bb0*/  STL [R1+0x1c70], R223 ;  /* 0x001c70df01007387 */ /* 0x000fe20000100800 */
[----:B------:R-:W-:-:S03]  /*33bc0*/  IMAD.MOV.U32 R234, RZ, RZ, R41 ;  /* 0x000000ffffea7224 */ /* 0x000fc600078e0029 */
[----:B------:R-:W-:Y:S01]  /*33bd0*/  STL [R1+0x1a0c], R6 ;  /* 0x001a0c0601007387 */ /* 0x000fe20000100800 */
[----:B------:R-:W-:-:S03]  /*33be0*/  IMAD.MOV.U32 R235, RZ, RZ, R42 ;  /* 0x000000ffffeb7224 */ /* 0x000fc600078e002a */
[----:B------:R1:W-:Y:S01]  /*33bf0*/  STL.64 [R1+0xe0], R192 ;  /* 0x0000e0c001007387 */ /* 0x0003e20000100a00 */
[----:B------:R-:W-:-:S03]  /*33c00*/  IMAD.MOV.U32 R119, RZ, RZ, R43 ;  /* 0x000000ffff777224 */ /* 0x000fc600078e002b */
[----:B------:R2:W-:Y:S04]  /*33c10*/  STL.64 [R1+0xe8], R194 ;  /* 0x0000e8c201007387 */ /* 0x0005e80000100a00 */
[----:B------:R-:W3:Y:S04]  /*33c20*/  LDL.LU R40, [R1+0x160] ;  /* 0x0001600001287983 */ /* 0x000ee80000300800 */
[----:B------:R-:W3:Y:S04]  /*33c30*/  LDL.LU R41, [R1+0x164] ;  /* 0x0001640001297983 */ /* 0x000ee80000300800 */
[----:B------:R-:W3:Y:S04]  /*33c40*/  LDL.LU R42, [R1+0x168] ;  /* 0x00016800012a7983 */ /* 0x000ee80000300800 */
[----:B------:R-:W3:Y:S01]  /*33c50*/  LDL.LU R43, [R1+0x16c] ;  /* 0x00016c00012b7983 */ /* 0x000ee20000300800 */
[C---:B------:R-:W-:Y:S03]  /*33c60*/  HMMA.1688.F32.TF32 R236, R32.reuse, R28, R236 ;  /* 0x0000001c20ec723c */ /* 0x040fe600000810ec */
[----:B-1----:R-:W4:Y:S04]  /*33c70*/  LDL.LU R192, [R1+0x150] ;  /* 0x0001500001c07983 */ /* 0x002f280000300800 */
[----:B------:R-:W4:Y:S01]  /*33c80*/  LDL.LU R193, [R1+0x154] ;  /* 0x0001540001c17983 */ /* 0x000f220000300800 */
[C---:B------:R-:W-:Y:S03]  /*33c90*/  HMMA.1688.F32.TF32 R240, R32.reuse, R24, R240 ;  /* 0x0000001820f0723c */ /* 0x040fe600000810f0 */
[----:B--2---:R-:W4:Y:S04]  /*33ca0*/  LDL.LU R194, [R1+0x158] ;  /* 0x0001580001c27983 */ /* 0x004f280000300800 */
[----:B------:R-:W4:Y:S01]  /*33cb0*/  LDL.LU R195, [R1+0x15c] ;  /* 0x00015c0001c37983 */ /* 0x000f220000300800 */
[C---:B------:R-:W-:Y:S08]  /*33cc0*/  HMMA.1688.F32.TF32 R188, R32.reuse, R12, R188 ;  /* 0x0000000c20bc723c */ /* 0x040ff000000810bc */
[----:B------:R-:W-:Y:S01]  /*33cd0*/  HMMA.1688.F32.TF32 R184, R32, R8, R184 ;  /* 0x0000000820b8723c */ /* 0x000fe200000810b8 */
[----:B------:R-:W-:-:S02]  /*33ce0*/  IMAD.MOV.U32 R115, RZ, RZ, R238 ;  /* 0x000000ffff737224 */ /* 0x000fc400078e00ee */
        /* <DEDUP_REMOVED lines=8> */
[----:B-1----:R-:W2:Y:S04]  /*33d70*/  LDL.LU.64 R242, [R1+0x1d40] ;  /* 0x001d400001f27983 */ /* 0x002ea80000300a00 */
[----:B------:R-:W2:Y:S04]  /*33d80*/  LDL.LU.64 R240, [R1+0x1d38] ;  /* 0x001d380001f07983 */ /* 0x000ea80000300a00 */
[----:B------:R1:W-:Y:S04]  /*33d90*/  STL.64 [R1+0xa0], R188 ;  /* 0x0000a0bc01007387 */ /* 0x0003e80000100a00 */
[----:B------:R1:W-:Y:S01]  /*33da0*/  STL.64 [R1+0xa8], R190 ;  /* 0x0000a8be01007387 */ /* 0x0003e20000100a00 */
[----:B------:R-:W-:Y:S03]  /*33db0*/  HMMA.1688.F32.TF32 R32, R32, R220, R164 ;  /* 0x000000dc2020723c */ /* 0x000fe600000810a4 */
[----:B-1----:R-:W2:Y:S04]  /*33dc0*/  LDL.LU R188, [R1+0x140] ;  /* 0x0001400001bc7983 */ /* 0x002ea80000300800 */
[----:B------:R1:W-:Y:S04]  /*33dd0*/  STL.64 [R1+0x90], R184 ;  /* 0x000090b801007387 */ /* 0x0003e80000100a00 */
[----:B------:R1:W-:Y:S04]  /*33de0*/  STL.64 [R1+0x98], R186 ;  /* 0x000098ba01007387 */ /* 0x0003e80000100a00 */
[----:B------:R-:W2:Y:S04]  /*33df0*/  LDL.LU R189, [R1+0x144] ;  /* 0x0001440001bd7983 */ /* 0x000ea80000300800 */
[----:B------:R-:W2:Y:S04]  /*33e00*/  LDL.LU R190, [R1+0x148] ;  /* 0x0001480001be7983 */ /* 0x000ea80000300800 */
[----:B------:R-:W2:Y:S04]  /*33e10*/  LDL.LU R191, [R1+0x14c] ;  /* 0x00014c0001bf7983 */ /* 0x000ea80000300800 */
[----:B-1----:R-:W2:Y:S04]  /*33e20*/  LDL.LU R184, [R1+0x130] ;  /* 0x0001300001b87983 */ /* 0x002ea80000300800 */
[----:B------:R1:W-:Y:S04]  /*33e30*/  STL.64 [R1+0x80], R180 ;  /* 0x000080b401007387 */ /* 0x0003e80000100a00 */
[----:B------:R1:W-:Y:S04]  /*33e40*/  STL.64 [R1+0x88], R182 ;  /* 0x000088b601007387 */ /* 0x0003e80000100a00 */
[----:B------:R-:W-:Y:S04]  /*33e50*/  STL.64 [R1+0x70], R32 ;  /* 0x0000702001007387 */ /* 0x000fe80000100a00 */
[----:B------:R3:W-:Y:S04]  /*33e60*/  STL.64 [R1+0x78], R34 ;  /* 0x0000782201007387 */ /* 0x0007e80000100a00 */
[----:B------:R-:W2:Y:S04]  /*33e70*/  LDL.LU R185, [R1+0x134] ;  /* 0x0001340001b97983 */ /* 0x000ea80000300800 */
[----:B------:R-:W2:Y:S04]  /*33e80*/  LDL.LU R186, [R1+0x138] ;  /* 0x0001380001ba7983 */ /* 0x000ea80000300800 */
[----:B------:R-:W2:Y:S04]  /*33e90*/  LDL.LU R187, [R1+0x13c] ;  /* 0x00013c0001bb7983 */ /* 0x000ea80000300800 */
[----:B-1----:R-:W2:Y:S04]  /*33ea0*/  LDL.LU R180, [R1+0x120] ;  /* 0x0001200001b47983 */ /* 0x002ea80000300800 */
[----:B------:R-:W2:Y:S04]  /*33eb0*/  LDL.LU R181, [R1+0x124] ;  /* 0x0001240001b57983 */ /* 0x000ea80000300800 */
[----:B------:R-:W2:Y:S04]  /*33ec0*/  LDL.LU R182, [R1+0x128] ;  /* 0x0001280001b67983 */ /* 0x000ea80000300800 */
[----:B------:R-:W2:Y:S04]  /*33ed0*/  LDL.LU R183, [R1+0x12c] ;  /* 0x00012c0001b77983 */ /* 0x000ea80000300800 */
[----:B------:R-:W2:Y:S01]  /*33ee0*/  LDL.LU R164, [R1+0x110] ;  /* 0x0001100001a47983 */ /* 0x000ea20000300800 */
[----:B------:R-:W-:-:S02]  /*33ef0*/  IMAD.MOV.U32 R165, RZ, RZ, R252 ;  /* 0x000000ffffa57224 */ /* 0x000fc400078e00fc */
[----:B------:R-:W-:Y:S02]  /*33f00*/  IMAD.MOV.U32 R166, RZ, RZ, R7 ;  /* 0x000000ffffa67224 */ /* 0x000fe400078e0007 */
[----:B------:R-:W-:Y:S01]  /*33f10*/  IMAD.MOV.U32 R167, RZ, RZ, R3 ;  /* 0x000000ffffa77224 */ /* 0x000fe200078e0003 */
[C---:B---3--:R-:W-:Y:S11]  /*33f20*/  HMMA.1688.F32.TF32 R32, R248.reuse, R16, R40 ;  /* 0x00000010f820723c */ /* 0x048ff60000081028 */
[----:B------:R-:W-:Y:S11]  /*33f30*/  @!UPT UIADD3 URZ, URZ, URZ, URZ ;  /* 0x0000003f3f3ff290 */ /* 0x000ff6000fffe03f */
[----:B------:R-:W-:Y:S01]  /*33f40*/  @!UPT UIADD3 URZ, URZ, URZ, URZ ;  /* 0x0000003f3f3ff290 */ /* 0x000fe2000fffe03f */
[----:B------:R4:W-:Y:S01]  /*33f50*/  STL [R1+0x60], R32 ;  /* 0x0000602001007387 */ /* 0x0009e20000100800 */
[----:B------:R-:W-:Y:S02]  /*33f60*/  IMAD.MOV.U32 R222, RZ, RZ, R33 ;  /* 0x000000ffffde7224 */ /* 0x000fe400078e0021 */
[----:B------:R-:W-:Y:S02]  /*33f70*/  IMAD.MOV.U32 R223, RZ, RZ, R34 ;  /* 0x000000ffffdf7224 */ /* 0x000fe400078e0022 */
[----:B------:R-:W-:Y:S02]  /*33f80*/  IMAD.MOV.U32 R218, RZ, RZ, R35 ;  /* 0x000000ffffda7224 */ /* 0x000fe400078e0023 */
[----:B----4-:R-:W-:Y:S03]  /*33f90*/  HMMA.1688.F32.TF32 R32, R248, R20, R192 ;  /* 0x00000014f820723c */ /* 0x010fe600000810c0 */
[----:B------:R1:W-:Y:S04]  /*33fa0*/  STL [R1+0x1c80], R218 ;  /* 0x001c80da01007387 */ /* 0x0003e80000100800 */
[----:B------:R3:W-:Y:S01]  /*33fb0*/  STL [R1+0x1c7c], R223 ;  /* 0x001c7cdf01007387 */ /* 0x0007e20000100800 */
[----:B------:R-:W-:-:S02]  /*33fc0*/  IMAD.MOV.U32 R92, RZ, RZ, R84 ;  /* 0x000000ffff5c7224 */ /* 0x000fc400078e0054 */
[----:B------:R-:W-:Y:S02]  /*33fd0*/  IMAD.MOV.U32 R93, RZ, RZ, R85 ;  /* 0x000000ffff5d7224 */ /* 0x000fe400078e0055 */
[----:B------:R-:W-:Y:S02]  /*33fe0*/  IMAD.MOV.U32 R94, RZ, RZ, R86 ;  /* 0x000000ffff5e7224 */ /* 0x000fe400078e0056 */
[----:B------:R-:W-:Y:S01]  /*33ff0*/  IMAD.MOV.U32 R95, RZ, RZ, R87 ;  /* 0x000000ffff5f7224 */ /* 0x000fe200078e0057 */
[----:B------:R-:W-:Y:S01]  /*34000*/  HMMA.1688.F32.TF32 R244, R88, R16, R244 ;  /* 0x0000001058f4723c */ /* 0x000fe200000810f4 */
[----:B------:R-:W-:Y:S04]  /*34010*/  LDS R192, [R4+0x48180] ;  /* 0x0481800004c07984 */ /* 0x000fe80000000800 */
[----:B------:R-:W-:Y:S04]  /*34020*/  LDS R194, [R4+0x48980] ;  /* 0x0489800004c27984 */ /* 0x000fe80000000800 */
[----:B------:R-:W-:Y:S01]  /*34030*/  LDS R193, [R5+0x48180] ;  /* 0x0481800005c17984 */ /* 0x000fe20000000800 */
[----:B------:R-:W-:Y:S01]  /*34040*/  MOV R26, R32 ;  /* 0x00000020001a7202 */ /* 0x000fe20000000f00 */
[----:B------:R-:W-:-:S02]  /*34050*/  IMAD.MOV.U32 R27, RZ, RZ, R33 ;  /* 0x000000ffff1b7224 */ /* 0x000fc400078e0021 */
[----:B------:R-:W-:Y:S01]  /*34060*/  LDS R195, [R5+0x48980] ;  /* 0x0489800005c37984 */ /* 0x000fe20000000800 */
[----:B------:R-:W-:Y:S02]  /*34070*/  IMAD.MOV.U32 R219, RZ, RZ, R34 ;  /* 0x000000ffffdb7224 */ /* 0x000fe400078e0022 */
[----:B------:R-:W-:Y:S01]  /*34080*/  IMAD.MOV.U32 R14, RZ, RZ, R35 ;  /* 0x000000ffff0e7224 */ /* 0x000fe200078e0023 */
[----:B------:R4:W-:Y:S04]  /*34090*/  STL [R1+0x1c78], R222 ;  /* 0x001c78de01007387 */ /* 0x0009e80000100800 */
[----:B------:R-:W-:Y:S04]  /*340a0*/  STL [R1+0x1c90], R14 ;  /* 0x001c900e01007387 */ /* 0x000fe80000100800 */
[----:B------:R-:W-:Y:S04]  /*340b0*/  STL [R1+0x1c8c], R219 ;  /* 0x001c8cdb01007387 */ /* 0x000fe80000100800 */
[----:B------:R-:W-:Y:S04]  /*340c0*/  LDS R84, [R4+0x48080] ;  /* 0x0480800004547984 */ /* 0x000fe80000000800 */
[----:B------:R-:W-:Y:S04]  /*340d0*/  LDS R86, [R4+0x48880] ;  /* 0x0488800004567984 */ /* 0x000fe80000000800 */
[----:B------:R-:W-:Y:S04]  /*340e0*/  LDS R85, [R5+0x48080] ;  /* 0x0480800005557984 */ /* 0x000fe80000000800 */
[----:B------:R-:W2:Y:S02]  /*340f0*/  LDS R87, [R5+0x48880] ;  /* 0x0488800005577984 */ /* 0x000ea40000000800 */
[C---:B--2---:R-:W-:Y:S02]  /*34100*/  HMMA.1688.F32.TF32 R32, R248.reuse, R28, R188 ;  /* 0x0000001cf820723c */ /* 0x044fe400000810bc */
[----:B------:R-:W-:Y:S04]  /*34110*/  STL [R1+0x1c88], R27 ;  /* 0x001c881b01007387 */ /* 0x000fe80000100800 */
[----:B------:R-:W-:Y:S11]  /*34120*/  STL [R1+0x1c84], R26 ;  /* 0x001c841a01007387 */ /* 0x000ff60000100800 */
[----:B------:R-:W-:Y:S06]  /*34130*/  @!UPT UIADD3 URZ, URZ, URZ, URZ ;  /* 0x0000003f3f3ff290 */ /* 0x000fec000fffe03f */
[----:B------:R2:W-:Y:S01]  /*34140*/  STL [R1+0x40], R32 ;  /* 0x0000402001007387 */ /* 0x0005e20000100800 */
[----:B-1----:R-:W-:Y:S02]  /*34150*/  IMAD.MOV.U32 R218, RZ, RZ, R33 ;  /* 0x000000ffffda7224 */ /* 0x002fe400078e0021 */
[----:B---3--:R-:W-:Y:S02]  /*34160*/  IMAD.MOV.U32 R223, RZ, RZ, R34 ;  /* 0x000000ffffdf7224 */ /* 0x008fe400078e0022 */
[----:B----4-:R-:W-:Y:S02]  /*34170*/  IMAD.MOV.U32 R222, RZ, RZ, R35 ;  /* 0x000000ffffde7224 */ /* 0x010fe400078e0023 */
[C---:B--2---:R-:W-:Y:S03]  /*34180*/  HMMA.1688.F32.TF32 R32, R248.reuse, R24, R184 ;  /* 0x00000018f820723c */ /* 0x044fe600000810b8 */
[----:B------:R1:W-:Y:S11]  /*34190*/  STL [R1+0x1c9c], R222 ;  /* 0x001c9cde01007387 */ /* 0x0003f60000100800 */
[----:B------:R-:W-:Y:S10]  /*341a0*/  @!UPT UIADD3 URZ, URZ, URZ, URZ ;  /* 0x0000003f3f3ff290 */ /* 0x000ff4000fffe03f */
[----:B------:R-:W-:Y:S02]  /*341b0*/  IMAD.MOV.U32 R14, RZ, RZ, R32 ;  /* 0x000000ffff0e7224 */ /* 0x000fe400078e0020 */
[----:B------:R-:W-:Y:S02]  /*341c0*/  IMAD.MOV.U32 R219, RZ, RZ, R33 ;  /* 0x000000ffffdb7224 */ /* 0x000fe400078e0021 */
[----:B------:R-:W-:Y:S02]  /*341d0*/  IMAD.MOV.U32 R27, RZ, RZ, R34 ;  /* 0x000000ffff1b7224 */ /* 0x000fe400078e0022 */
[----:B------:R-:W-:Y:S02]  /*341e0*/  IMAD.MOV.U32 R26, RZ, RZ, R35 ;  /* 0x000000ffff1a7224 */ /* 0x000fe400078e0023 */
[C---:B------:R-:W-:Y:S01]  /*341f0*/  HMMA.1688.F32.TF32 R32, R248.reuse, R12, R180 ;  /* 0x0000000cf820723c */ /* 0x040fe200000810b4 */
[----:B------:R2:W-:Y:S04]  /*34200*/  STL [R1+0x1c98], R223 ;  /* 0x001c98df01007387 */ /* 0x0005e80000100800 */
[----:B------:R3:W-:Y:S11]  /*34210*/  STL [R1+0x1c94], R218 ;  /* 0x001c94da01007387 */ /* 0x0007f60000100800 */
[----:B------:R-:W-:Y:S07]  /*34220*/  @!UPT UIADD3 URZ, URZ, URZ, URZ ;  /* 0x0000003f3f3ff290 */ /* 0x000fee000fffe03f */
[----:B------:R4:W-:Y:S01]  /*34230*/  STL [R1+0x20], R32 ;  /* 0x0000202001007387 */ /* 0x0009e20000100800 */
[----:B-1----:R-:W-:Y:S02]  /*34240*/  IMAD.MOV.U32 R222, RZ, RZ, R33 ;  /* 0x000000ffffde7224 */ /* 0x002fe400078e0021 */
[----:B--2---:R-:W-:Y:S02]  /*34250*/  IMAD.MOV.U32 R223, RZ, RZ, R34 ;  /* 0x000000ffffdf7224 */ /* 0x004fe400078e0022 */
[----:B---3--:R-:W-:Y:S02]  /*34260*/  IMAD.MOV.U32 R218, RZ, RZ, R35 ;  /* 0x000000ffffda7224 */ /* 0x008fe400078e0023 */
[----:B----4-:R-:W-:Y:S01]  /*34270*/  HMMA.1688.F32.TF32 R32, R248, R8, R164 ;  /* 0x00000008f820723c */ /* 0x010fe200000810a4 */
[----:B------:R-:W-:Y:S02]  /*34280*/  IMAD.MOV.U32 R184, RZ, RZ, R46 ;  /* 0x000000ffffb87224 */ /* 0x000fe400078e002e */
[----:B------:R-:W-:-:S02]  /*34290*/  IMAD.MOV.U32 R188, RZ, RZ, R133 ;  /* 0x000000ffffbc7224 */ /* 0x000fc400078e0085 */
[----:B------:R-:W-:Y:S01]  /*342a0*/  IMAD.MOV.U32 R189, RZ, RZ, R132 ;  /* 0x000000ffffbd7224 */ /* 0x000fe200078e0084 */
[----:B------:R-:W-:Y:S01]  /*342b0*/  LDS R133, [R5+0x48100] ;  /* 0x0481000005857984 */ /* 0x000fe20000000800 */
[----:B------:R-:W-:Y:S02]  /*342c0*/  IMAD.MOV.U32 R185, RZ, RZ, R47 ;  /* 0x000000ffffb97224 */ /* 0x000fe400078e002f */
[----:B------:R-:W-:Y:S01]  /*342d0*/  IMAD.MOV.U32 R186, RZ, RZ, R108 ;  /* 0x000000ffffba7224 */ /* 0x000fe200078e006c */
[----:B------:R-:W-:Y:S01]  /*342e0*/  LDS R132, [R4+0x48100] ;  /* 0x0481000004847984 */ /* 0x000fe20000000800 */
        /* <DEDUP_REMOVED lines=9> */
[----:B------:R-:W-:Y:S02]  /*34380*/  LDS R166, [R2+0x48980] ;  /* 0x0489800002a67984 */ /* 0x000fe40000000800 */
[----:B------:R-:W-:Y:S01]  /*34390*/  MOV R15, R32 ;  /* 0x00000020000f7202 */ /* 0x000fe20000000f00 */
[----:B------:R-:W-:Y:S01]  /*343a0*/  IMAD.MOV.U32 R10, RZ, RZ, R33 ;  /* 0x000000ffff0a7224 */ /* 0x000fe200078e0021 */
[----:B------:R-:W-:Y:S01]  /*343b0*/  HMMA.1688.F32.TF32 R60, R84, R28, R60 ;  /* 0x0000001c543c723c */ /* 0x000fe2000008103c */
[----:B------:R-:W-:Y:S01]  /*343c0*/  IMAD.MOV.U32 R11, RZ, RZ, R34 ;  /* 0x000000ffff0b7224 */ /* 0x000fe200078e0022 */
[----:B------:R-:W-:Y:S01]  /*343d0*/  LDS R165, [R0+0x48180] ;  /* 0x0481800000a57984 */ /* 0x000fe20000000800 */
[----:B------:R-:W-:-:S03]  /*343e0*/  IMAD.MOV.U32 R7, RZ, RZ, R35 ;  /* 0x000000ffff077224 */ /* 0x000fc600078e0023 */
[----:B------:R-:W-:Y:S02]  /*343f0*/  LDS R167, [R0+0x48980] ;  /* 0x0489800000a77984 */ /* 0x000fe40000000800 */
[C---:B------:R-:W-:Y:S08]  /*34400*/  HMMA.1688.F32.TF32 R32, R248.reuse, R216, R240 ;  /* 0x000000d8f820723c */ /* 0x040ff000000810f0 */
[----:B------:R-:W-:Y:S11]  /*34410*/  HMMA.1688.F32.TF32 R248, R248, R220, R236 ;  /* 0x000000dcf8f8723c */ /* 0x000ff600000810ec */
[----:B------:R-:W-:Y:S04]  /*34420*/  @!UPT UIADD3 URZ, URZ, URZ, URZ ;  /* 0x0000003f3f3ff290 */ /* 0x000fe8000fffe03f */
[----:B------:R-:W-:Y:S08]  /*34430*/  STL [R1], R32 ;  /* 0x0000002001007387 */ /* 0x000ff00000100800 */
[----:B------:R1:W-:Y:S04]  /*34440*/  STL.64 [R1+0x1bc8], R250 ;  /* 0x001bc8fa01007387 */ /* 0x0003e80000100a00 */
[----:B------:R2:W-:Y:S01]  /*34450*/  STL.64 [R1+0x1bc0], R248 ;  /* 0x001bc0f801007387 */ /* 0x0005e20000100a00 */
[----:B-1----:R-:W-:-:S02]  /*34460*/  IMAD.MOV.U32 R250, RZ, RZ, R94 ;  /* 0x000000fffffa7224 */ /* 0x002fc400078e005e */
[----:B--2---:R-:W-:Y:S02]  /*34470*/  IMAD.MOV.U32 R248, RZ, RZ, R92 ;  /* 0x000000fffff87224 */ /* 0x004fe400078e005c */
[----:B------:R-:W2:Y:S01]  /*34480*/  LDL.LU R92, [R1+0x1d34] ;  /* 0x001d3400015c7983 */ /* 0x000ea20000300800 */
[----:B------:R-:W-:Y:S02]  /*34490*/  IMAD.MOV.U32 R249, RZ, RZ, R93 ;  /* 0x000000fffff97224 */ /* 0x000fe400078e005d */
[----:B------:R-:W-:Y:S01]  /*344a0*/  IMAD.MOV.U32 R251, RZ, RZ, R95 ;  /* 0x000000fffffb7224 */ /* 0x000fe200078e005f */
[----:B------:R-:W2:Y:S04]  /*344b0*/  LDL.LU R93, [R1+0x1d30] ;  /* 0x001d3000015d7983 */ /* 0x000ea80000300800 */
[----:B------:R-:W2:Y:S04]  /*344c0*/  LDL.LU R94, [R1+0x1d2c] ;  /* 0x001d2c00015e7983 */ /* 0x000ea80000300800 */
[----:B------:R-:W2:Y:S04]  /*344d0*/  LDL.LU R95, [R1+0x1d28] ;  /* 0x001d2800015f7983 */ /* 0x000ea80000300800 */
[----:B------:R1:W-:Y:S04]  /*344e0*/  STL.64 [R1+0x1bd8], R246 ;  /* 0x001bd8f601007387 */ /* 0x0003e80000100a00 */
[----:B------:R3:W-:Y:S01]  /*344f0*/  STL.64 [R1+0x1bd0], R244 ;  /* 0x001bd0f401007387 */ /* 0x0007e20000100a00 */
[----:B-1----:R-:W-:Y:S01]  /*34500*/  IMAD.MOV.U32 R246, RZ, RZ, R48 ;  /* 0x000000fffff67224 */ /* 0x002fe200078e0030 */
[----:B------:R-:W-:Y:S01]  /*34510*/  MOV R247, R49 ;  /* 0x0000003100f77202 */ /* 0x000fe20000000f00 */
[----:B---3--:R-:W-:-:S02]  /*34520*/  IMAD.MOV.U32 R244, RZ, RZ, R54 ;  /* 0x000000fffff47224 */ /* 0x008fc400078e0036 */
[----:B------:R-:W3:Y:S01]  /*34530*/  LDL.LU R54, [R1+0x1d24] ;  /* 0x001d240001367983 */ /* 0x000ee20000300800 */
[----:B------:R-:W-:-:S03]  /*34540*/  IMAD.MOV.U32 R245, RZ, RZ, R55 ;  /* 0x000000fffff57224 */ /* 0x000fc600078e0037 */
[----:B------:R-:W3:Y:S04]  /*34550*/  LDL.LU R55, [R1+0x1d20] ;  /* 0x001d200001377983 */ /* 0x000ee80000300800 */
[----:B------:R-:W4:Y:S04]  /*34560*/  LDL.LU R48, [R1+0x1d1c] ;  /* 0x001d1c0001307983 */ /* 0x000f280000300800 */
[----:B------:R-:W4:Y:S01]  /*34570*/  LDL.LU R49, [R1+0x1d18] ;  /* 0x001d180001317983 */ /* 0x000f220000300800 */
[----:B--2---:R-:W-:Y:S07]  /*34580*/  HMMA.1688.F32.TF32 R240, R88, R20, R92 ;  /* 0x0000001458f0723c */ /* 0x004fee000008105c */
[----:B------:R-:W-:-:S02]  /*34590*/  IMAD.MOV.U32 R92, RZ, RZ, R97 ;  /* 0x000000ffff5c7224 */ /* 0x000fc400078e0061 */
[----:B------:R-:W-:Y:S02]  /*345a0*/  IMAD.MOV.U32 R93, RZ, RZ, R98 ;  /* 0x000000ffff5d7224 */ /* 0x000fe400078e0062 */
[----:B------:R-:W-:Y:S11]  /*345b0*/  IMAD.MOV.U32 R94, RZ, RZ, R99 ;  /* 0x000000ffff5e7224 */ /* 0x000ff600078e0063 */
[----:B------:R-:W-:Y:S01]  /*345c0*/  @!UPT UIADD3 URZ, URZ, URZ, URZ ;  /* 0x0000003f3f3ff290 */ /* 0x000fe2000fffe03f */
[----:B------:R1:W-:Y:S04]  /*345d0*/  STL.64 [R1+0x1be8], R242 ;  /* 0x001be8f201007387 */ /* 0x0003e80000100a00 */
[----:B------:R2:W-:Y:S01]  /*345e0*/  STL.64 [R1+0x1be0], R240 ;  /* 0x001be0f001007387 */ /* 0x0005e20000100a00 */
[----:B-1----:R-:W-:Y:S02]  /*345f0*/  IMAD.MOV.U32 R242, RZ, RZ, R44 ;  /* 0x000000fffff27224 */ /* 0x002fe400078e002c */
[----:B--2---:R-:W-:Y:S02]  /*34600*/  IMAD.MOV.U32 R240, RZ, RZ, R50 ;  /* 0x000000fffff07224 */ /* 0x004fe400078e0032 */
[----:B------:R-:W4:Y:S01]  /*34610*/  LDL.LU R50, [R1+0x1d14] ;  /* 0x001d140001327983 */ /* 0x000f220000300800 */
[----:B------:R-:W-:-:S02]  /*34620*/  IMAD.MOV.U32 R241, RZ, RZ, R51 ;  /* 0x000000fffff17224 */ /* 0x000fc400078e0033 */
[----:B------:R-:W-:Y:S01]  /*34630*/  IMAD.MOV.U32 R243, RZ, RZ, R96 ;  /* 0x000000fffff37224 */ /* 0x000fe200078e0060 */
[----:B------:R-:W4:Y:S04]  /*34640*/  LDL.LU R51, [R1+0x1d10] ;  /* 0x001d100001337983 */ /* 0x000f280000300800 */
[----:B------:R-:W2:Y:S04]  /*34650*/  LDL.LU R44, [R1+0x1d0c] ;  /* 0x001d0c00012c7983 */ /* 0x000ea80000300800 */
[----:B------:R-:W2:Y:S04]  /*34660*/  LDL.LU R96, [R1+0x1d08] ;  /* 0x001d080001607983 */ /* 0x000ea80000300800 */
[----:B------:R-:W2:Y:S04]  /*34670*/  LDL.LU R97, [R1+0x1d04] ;  /* 0x001d040001617983 */ /* 0x000ea80000300800 */
        /* <DEDUP_REMOVED lines=8> */
[----:B--2---:R-:W-:Y:S07]  /*34700*/  HMMA.1688.F32.TF32 R236, R88, R28, R96 ;  /* 0x0000001c58ec723c */ /* 0x004fee0000081060 */
[----:B------:R-:W-:Y:S01]  /*34710*/  IMAD.MOV.U32 R96, RZ, RZ, R110 ;  /* 0x000000ffff607224 */ /* 0x000fe200078e006e */
[----:B------:R-:W-:Y:S01]  /*34720*/  MOV R97, R104 ;  /* 0x0000006800617202 */ /* 0x000fe20000000f00 */
[----:B------:R-:W2:Y:S01]  /*34730*/  LDL.LU R110, [R1+0x1ce4] ;  /* 0x001ce400016e7983 */ /* 0x000ea20000300800 */
[----:B------:R-:W-:-:S02]  /*34740*/  IMAD.MOV.U32 R98, RZ, RZ, R105 ;  /* 0x000000ffff627224 */ /* 0x000fc400078e0069 */
[----:B------:R-:W-:Y:S01]  /*34750*/  IMAD.MOV.U32 R99, RZ, RZ, R106 ;  /* 0x000000ffff637224 */ /* 0x000fe200078e006a */
[----:B------:R-:W2:Y:S04]  /*34760*/  LDL.LU R104, [R1+0x1ce0] ;  /* 0x001ce00001687983 */ /* 0x000ea80000300800 */
        /* <DEDUP_REMOVED lines=10> */
[----:B------:R-:W-:-:S03]  /*34810*/  IMAD.MOV.U32 R237, RZ, RZ, R111 ;  /* 0x000000ffffed7224 */ /* 0x000fc600078e006f */
[----:B------:R-:W2:Y:S01]  /*34820*/  LDL.LU R111, [R1+0x1cc0] ;  /* 0x001cc000016f7983 */ /* 0x000ea20000300800 */
[----:B------:R-:W-:Y:S02]  /*34830*/  IMAD.MOV.U32 R238, RZ, RZ, R135 ;  /* 0x000000ffffee7224 */ /* 0x000fe400078e0087 */
[----:B------:R-:W-:Y:S01]  /*34840*/  IMAD.MOV.U32 R239, RZ, RZ, R134 ;  /* 0x000000ffffef7224 */ /* 0x000fe200078e0086 */
[----:B------:R-:W-:Y:S01]  /*34850*/  LDS R135, [R5+0x48900] ;  /* 0x0489000005877984 */ /* 0x000fe20000000800 */
[----:B------:R-:W-:Y:S02]  /*34860*/  IMAD.MOV.U32 R252, RZ, RZ, R33 ;  /* 0x000000fffffc7224 */ /* 0x000fe400078e0021 */
[----:B------:R-:W-:Y:S01]  /*34870*/  IMAD.MOV.U32 R6, RZ, RZ, R34 ;  /* 0x000000ffff067224 */ /* 0x000fe200078e0022 */
[----:B------:R-:W1:Y:S01]  /*34880*/  LDS R134, [R4+0x48900] ;  /* 0x0489000004867984 */ /* 0x000e620000000800 */
[----:B------:R-:W-:Y:S01]  /*34890*/  IMAD.MOV.U32 R3, RZ, RZ, R35 ;  /* 0x000000ffff037224 */ /* 0x000fe200078e0023 */
[C---:B---3--:R-:W-:Y:S08]  /*348a0*/  HMMA.1688.F32.TF32 R44, R88.reuse, R216, R44 ;  /* 0x000000d8582c723c */ /* 0x048ff0000008102c */
[----:B----4-:R-:W-:Y:S08]  /*348b0*/  HMMA.1688.F32.TF32 R48, R88, R220, R48 ;  /* 0x000000dc5830723c */ /* 0x010ff00000081030 */
[C---:B------:R-:W-:Y:S08]  /*348c0*/  HMMA.1688.F32.TF32 R52, R84.reuse, R16, R52 ;  /* 0x000000105434723c */ /* 0x040ff00000081034 */
        /* <DEDUP_REMOVED lines=9> */
[----:B------:R-:W2:Y:S01]  /*34960*/  LDS R103, [R0+0x48900] ;  /* 0x0489000000677984 */ /* 0x000ea20000000800 */
[C---:B------:R-:W-:Y:S08]  /*34970*/  HMMA.1688.F32.TF32 R36, R88.reuse, R12, R104 ;  /* 0x0000000c5824723c */ /* 0x040ff00000081068 */
[----:B------:R-:W-:Y:S01]  /*34980*/  HMMA.1688.F32.TF32 R40, R88, R8, R108 ;  /* 0x000000085828723c */ /* 0x000fe2000008106c */
[----:B------:R-:W-:Y:S04]  /*34990*/  STL.64 [R1+0x1c08], R34 ;  /* 0x001c082201007387 */ /* 0x000fe80000100a00 */
[----:B------:R-:W-:Y:S03]  /*349a0*/  STL.64 [R1+0x1c00], R32 ;  /* 0x001c002001007387 */ /* 0x000fe60000100a00 */
[----:B-1----:R-:W-:Y:S07]  /*349b0*/  HMMA.1688.F32.TF32 R104, R132, R16, R248 ;  /* 0x000000108468723c */ /* 0x002fee00000810f8 */
[----:B------:R-:W-:Y:S04]  /*349c0*/  STL.64 [R1+0x1c18], R38 ;  /* 0x001c182601007387 */ /* 0x000fe80000100a00 */
[----:B------:R-:W-:Y:S04]  /*349d0*/  STL.64 [R1+0x1c10], R36 ;  /* 0x001c102401007387 */ /* 0x000fe80000100a00 */
[----:B------:R-:W-:Y:S04]  /*349e0*/  STL.64 [R1+0x1c28], R42 ;  /* 0x001c282a01007387 */ /* 0x000fe80000100a00 */
[----:B------:R-:W-:Y:S01]  /*349f0*/  STL.64 [R1+0x1c20], R40 ;  /* 0x001c202801007387 */ /* 0x000fe20000100a00 */
[----:B------:R-:W-:-:S03]  /*34a00*/  IMAD.MOV.U32 R248, RZ, RZ, R113 ;  /* 0x000000fffff87224 */ /* 0x000fc600078e0071 */
[----:B------:R-:W-:Y:S01]  /*34a10*/  STL.64 [R1+0x1c38], R46 ;  /* 0x001c382e01007387 */ /* 0x000fe20000100a00 */
[----:B--2---:R-:W-:Y:S03]  /*34a20*/  HMMA.1688.F32.TF32 R88, R100, R24, R96 ;  /* 0x000000186458723c */ /* 0x004fe60000081060 */
[----:B------:R-:W-:Y:S01]  /*34a30*/  STL.64 [R1+0x1c30], R44 ;  /* 0x001c302c01007387 */ /* 0x000fe20000100a00 */
[----:B------:R-:W-:-:S03]  /*34a40*/  IMAD.MOV.U32 R249, RZ, RZ, R114 ;  /* 0x000000fffff97224 */ /* 0x000fc600078e0072 */
[----:B------:R-:W-:Y:S01]  /*34a50*/  STL.64 [R1+0x1c48], R50 ;  /* 0x001c483201007387 */ /* 0x000fe20000100a00 */
[----:B------:R-:W-:Y:S01]  /*34a60*/  HMMA.1688.F32.TF32 R188, R100, R16, R188 ;  /* 0x0000001064bc723c */ /* 0x000fe200000810bc */
[----:B------:R-:W-:Y:S02]  /*34a70*/  IMAD.MOV.U32 R250, RZ, RZ, R115 ;  /* 0x000000fffffa7224 */ /* 0x000fe400078e0073 */
[----:B------:R-:W-:Y:S01]  /*34a80*/  STL.64 [R1+0x1c40], R48 ;  /* 0x001c403001007387 */ /* 0x000fe20000100a00 */
[----:B------:R-:W-:-:S03]  /*34a90*/  IMAD.MOV.U32 R251, RZ, RZ, R232 ;  /* 0x000000fffffb7224 */ /* 0x000fc600078e00e8 */
[----:B------:R-:W2:Y:S01]  /*34aa0*/  LDL.LU R113, [R1+0x1cbc] ;  /* 0x001cbc0001717983 */ /* 0x000ea20000300800 */
[C---:B------:R-:W-:Y:S03]  /*34ab0*/  HMMA.1688.F32.TF32 R84, R100.reuse, R20, R236 ;  /* 0x000000146454723c */ /* 0x040fe600000810ec */
[----:B------:R-:W2:Y:S04]  /*34ac0*/  LDL.LU R114, [R1+0x1cb8] ;  /* 0x001cb80001727983 */ /* 0x000ea80000300800 */
[----:B------:R-:W2:Y:S01]  /*34ad0*/  LDL.LU R115, [R1+0x1cb4] ;  /* 0x001cb40001737983 */ /* 0x000ea20000300800 */
[C---:B------:R-:W-:Y:S03]  /*34ae0*/  HMMA.1688.F32.TF32 R180, R100.reuse, R28, R180 ;  /* 0x0000001c64b4723c */ /* 0x040fe600000810b4 */
[----:B------:R-:W3:Y:S05]  /*34af0*/  LDL.LU R232, [R1+0x1cb0] ;  /* 0x001cb00001e87983 */ /* 0x000eea0000300800 */
[C---:B------:R-:W-:Y:S08]  /*34b00*/  HMMA.1688.F32.TF32 R184, R100.reuse, R12, R184 ;  /* 0x0000000c64b8723c */ /* 0x040ff000000810b8 */
[C---:B------:R-:W-:Y:S08]  /*34b10*/  HMMA.1688.F32.TF32 R92, R100.reuse, R8, R92 ;  /* 0x00000008645c723c */ /* 0x040ff0000008105c */
[C---:B------:R-:W-:Y:S08]  /*34b20*/  HMMA.1688.F32.TF32 R96, R100.reuse, R216, R240 ;  /* 0x000000d86460723c */ /* 0x040ff000000810f0 */
[----:B------:R-:W-:Y:S07]  /*34b30*/  HMMA.1688.F32.TF32 R100, R100, R220, R244 ;  /* 0x000000dc6464723c */ /* 0x000fee00000810f4 */
[----:B------:R-:W-:-:S02]  /*34b40*/  IMAD.MOV.U32 R244, RZ, RZ, R233 ;  /* 0x000000fffff47224 */ /* 0x000fc400078e00e9 */
[----:B------:R-:W3:Y:S01]  /*34b50*/  LDL.LU R233, [R1+0x1cac] ;  /* 0x001cac0001e97983 */ /* 0x000ee20000300800 */
[----:B------:R-:W-:Y:S02]  /*34b60*/  IMAD.MOV.U32 R245, RZ, RZ, R234 ;  /* 0x000000fffff57224 */ /* 0x000fe400078e00ea */
[----:B------:R-:W-:Y:S01]  /*34b70*/  IMAD.MOV.U32 R246, RZ, RZ, R235 ;  /* 0x000000fffff67224 */ /* 0x000fe200078e00eb */
[----:B------:R-:W3:Y:S01]  /*34b80*/  LDL.LU R234, [R1+0x1ca8] ;  /* 0x001ca80001ea7983 */ /* 0x000ee20000300800 */
[----:B------:R-:W-:-:S03]  /*34b90*/  IMAD.MOV.U32 R247, RZ, RZ, R119 ;  /* 0x000000fffff77224 */ /* 0x000fc600078e0077 */
[----:B------:R-:W3:Y:S04]  /*34ba0*/  LDL.LU R235, [R1+0x1ca4] ;  /* 0x001ca40001eb7983 */ /* 0x000ee80000300800 */
[----:B------:R-:W4:Y:S04]  /*34bb0*/  LDL.LU R119, [R1+0x1ca0] ;  /* 0x001ca00001777983 */ /* 0x000f280000300800 */
[----:B------:R-:W4:Y:S04]  /*34bc0*/  LDL.LU R240, [R1+0xe0] ;  /* 0x0000e00001f07983 */ /* 0x000f280000300800 */
[----:B------:R-:W4:Y:S04]  /*34bd0*/  LDL.LU R241, [R1+0xe4] ;  /* 0x0000e40001f17983 */ /* 0x000f280000300800 */
[----:B------:R-:W4:Y:S04]  /*34be0*/  LDL.LU R242, [R1+0xe8] ;  /* 0x0000e80001f27983 */ /* 0x000f280000300800 */
[----:B------:R-:W4:Y:S01]  /*34bf0*/  LDL.LU R243, [R1+0xec] ;  /* 0x0000ec0001f37983 */ /* 0x000f220000300800 */
        /* <DEDUP_REMOVED lines=15> */
[C---:B------:R-:W-:Y:S01]  /*34cf0*/  HMMA.1688.F32.TF32 R224, R192.reuse, R12, R204 ;  /* 0x0000000cc0e0723c */ /* 0x040fe200000810cc */
[----:B------:R-:W-:Y:S04]  /*34d00*/  LDS R204, [R4+0x49000] ;  /* 0x0490000004cc7984 */ /* 0x000fe80000000800 */
[----:B------:R-:W-:Y:S03]  /*34d10*/  LDS R206, [R4+0x49800] ;  /* 0x0498000004ce7984 */ /* 0x000fe60000000800 */
[----:B------:R-:W-:Y:S01]  /*34d20*/  HMMA.1688.F32.TF32 R196, R192, R220, R196 ;  /* 0x000000dcc0c4723c */ /* 0x000fe200000810c4 */
        /* <DEDUP_REMOVED lines=9> */
[C---:B--2---:R-:W-:Y:S08]  /*34dc0*/  HMMA.1688.F32.TF32 R112, R132.reuse, R28, R112 ;  /* 0x0000001c8470723c */ /* 0x044ff00000081070 */
[C---:B---3--:R-:W-:Y:S01]  /*34dd0*/  HMMA.1688.F32.TF32 R108, R132.reuse, R20, R232 ;  /* 0x00000014846c723c */ /* 0x048fe200000810e8 */
[----:B------:R-:W-:Y:S04]  /*34de0*/  LDS R205, [R5+0x49000] ;  /* 0x0490000005cd7984 */ /* 0x000fe80000000800 */
[----:B------:R-:W-:Y:S03]  /*34df0*/  LDS R207, [R5+0x49800] ;  /* 0x0498000005cf7984 */ /* 0x000fe60000000800 */
[C---:B----4-:R-:W-:Y:S08]  /*34e00*/  HMMA.1688.F32.TF32 R116, R132.reuse, R24, R116 ;  /* 0x000000188474723c */ /* 0x050ff00000081074 */
[----:B------:R-:W-:Y:S08]  /*34e10*/  HMMA.1688.F32.TF32 R132, R132, R220, R228 ;  /* 0x000000dc8484723c */ /* 0x000ff000000810e4 */
[C---:B------:R-:W-:Y:S01]  /*34e20*/  HMMA.1688.F32.TF32 R228, R192.reuse, R8, R208 ;  /* 0x00000008c0e4723c */ /* 0x040fe200000810d0 */
[----:B------:R-:W-:Y:S07]  /*34e30*/  STL [R1+0x1bb8], R226 ;  /* 0x001bb8e201007387 */ /* 0x000fee0000100800 */
[----:B------:R-:W-:Y:S01]  /*34e40*/  HMMA.1688.F32.TF32 R232, R192, R216, R212 ;  /* 0x000000d8c0e8723c */ /* 0x000fe200000810d4 */
[----:B------:R-:W-:Y:S04]  /*34e50*/  LDS R192, [R2+0x49000] ;  /* 0x0490000002c07984 */ /* 0x000fe80000000800 */
[----:B------:R-:W-:Y:S04]  /*34e60*/  LDS R194, [R2+0x49800] ;  /* 0x0498000002c27984 */ /* 0x000fe80000000800 */
[----:B------:R-:W-:Y:S04]  /*34e70*/  LDS R193, [R0+0x49000] ;  /* 0x0490000000c17984 */ /* 0x000fe80000000800 */
[----:B------:R-:W1:Y:S04]  /*34e80*/  LDS R195, [R0+0x49800] ;  /* 0x0498000000c37984 */ /* 0x000e680000000800 */
[----:B------:R2:W-:Y:S04]  /*34e90*/  STL [R1+0x1bb4], R227 ;  /* 0x001bb4e301007387 */ /* 0x0005e80000100800 */
[----:B------:R-:W-:Y:S04]  /*34ea0*/  LDS R208, [R2+0x49080] ;  /* 0x0490800002d07984 */ /* 0x000fe80000000800 */
[----:B------:R-:W-:Y:S04]  /*34eb0*/  LDS R210, [R2+0x49880] ;  /* 0x0498800002d27984 */ /* 0x000fe80000000800 */
[----:B------:R-:W-:Y:S04]  /*34ec0*/  LDS R209, [R0+0x49080] ;  /* 0x0490800000d17984 */ /* 0x000fe80000000800 */
[----:B------:R-:W3:Y:S04]  /*34ed0*/  LDS R211, [R0+0x49880] ;  /* 0x0498800000d37984 */ /* 0x000ee80000000800 */
[----:B------:R-:W-:Y:S04]  /*34ee0*/  LDS R212, [R4+0x49080] ;  /* 0x0490800004d47984 */ /* 0x000fe80000000800 */
[----:B------:R-:W-:Y:S04]  /*34ef0*/  LDS R214, [R4+0x49880] ;  /* 0x0498800004d67984 */ /* 0x000fe80000000800 */
[----:B------:R-:W-:Y:S04]  /*34f00*/  LDS R213, [R5+0x49080] ;  /* 0x0490800005d57984 */ /* 0x000fe80000000800 */
[----:B------:R-:W4:Y:S01]  /*34f10*/  LDS R215, [R5+0x49880] ;  /* 0x0498800005d77984 */ /* 0x000f220000000800 */
[C---:B-1----:R-:W-:Y:S11]  /*34f20*/  HMMA.1688.F32.TF32 R32, R192.reuse, R18, R240 ;  /* 0x00000012c020723c */ /* 0x042ff600000810f0 */
[----:B------:R-:W-:Y:S11]  /*34f30*/  @!UPT UIADD3 URZ, URZ, URZ, URZ ;  /* 0x0000003f3f3ff290 */ /* 0x000ff6000fffe03f */
[----:B------:R-:W-:Y:S02]  /*34f40*/  @!UPT UIADD3 URZ, URZ, URZ, URZ ;  /* 0x0000003f3f3ff290 */ /* 0x000fe4000fffe03f */
[----:B------:R-:W-:Y:S02]  /*34f50*/  IMAD.MOV.U32 R13, RZ, RZ, R32 ;  /* 0x000000ffff0d7224 */ /* 0x000fe400078e0020 */
[----:B------:R-:W-:Y:S02]  /*34f60*/  IMAD.MOV.U32 R12, RZ, RZ, R33 ;  /* 0x000000ffff0c7224 */ /* 0x000fe400078e0021 */
[----:B------:R-:W-:Y:S02]  /*34f70*/  IMAD.MOV.U32 R9, RZ, RZ, R34 ;  /* 0x000000ffff097224 */ /* 0x000fe400078e0022 */
[----:B------:R-:W-:Y:S02]  /*34f80*/  IMAD.MOV.U32 R8, RZ, RZ, R35 ;  /* 0x000000ffff087224 */ /* 0x000fe400078e0023 */
[----:B------:R-:W-:Y:S01]  /*34f90*/  HMMA.1688.F32.TF32 R32, R192, R22, R244 ;  /* 0x00000016c020723c */ /* 0x000fe200000810f4 */
[----:B------:R-:W2:Y:S06]  /*34fa0*/  LDL.LU R244, [R1+0x20] ;  /* 0x0000200001f47983 */ /* 0x000eac0000300800 */
[----:B------:R-:W-:-:S02]  /*34fb0*/  IMAD.MOV.U32 R245, RZ, RZ, R222 ;  /* 0x000000fffff57224 */ /* 0x000fc400078e00de */
[----:B------:R-:W2:Y:S01]  /*34fc0*/  LDL.LU R222, [R1+0x1c9c] ;  /* 0x001c9c0001de7983 */ /* 0x000ea20000300800 */
[----:B------:R-:W-:Y:S02]  /*34fd0*/  IMAD.MOV.U32 R246, RZ, RZ, R223 ;  /* 0x000000fffff67224 */ /* 0x000fe400078e00df */
[----:B------:R-:W-:Y:S01]  /*34fe0*/  IMAD.MOV.U32 R247, RZ, RZ, R218 ;  /* 0x000000fffff77224 */ /* 0x000fe200078e00da */
[----:B------:R-:W3:Y:S04]  /*34ff0*/  LDL.LU R223, [R1+0x1c98] ;  /* 0x001c980001df7983 */ /* 0x000ee80000300800 */
[----:B------:R-:W4:Y:S01]  /*35000*/  LDL.LU R218, [R1+0x1c94] ;  /* 0x001c940001da7983 */ /* 0x000f220000300800 */
[----:B------:R-:W-:Y:S02]  /*35010*/  IMAD.MOV.U32 R240, RZ, RZ, R14 ;  /* 0x000000fffff07224 */ /* 0x000fe400078e000e */
[----:B------:R-:W-:Y:S01]  /*35020*/  IMAD.MOV.U32 R241, RZ, RZ, R219 ;  /* 0x000000fffff17224 */ /* 0x000fe200078e00db */
[----:B------:R-:W4:Y:S01]  /*35030*/  LDL.LU R14, [R1+0x1c90] ;  /* 0x001c9000010e7983 */ /* 0x000f220000300800 */
[----:B------:R-:W-:-:S02]  /*35040*/  IMAD.MOV.U32 R242, RZ, RZ, R27 ;  /* 0x000000fffff27224 */ /* 0x000fc400078e001b */
[----:B------:R-:W-:Y:S01]  /*35050*/  IMAD.MOV.U32 R243, RZ, RZ, R26 ;  /* 0x000000fffff37224 */ /* 0x000fe200078e001a */
        /* <DEDUP_REMOVED lines=12> */
[----:B--2---:R-:W-:-:S02]  /*35120*/  IMAD.MOV.U32 R239, RZ, RZ, R222 ;  /* 0x000000ffffef7224 */ /* 0x004fc400078e00de */
[----:B---3--:R-:W-:Y:S01]  /*35130*/  IMAD.MOV.U32 R238, RZ, RZ, R223 ;  /* 0x000000ffffee7224 */ /* 0x008fe200078e00df */
[----:B----4-:R-:W-:Y:S02]  /*35140*/  MOV R237, R218 ;  /* 0x000000da00ed7202 */ /* 0x010fe40000000f00 */
[----:B------:R-:W2:Y:S04]  /*35150*/  LDL.LU R218, [R1+0x1c80] ;  /* 0x001c800001da7983 */ /* 0x000ea80000300800 */
[----:B------:R-:W3:Y:S04]  /*35160*/  LDL.LU R223, [R1+0x1c7c] ;  /* 0x001c7c0001df7983 */ /* 0x000ee80000300800 */
[----:B------:R-:W4:Y:S01]  /*35170*/  LDL.LU R222, [R1+0x1c78] ;  /* 0x001c780001de7983 */ /* 0x000f220000300800 */
[----:B------:R-:W-:Y:S01]  /*35180*/  IMAD.MOV.U32 R21, RZ, RZ, R32 ;  /* 0x000000ffff157224 */ /* 0x000fe200078e0020 */
[----:B------:R-:W-:Y:S01]  /*35190*/  MOV R20, R33 ;  /* 0x0000002100147202 */ /* 0x000fe20000000f00 */
[----:B------:R-:W-:Y:S01]  /*351a0*/  IMAD.MOV.U32 R17, RZ, RZ, R34 ;  /* 0x000000ffff117224 */ /* 0x000fe200078e0022 */
[----:B------:R-:W4:Y:S01]  /*351b0*/  LDL.LU R48, [R1+0x90] ;  /* 0x0000900001307983 */ /* 0x000f220000300800 */
[----:B------:R-:W-:-:S02]  /*351c0*/  IMAD.MOV.U32 R16, RZ, RZ, R35 ;  /* 0x000000ffff107224 */ /* 0x000fc400078e0023 */
[----:B------:R-:W-:Y:S01]  /*351d0*/  HMMA.1688.F32.TF32 R32, R192, R30, R248 ;  /* 0x0000001ec020723c */ /* 0x000fe200000810f8 */
        /* <DEDUP_REMOVED lines=14> */
[----:B------:R-:W-:Y:S02]  /*352c0*/  IMAD.MOV.U32 R32, RZ, RZ, R26 ;  /* 0x000000ffff207224 */ /* 0x000fe400078e001a */
[----:B------:R-:W-:Y:S02]  /*352d0*/  IMAD.MOV.U32 R33, RZ, RZ, R27 ;  /* 0x000000ffff217224 */ /* 0x000fe400078e001b */
[----:B------:R-:W-:Y:S02]  /*352e0*/  IMAD.MOV.U32 R25, RZ, RZ, R34 ;  /* 0x000000ffff197224 */ /* 0x000fe400078e0022 */
[----:B------:R-:W-:Y:S02]  /*352f0*/  IMAD.MOV.U32 R24, RZ, RZ, R35 ;  /* 0x000000ffff187224 */ /* 0x000fe400078e0023 */
[----:B------:R-:W-:Y:S02]  /*35300*/  IMAD.MOV.U32 R34, RZ, RZ, R219 ;  /* 0x000000ffff227224 */ /* 0x000fe400078e00db */
[----:B------:R-:W-:-:S02]  /*35310*/  IMAD.MOV.U32 R35, RZ, RZ, R14 ;  /* 0x000000ffff237224 */ /* 0x000fc400078e000e */
[----:B------:R-:W-:Y:S02]  /*35320*/  IMAD.MOV.U32 R248, RZ, RZ, R15 ;  /* 0x000000fffff87224 */ /* 0x000fe400078e000f */
[----:B------:R-:W-:Y:S02]  /*35330*/  IMAD.MOV.U32 R249, RZ, RZ, R10 ;  /* 0x000000fffff97224 */ /* 0x000fe400078e000a */
[----:B------:R-:W-:Y:S02]  /*35340*/  IMAD.MOV.U32 R250, RZ, RZ, R11 ;  /* 0x000000fffffa7224 */ /* 0x000fe400078e000b */
[----:B--2---:R-:W-:Y:S02]  /*35350*/  IMAD.MOV.U32 R39, RZ, RZ, R218 ;  /* 0x000000ffff277224 */ /* 0x004fe400078e00da */
[----:B---3--:R-:W-:Y:S02]  /*35360*/  IMAD.MOV.U32 R38, RZ, RZ, R223 ;  /* 0x000000ffff267224 */ /* 0x008fe400078e00df */
[----:B----4-:R-:W-:-:S02]  /*35370*/  IMAD.MOV.U32 R37, RZ, RZ, R222 ;  /* 0x000000ffff257224 */ /* 0x010fc400078e00de */
[----:B------:R-:W2:Y:S04]  /*35380*/  LDL.LU R222, [R1+0x1c74] ;  /* 0x001c740001de7983 */ /* 0x000ea80000300800 */
[----:B------:R-:W2:Y:S04]  /*35390*/  LDL.LU R223, [R1+0x1c70] ;  /* 0x001c700001df7983 */ /* 0x000ea80000300800 */
[----:B------:R-:W3:Y:S04]  /*353a0*/  LDL.LU R218, [R1+0x1c6c] ;  /* 0x001c6c0001da7983 */ /* 0x000ee80000300800 */
[----:B------:R-:W4:Y:S04]  /*353b0*/  LDL.LU R26, [R1+0x1c68] ;  /* 0x001c6800011a7983 */ /* 0x000f280000300800 */
[----:B------:R-:W4:Y:S04]  /*353c0*/  LDL.LU R27, [R1+0x1c64] ;  /* 0x001c6400011b7983 */ /* 0x000f280000300800 */
[----:B------:R-:W3:Y:S04]  /*353d0*/  LDL.LU R219, [R1+0x1c60] ;  /* 0x001c600001db7983 */ /* 0x000ee80000300800 */
[----:B------:R-:W2:Y:S04]  /*353e0*/  LDL.LU R14, [R1+0x1c5c] ;  /* 0x001c5c00010e7983 */ /* 0x000ea80000300800 */
[----:B------:R-:W2:Y:S04]  /*353f0*/  LDL.LU R15, [R1+0x1c58] ;  /* 0x001c5800010f7983 */ /* 0x000ea80000300800 */
[----:B------:R-:W2:Y:S04]  /*35400*/  LDL.LU R10, [R1+0x1c54] ;  /* 0x001c5400010a7983 */ /* 0x000ea80000300800 */
[----:B------:R-:W2:Y:S01]  /*35410*/  LDL.LU R11, [R1+0x1c50] ;  /* 0x001c5000010b7983 */ /* 0x000ea20000300800 */
[----:B------:R-:W-:Y:S01]  /*35420*/  HMMA.1688.F32.TF32 R32, R204, R22, R32 ;  /* 0x00000016cc20723c */ /* 0x000fe20000081020 */
[----:B------:R-:W-:-:S07]  /*35430*/  IMAD.MOV.U32 R251, RZ, RZ, R7 ;  /* 0x000000fffffb7224 */ /* 0x000fce00078e0007 */
[C---:B------:R-:W-:Y:S08]  /*35440*/  HMMA.1688.F32.TF32 R36, R204.reuse, R18, R36 ;  /* 0x00000012cc24723c */ /* 0x040ff00000081024 */
[----:B------:R-:W-:Y:S08]  /*35450*/  HMMA.1688.F32.TF32 R236, R204, R30, R236 ;  /* 0x0000001eccec723c */ /* 0x000ff000000810ec */
[C---:B----4-:R-:W-:Y:S08]  /*35460*/  HMMA.1688.F32.TF32 R200, R192.reuse, R26, R200 ;  /* 0x0000001ac0c8723c */ /* 0x050ff000000810c8 */
[C---:B---3--:R-:W-:Y:S08]  /*35470*/  HMMA.1688.F32.TF32 R44, R192.reuse, R218, R44 ;  /* 0x000000dac02c723c */ /* 0x048ff0000008102c */
[----:B--2---:R-:W-:Y:S08]  /*35480*/  HMMA.1688.F32.TF32 R48, R192, R10, R48 ;  /* 0x0000000ac030723c */ /* 0x004ff00000081030 */
[----:B------:R-:W-:Y:S01]  /*35490*/  MOV R221, R200 ;  /* 0x000000c800dd7202 */ /* 0x000fe20000000f00 */
[----:B------:R-:W-:-:S02]  /*354a0*/  IMAD.MOV.U32 R220, RZ, RZ, R201 ;  /* 0x000000ffffdc7224 */ /* 0x000fc400078e00c9 */
[----:B------:R-:W-:Y:S02]  /*354b0*/  IMAD.MOV.U32 R217, RZ, RZ, R202 ;  /* 0x000000ffffd97224 */ /* 0x000fe400078e00ca */
[----:B------:R-:W-:Y:S02]  /*354c0*/  IMAD.MOV.U32 R216, RZ, RZ, R203 ;  /* 0x000000ffffd87224 */ /* 0x000fe400078e00cb */
[C---:B------:R-:W-:Y:S08]  /*354d0*/  HMMA.1688.F32.TF32 R200, R192.reuse, R14, R176 ;  /* 0x0000000ec0c8723c */ /* 0x040ff000000810b0 */
[----:B------:R-:W-:Y:S01]  /*354e0*/  HMMA.1688.F32.TF32 R192, R192, R222, R40 ;  /* 0x000000dec0c0723c */ /* 0x000fe20000081028 */
[----:B------:R-:W-:Y:S01]  /*354f0*/  MOV R227, R46 ;  /* 0x0000002e00e37202 */ /* 0x000fe20000000f00 */
[----:B------:R-:W-:-:S02]  /*35500*/  IMAD.MOV.U32 R225, RZ, RZ, R44 ;  /* 0x000000ffffe17224 */ /* 0x000fc400078e002c */
[----:B------:R-:W-:-:S04]  /*35510*/  IMAD.MOV.U32 R176, RZ, RZ, R51 ;  /* 0x000000ffffb07224 */ /* 0x000fc800078e0033 */
[----:B------:R-:W-:Y:S01]  /*35520*/  HMMA.1688.F32.TF32 R240, R204, R26, R240 ;  /* 0x0000001accf0723c */ /* 0x000fe200000810f0 */
[----:B------:R-:W-:-:S07]  /*35530*/  IMAD.MOV.U32 R226, RZ, RZ, R45 ;  /* 0x000000ffffe27224 */ /* 0x000fce00078e002d */
[----:B------:R-:W-:Y:S02]  /*35540*/  IMAD.MOV.U32 R7, RZ, RZ, R203 ;  /* 0x000000ffff077224 */ /* 0x000fe400078e00cb */
[----:B------:R-:W-:Y:S02]  /*35550*/  IMAD.MOV.U32 R178, RZ, RZ, R201 ;  /* 0x000000ffffb27224 */ /* 0x000fe400078e00c9 */
[----:B------:R-:W-:Y:S02]  /*35560*/  IMAD.MOV.U32 R179, RZ, RZ, R202 ;  /* 0x000000ffffb37224 */ /* 0x000fe400078e00ca */
[----:B------:R-:W-:Y:S02]  /*35570*/  IMAD.MOV.U32 R203, RZ, RZ, R50 ;  /* 0x000000ffffcb7224 */ /* 0x000fe400078e0032 */
[----:B------:R-:W-:Y:S01]  /*35580*/  IMAD.MOV.U32 R177, RZ, RZ, R200 ;  /* 0x000000ffffb17224 */ /* 0x000fe200078e00c8 */
[----:B------:R-:W2:Y:S01]  /*35590*/  LDL.LU.64 R50, [R1+0x1c48] ;  /* 0x001c480001327983 */ /* 0x000ea20000300a00 */
[----:B------:R-:W-:-:S02]  /*355a0*/  IMAD.MOV.U32 R201, RZ, RZ, R48 ;  /* 0x000000ffffc97224 */ /* 0x000fc400078e0030 */
[----:B------:R-:W-:Y:S02]  /*355b0*/  IMAD.MOV.U32 R202, RZ, RZ, R49 ;  /* 0x000000ffffca7224 */ /* 0x000fe400078e0031 */
[----:B------:R-:W2:Y:S01]  /*355c0*/  LDL.LU.64 R48, [R1+0x1c40] ;  /* 0x001c400001307983 */ /* 0x000ea20000300a00 */
[----:B------:R-:W-:Y:S01]  /*355d0*/  IMAD.MOV.U32 R200, RZ, RZ, R47 ;  /* 0x000000ffffc87224 */ /* 0x000fe200078e002f */
[C---:B------:R-:W-:Y:S02]  /*355e0*/  HMMA.1688.F32.TF32 R244, R204.reuse, R14, R244 ;  /* 0x0000000eccf4723c */ /* 0x040fe400000810f4 */
[----:B------:R-:W3:Y:S04]  /*355f0*/  LDL.LU.64 R46, [R1+0x1c38] ;  /* 0x001c3800012e7983 */ /* 0x000ee80000300a00 */
[----:B------:R-:W3:Y:S04]  /*35600*/  LDL.LU.64 R44, [R1+0x1c30] ;  /* 0x001c3000012c7983 */ /* 0x000ee80000300a00 */
[----:B------:R-:W4:Y:S01]  /*35610*/  LDL.LU.64 R42, [R1+0x1c28] ;  /* 0x001c2800012a7983 */ /* 0x000f220000300a00 */
[----:B------:R-:W-:Y:S03]  /*35620*/  HMMA.1688.F32.TF32 R248, R204, R10, R248 ;  /* 0x0000000accf8723c */ /* 0x000fe600000810f8 */
[----:B------:R-:W4:Y:S04]  /*35630*/  LDL.LU.64 R40, [R1+0x1c20] ;  /* 0x001c200001287983 */ /* 0x000f280000300a00 */
[----:B------:R1:W-:Y:S04]  /*35640*/  STL.64 [R1+0x70], R192 ;  /* 0x000070c001007387 */ /* 0x0003e80000100a00 */
[----:B------:R-:W-:Y:S04]  /*35650*/  STL.64 [R1+0x78], R194 ;  /* 0x000078c201007387 */ /* 0x000fe80000100a00 */
[----:B-1----:R-:W2:Y:S04]  /*35660*/  LDL.LU R192, [R1] ;  /* 0x0000000001c07983 */ /* 0x002ea80000300800 */
[----:B------:R-:W-:Y:S04]  /*35670*/  STL.64 [R1+0x60], R36 ;  /* 0x0000602401007387 */ /* 0x000fe80000100a00 */
[----:B------:R1:W-:Y:S04]  /*35680*/  STL.64 [R1+0x68], R38 ;  /* 0x0000682601007387 */ /* 0x0003e80000100a00 */
[----:B-1----:R-:W3:Y:S04]  /*35690*/  LDL.LU.64 R38, [R1+0x1c18] ;  /* 0x001c180001267983 */ /* 0x002ee80000300a00 */
[----:B------:R-:W3:Y:S04]  /*356a0*/  LDL.LU.64 R36, [R1+0x1c10] ;  /* 0x001c100001247983 */ /* 0x000ee80000300a00 */
[----:B------:R-:W-:Y:S04]  /*356b0*/  STL.64 [R1+0x50], R32 ;  /* 0x0000502001007387 */ /* 0x000fe80000100a00 */
[----:B------:R1:W-:Y:S04]  /*356c0*/  STL.64 [R1+0x58], R34 ;  /* 0x0000582201007387 */ /* 0x0003e80000100a00 */
[----:B-1----:R-:W4:Y:S04]  /*356d0*/  LDL.LU.64 R34, [R1+0x1c08] ;  /* 0x001c080001227983 */ /* 0x002f280000300a00 */
[----:B------:R-:W4:Y:S04]  /*356e0*/  LDL.LU.64 R32, [R1+0x1c00] ;  /* 0x001c000001207983 */ /* 0x000f280000300a00 */
        /* <DEDUP_REMOVED lines=15> */
[----:B------:R-:W4:Y:S01]  /*357e0*/  LDL.LU.64 R248, [R1+0x1bc0] ;  /* 0x001bc00001f87983 */ /* 0x000f220000300a00 */
[----:B------:R-:W-:-:S02]  /*357f0*/  IMAD.MOV.U32 R193, RZ, RZ, R252 ;  /* 0x000000ffffc17224 */ /* 0x000fc400078e00fc */
[----:B------:R-:W-:Y:S02]  /*35800*/  IMAD.MOV.U32 R194, RZ, RZ, R6 ;  /* 0x000000ffffc27224 */ /* 0x000fe400078e0006 */
[----:B------:R-:W-:-:S07]  /*35810*/  IMAD.MOV.U32 R195, RZ, RZ, R3 ;  /* 0x000000ffffc37224 */ /* 0x000fce00078e0003 */
[----:B--2---:R-:W-:Y:S11]  /*35820*/  HMMA.1688.F32.TF32 R192, R204, R218, R192 ;  /* 0x000000daccc0723c */ /* 0x004ff600000810c0 */
[----:B------:R-:W-:Y:S11]  /*35830*/  @!UPT UIADD3 URZ, URZ, URZ, URZ ;  /* 0x0000003f3f3ff290 */ /* 0x000ff6000fffe03f */
[----:B------:R-:W-:Y:S01]  /*35840*/  @!UPT UIADD3 URZ, URZ, URZ, URZ ;  /* 0x0000003f3f3ff290 */ /* 0x000fe2000fffe03f */
[----:B------:R-:W-:Y:S04]  /*35850*/  STL.64 [R1], R192 ;  /* 0x000000c001007387 */ /* 0x000fe80000100a00 */
[----:B------:R1:W-:Y:S01]  /*35860*/  STL.64 [R1+0x8], R194 ;  /* 0x000008c201007387 */ /* 0x0003e20000100a00 */
[C---:B---3--:R-:W-:Y:S08]  /*35870*/  HMMA.1688.F32.TF32 R36, R208.reuse, R14, R36 ;  /* 0x0000000ed024723c */ /* 0x048ff00000081024 */
[C---:B----4-:R-:W-:Y:S08]  /*35880*/  HMMA.1688.F32.TF32 R32, R208.reuse, R26, R32 ;  /* 0x0000001ad020723c */ /* 0x050ff00000081020 */
[C---:B------:R-:W-:Y:S08]  /*35890*/  HMMA.1688.F32.TF32 R240, R208.reuse, R22, R240 ;  /* 0x00000016d0f0723c */ /* 0x040ff000000810f0 */
[----:B------:R-:W-:Y:S08]  /*358a0*/  HMMA.1688.F32.TF32 R244, R208, R18, R244 ;  /* 0x00000012d0f4723c */ /* 0x000ff000000810f4 */
[----:B-1----:R-:W-:Y:S11]  /*358b0*/  HMMA.1688.F32.TF32 R192, R204, R222, R248 ;  /* 0x000000deccc0723c */ /* 0x002ff600000810f8 */
[----:B------:R-:W-:Y:S04]  /*358c0*/  @!UPT UIADD3 URZ, URZ, URZ, URZ ;  /* 0x0000003f3f3ff290 */ /* 0x000fe8000fffe03f */
[----:B------:R-:W-:Y:S01]  /*358d0*/  STL [R1+0x1b74], R244 ;  /* 0x001b74f401007387 */ /* 0x000fe20000100800 */
[----:B------:R-:W-:-:S03]  /*358e0*/  IMAD.MOV.U32 R6, RZ, RZ, R36 ;  /* 0x000000ffff067224 */ /* 0x000fc600078e0024 */
[----:B------:R-:W-:Y:S04]  /*358f0*/  LDS R248, [R4+0x4a000] ;  /* 0x04a0000004f87984 */ /* 0x000fe80000000800 */
[----:B------:R-:W-:Y:S04]  /*35900*/  LDS R250, [R4+0x4a800] ;  /* 0x04a8000004fa7984 */ /* 0x000fe80000000800 */
[----:B------:R-:W-:Y:S04]  /*35910*/  LDS R249, [R5+0x4a000] ;  /* 0x04a0000005f97984 */ /* 0x000fe80000000800 */
[----:B------:R-:W-:Y:S04]  /*35920*/  LDS R251, [R5+0x4a800] ;  /* 0x04a8000005fb7984 */ /* 0x000fe80000000800 */
[----:B------:R-:W-:Y:S04]  /*35930*/  STL.64 [R1+0x250], R192 ;  /* 0x000250c001007387 */ /* 0x000fe80000100a00 */
[----:B------:R1:W-:Y:S02]  /*35940*/  STL.64 [R1+0x258], R194 ;  /* 0x000258c201007387 */ /* 0x0003e40000100a00 */
[C---:B-1----:R-:W-:Y:S02]  /*35950*/  HMMA.1688.F32.TF32 R192, R208.reuse, R30, R236 ;  /* 0x0000001ed0c0723c */ /* 0x042fe400000810ec */
[----:B------:R-:W-:Y:S04]  /*35960*/  STL [R1+0x1b70], R245 ;  /* 0x001b70f501007387 */ /* 0x000fe80000100800 */
[----:B------:R-:W-:Y:S04]  /*35970*/  STL [R1+0x1b6c], R246 ;  /* 0x001b6cf601007387 */ /* 0x000fe80000100800 */
[----:B------:R-:W-:Y:S04]  /*35980*/  STL [R1+0x1b68], R247 ;  /* 0x001b68f701007387 */ /* 0x000fe80000100800 */
[----:B------:R-:W-:Y:S04]  /*35990*/  STL [R1+0x1b84], R240 ;  /* 0x001b84f001007387 */ /* 0x000fe80000100800 */
[----:B------:R-:W-:Y:S04]  /*359a0*/  STL [R1+0x1b80], R241 ;  /* 0x001b80f101007387 */ /* 0x000fe80000100800 */
[----:B------:R-:W-:Y:S04]  /*359b0*/  STL [R1+0x1b7c], R242 ;  /* 0x001b7cf201007387 */ /* 0x000fe80000100800 */
[----:B------:R-:W-:Y:S04]  /*359c0*/  STL [R1+0x1b78], R243 ;  /* 0x001b78f301007387 */ /* 0x000fe80000100800 */
[----:B------:R-:W-:Y:S04]  /*359d0*/  STL.64 [R1+0x240], R192 ;  /* 0x000240c001007387 */ /* 0x000fe80000100a00 */
[----:B------:R-:W-:Y:S04]  /*359e0*/  STL.64 [R1+0x248], R194 ;  /* 0x000248c201007387 */ /* 0x000fe80000100a00 */
[----:B------:R-:W-:Y:S04]  /*359f0*/  STL [R1+0x1a4], R37 ;  /* 0x0001a42501007387 */ /* 0x000fe80000100800 */
[----:B------:R-:W-:Y:S04]  /*35a00*/  STL.64 [R1+0x1b0], R32 ;  /* 0x0001b02001007387 */ /* 0x000fe80000100a00 */
[----:B------:R1:W-:Y:S02]  /*35a10*/  STL.64 [R1+0x1b8], R34 ;  /* 0x0001b82201007387 */ /* 0x0003e40000100a00 */
[----:B-1----:R-:W-:Y:S02]  /*35a20*/  HMMA.1688.F32.TF32 R32, R208, R10, R40 ;  /* 0x0000000ad020723c */ /* 0x002fe40000081028 */
[----:B------:R-:W-:Y:S04]  /*35a30*/  STL.64 [R1+0x1a8], R38 ;  /* 0x0001a82601007387 */ /* 0x000fe80000100a00 */
[----:B------:R-:W-:Y:S04]  /*35a40*/  LDS R40, [R2+0x49100] ;  /* 0x0491000002287984 */ /* 0x000fe80000000800 */
[----:B------:R-:W-:Y:S04]  /*35a50*/  LDS R42, [R2+0x49900] ;  /* 0x04990000022a7984 */ /* 0x000fe80000000800 */
[----:B------:R-:W-:Y:S04]  /*35a60*/  LDS R41, [R0+0x49100] ;  /* 0x0491000000297984 */ /* 0x000fe80000000800 */
[----:B------:R-:W1:Y:S05]  /*35a70*/  LDS R43, [R0+0x49900] ;  /* 0x04990000002b7984 */ /* 0x000e6a0000000800 */
[----:B------:R2:W-:Y:S01]  /*35a80*/  STL.64 [R1+0x190], R32 ;  /* 0x0001902001007387 */ /* 0x0005e20000100a00 */
[----:B------:R-:W-:-:S02]  /*35a90*/  IMAD.MOV.U32 R240, RZ, RZ, R34 ;  /* 0x000000fffff07224 */ /* 0x000fc400078e0022 */
[----:B------:R-:W-:Y:S02]  /*35aa0*/  IMAD.MOV.U32 R241, RZ, RZ, R35 ;  /* 0x000000fffff17224 */ /* 0x000fe400078e0023 */
[----:B--2---:R-:W-:Y:S03]  /*35ab0*/  HMMA.1688.F32.TF32 R32, R208, R222, R48 ;  /* 0x000000ded020723c */ /* 0x004fe60000081030 */
[----:B------:R2:W-:Y:S04]  /*35ac0*/  STL [R1+0x1b8c], R241 ;  /* 0x001b8cf101007387 */ /* 0x0005e80000100800 */
[----:B------:R3:W-:Y:S11]  /*35ad0*/  STL [R1+0x1b88], R240 ;  /* 0x001b88f001007387 */ /* 0x0007f60000100800 */
[----:B------:R-:W-:Y:S06]  /*35ae0*/  @!UPT UIADD3 URZ, URZ, URZ, URZ ;  /* 0x0000003f3f3ff290 */ /* 0x000fec000fffe03f */
[----:B------:R-:W-:Y:S02]  /*35af0*/  IMAD.MOV.U32 R49, RZ, RZ, R35 ;  /* 0x000000ffff317224 */ /* 0x000fe400078e0023 */
[----:B------:R-:W-:Y:S02]  /*35b00*/  IMAD.MOV.U32 R48, RZ, RZ, R34 ;  /* 0x000000ffff307224 */ /* 0x000fe400078e0022 */
[----:B--2---:R-:W-:Y:S02]  /*35b10*/  IMAD.MOV.U32 R241, RZ, RZ, R32 ;  /* 0x000000fffff17224 */ /* 0x004fe400078e0020 */
[----:B---3--:R-:W-:Y:S02]  /*35b20*/  IMAD.MOV.U32 R240, RZ, RZ, R33 ;  /* 0x000000fffff07224 */ /* 0x008fe400078e0021 */
[C---:B------:R-:W-:Y:S11]  /*35b30*/  HMMA.1688.F32.TF32 R32, R212.reuse, R18, R52 ;  /* 0x00000012d420723c */ /* 0x040ff60000081034 */
[----:B------:R-:W-:Y:S11]  /*35b40*/  @!UPT UIADD3 URZ, URZ, URZ, URZ ;  /* 0x0000003f3f3ff290 */ /* 0x000ff6000fffe03f */
[----:B------:R-:W-:Y:S02]  /*35b50*/  @!UPT UIADD3 URZ, URZ, URZ, URZ ;  /* 0x0000003f3f3ff290 */ /* 0x000fe4000fffe03f */
[----:B------:R-:W-:Y:S01]  /*35b60*/  IMAD.MOV.U32 R53, RZ, RZ, R32 ;  /* 0x000000ffff357224 */ /* 0x000fe200078e0020 */
        /* <DEDUP_REMOVED lines=25> */
[----:B------:R-:W-:Y:S01]  /*35d00*/  HMMA.1688.F32.TF32 R36, R208, R218, R44 ;  /* 0x000000dad024723c */ /* 0x000fe2000008102c */
[----:B------:R-:W-:Y:S04]  /*35d10*/  LDS R44, [R4+0x49100] ;  /* 0x04910000042c7984 */ /* 0x000fe80000000800 */
[----:B------:R-:W-:Y:S03]  /*35d20*/  LDS R46, [R4+0x49900] ;  /* 0x04990000042e7984 */ /* 0x000fe60000000800 */
[----:B-1----:R-:W-:Y:S01]  /*35d30*/  HMMA.1688.F32.TF32 R60, R40, R22, R84 ;  /* 0x00000016283c723c */ /* 0x002fe20000081054 */
[----:B------:R-:W-:Y:S04]  /*35d40*/  LDS R45, [R5+0x49100] ;  /* 0x04910000052d7984 */ /* 0x000fe80000000800 */
[----:B------:R-:W-:Y:S03]  /*35d50*/  LDS R47, [R5+0x49900] ;  /* 0x04990000052f7984 */ /* 0x000fe60000000800 */
[----:B------:R-:W-:Y:S01]  /*35d60*/  MOV R69, R32 ;  /* 0x0000002000457202 */ /* 0x000fe20000000f00 */
[----:B------:R-:W-:-:S02]  /*35d70*/  IMAD.MOV.U32 R68, RZ, RZ, R33 ;  /* 0x000000ffff447224 */ /* 0x000fc400078e0021 */
[----:B------:R-:W-:Y:S02]  /*35d80*/  IMAD.MOV.U32 R67, RZ, RZ, R34 ;  /* 0x000000ffff437224 */ /* 0x000fe400078e0022 */
[----:B------:R-:W-:Y:S02]  /*35d90*/  IMAD.MOV.U32 R66, RZ, RZ, R35 ;  /* 0x000000ffff427224 */ /* 0x000fe400078e0023 */
[----:B------:R-:W-:Y:S08]  /*35da0*/  HMMA.1688.F32.TF32 R32, R212, R10, R72 ;  /* 0x0000000ad420723c */ /* 0x000ff00000081048 */
[----:B------:R-:W-:Y:S01]  /*35db0*/  HMMA.1688.F32.TF32 R72, R40, R18, R188 ;  /* 0x000000122848723c */ /* 0x000fe200000810bc */
[----:B------:R-:W-:Y:S04]  /*35dc0*/  STL.64 [R1+0x180], R36 ;  /* 0x0001802401007387 */ /* 0x000fe80000100a00 */
[----:B------:R-:W-:Y:S03]  /*35dd0*/  STL.64 [R1+0x188], R38 ;  /* 0x0001882601007387 */ /* 0x000fe60000100a00 */
[----:B------:R-:W-:Y:S01]  /*35de0*/  HMMA.1688.F32.TF32 R192, R212, R222, R80 ;  /* 0x000000ded4c0723c */ /* 0x000fe20000081050 */
[----:B------:R-:W-:Y:S04]  /*35df0*/  LDS R36, [R2+0x49180] ;  /* 0x0491800002247984 */ /* 0x000fe80000000800 */
[----:B------:R-:W-:Y:S03]  /*35e00*/  LDS R38, [R2+0x49980] ;  /* 0x0499800002267984 */ /* 0x000fe60000000800 */
[C---:B------:R-:W-:Y:S01]  /*35e10*/  HMMA.1688.F32.TF32 R80, R40.reuse, R30, R180 ;  /* 0x0000001e2850723c */ /* 0x040fe200000810b4 */
[----:B------:R-:W-:Y:S04]  /*35e20*/  LDS R37, [R0+0x49180] ;  /* 0x0491800000257984 */ /* 0x000fe80000000800 */
[----:B------:R-:W1:Y:S04]  /*35e30*/  LDS R39, [R0+0x49980] ;  /* 0x0499800000277984 */ /* 0x000e680000000800 */
[----:B------:R-:W-:Y:S04]  /*35e40*/  STL.64 [R1+0x340], R72 ;  /* 0x0003404801007387 */ /* 0x000fe80000100a00 */
[----:B------:R2:W-:Y:S04]  /*35e50*/  STL.64 [R1+0x348], R74 ;  /* 0x0003484a01007387 */ /* 0x0005e80000100a00 */
[----:B------:R-:W-:Y:S04]  /*35e60*/  STL.64 [R1+0x330], R60 ;  /* 0x0003303c01007387 */ /* 0x000fe80000100a00 */
[----:B------:R3:W-:Y:S01]  /*35e70*/  STL.64 [R1+0x338], R62 ;  /* 0x0003383e01007387 */ /* 0x0007e20000100a00 */
[C---:B--2---:R-:W-:Y:S08]  /*35e80*/  HMMA.1688.F32.TF32 R72, R40.reuse, R26, R88 ;  /* 0x0000001a2848723c */ /* 0x044ff00000081058 */
[C---:B---3--:R-:W-:Y:S01]  /*35e90*/  HMMA.1688.F32.TF32 R60, R40.reuse, R14, R184 ;  /* 0x0000000e283c723c */ /* 0x048fe200000810b8 */
[----:B------:R-:W-:Y:S04]  /*35ea0*/  STL.64 [R1+0x320], R80 ;  /* 0x0003205001007387 */ /* 0x000fe80000100a00 */
[----:B------:R2:W-:Y:S10]  /*35eb0*/  STL.64 [R1+0x328], R82 ;  /* 0x0003285201007387 */ /* 0x0005f40000100a00 */
[----:B------:R-:W-:Y:S04]  /*35ec0*/  STL.64 [R1+0x310], R72 ;  /* 0x0003104801007387 */ /* 0x000fe80000100a00 */
[----:B------:R3:W-:Y:S01]  /*35ed0*/  STL.64 [R1+0x318], R74 ;  /* 0x0003184a01007387 */ /* 0x0007e20000100a00 */
[C---:B--2---:R-:W-:Y:S03]  /*35ee0*/  HMMA.1688.F32.TF32 R80, R40.reuse, R10, R92 ;  /* 0x0000000a2850723c */ /* 0x044fe6000008105c */
[----:B------:R-:W-:Y:S04]  /*35ef0*/  STL.64 [R1+0x300], R60 ;  /* 0x0003003c01007387 */ /* 0x000fe80000100a00 */
[----:B------:R2:W-:Y:S01]  /*35f00*/  STL.64 [R1+0x308], R62 ;  /* 0x0003083e01007387 */ /* 0x0005e20000100a00 */
[----:B---3--:R-:W-:Y:S08]  /*35f10*/  HMMA.1688.F32.TF32 R72, R40, R218, R96 ;  /* 0x000000da2848723c */ /* 0x008ff00000081060 */
[----:B-1----:R-:W-:Y:S01]  /*35f20*/  HMMA.1688.F32.TF32 R180, R36, R10, R156 ;  /* 0x0000000a24b4723c */ /* 0x002fe2000008109c */
[----:B------:R-:W-:Y:S01]  /*35f30*/  IMAD.MOV.U32 R84, RZ, RZ, R177 ;  /* 0x000000ffff547224 */ /* 0x000fe200078e00b1 */
[----:B------:R-:W-:Y:S01]  /*35f40*/  LDS R92, [R4+0x4a080] ;  /* 0x04a08000045c7984 */ /* 0x000fe20000000800 */
[----:B------:R-:W-:-:S02]  /*35f50*/  IMAD.MOV.U32 R85, RZ, RZ, R178 ;  /* 0x000000ffff557224 */ /* 0x000fc400078e00b2 */
[----:B------:R-:W-:Y:S01]  /*35f60*/  IMAD.MOV.U32 R86, RZ, RZ, R179 ;  /* 0x000000ffff567224 */ /* 0x000fe200078e00b3 */
[----:B------:R-:W-:Y:S02]  /*35f70*/  LDS R94, [R4+0x4a880] ;  /* 0x04a88000045e7984 */ /* 0x000fe40000000800 */
[----:B--2---:R-:W-:Y:S01]  /*35f80*/  HMMA.1688.F32.TF32 R60, R40, R222, R100 ;  /* 0x000000de283c723c */ /* 0x004fe20000081064 */
[----:B------:R-:W-:Y:S01]  /*35f90*/  IMAD.MOV.U32 R87, RZ, RZ, R7 ;  /* 0x000000ffff577224 */ /* 0x000fe200078e0007 */
[----:B------:R-:W-:Y:S01]  /*35fa0*/  LDS R93, [R5+0x4a080] ;  /* 0x04a08000055d7984 */ /* 0x000fe20000000800 */
[----:B------:R-:W-:Y:S02]  /*35fb0*/  IMAD.MOV.U32 R246, RZ, RZ, R32 ;  /* 0x000000fffff67224 */ /* 0x000fe400078e0020 */
[----:B------:R-:W-:Y:S01]  /*35fc0*/  IMAD.MOV.U32 R247, RZ, RZ, R33 ;  /* 0x000000fffff77224 */ /* 0x000fe200078e0021 */
[----:B------:R-:W-:Y:S02]  /*35fd0*/  LDS R95, [R5+0x4a880] ;  /* 0x04a88000055f7984 */ /* 0x000fe40000000800 */
[C---:B------:R-:W-:Y:S02]  /*35fe0*/  HMMA.1688.F32.TF32 R40, R44.reuse, R18, R104 ;  /* 0x000000122c28723c */ /* 0x040fe40000081068 */
[----:B------:R-:W-:Y:S04]  /*35ff0*/  STL.64 [R1+0x2f0], R80 ;  /* 0x0002f05001007387 */ /* 0x000fe80000100a00 */
[----:B------:R-:W-:Y:S04]  /*36000*/  STL.64 [R1+0x2f8], R82 ;  /* 0x0002f85201007387 */ /* 0x000fe80000100a00 */
[----:B------:R1:W-:Y:S11]  /*36010*/  STL.64 [R1+0x2e0], R72 ;  /* 0x0002e04801007387 */ /* 0x0003f60000100a00 */
[----:B------:R-:W-:Y:S03]  /*36020*/  @!UPT UIADD3 URZ, URZ, URZ, URZ ;  /* 0x0000003f3f3ff290 */ /* 0x000fe6000fffe03f */
[----:B------:R-:W-:Y:S02]  /*36030*/  IMAD.MOV.U32 R103, RZ, RZ, R40 ;  /* 0x000000ffff677224 */ /* 0x000fe400078e0028 */
[----:B------:R-:W-:Y:S02]  /*36040*/  IMAD.MOV.U32 R102, RZ, RZ, R41 ;  /* 0x000000ffff667224 */ /* 0x000fe400078e0029 */
[----:B------:R-:W-:Y:S02]  /*36050*/  IMAD.MOV.U32 R101, RZ, RZ, R42 ;  /* 0x000000ffff657224 */ /* 0x000fe400078e002a */
[----:B------:R-:W-:Y:S02]  /*36060*/  IMAD.MOV.U32 R100, RZ, RZ, R43 ;  /* 0x000000ffff647224 */ /* 0x000fe400078e002b */
[----:B------:R-:W-:Y:S01]  /*36070*/  HMMA.1688.F32.TF32 R40, R44, R22, R108 ;  /* 0x000000162c28723c */ /* 0x000fe2000008106c */
[----:B------:R2:W-:Y:S01]  /*36080*/  STL.64 [R1+0x2e8], R74 ;  /* 0x0002e84a01007387 */ /* 0x0005e20000100a00 */
[----:B-1----:R-:W-:-:S03]  /*36090*/  IMAD.MOV.U32 R72, RZ, RZ, R225 ;  /* 0x000000ffff487224 */ /* 0x002fc600078e00e1 */
[----:B------:R1:W-:Y:S01]  /*360a0*/  STL.64 [R1+0x1b60], R182 ;  /* 0x001b60b601007387 */ /* 0x0003e20000100a00 */
[----:B------:R-:W-:-:S03]  /*360b0*/  IMAD.MOV.U32 R73, RZ, RZ, R226 ;  /* 0x000000ffff497224 */ /* 0x000fc600078e00e2 */
[----:B------:R-:W-:Y:S01]  /*360c0*/  STL.64 [R1+0x1b58], R180 ;  /* 0x001b58b401007387 */ /* 0x000fe20000100a00 */
[----:B------:R-:W-:-:S03]  /*360d0*/  MOV R80, R201 ;  /* 0x000000c900507202 */ /* 0x000fc60000000f00 */
[----:B------:R-:W3:Y:S01]  /*360e0*/  LDL.LU R225, [R1+0x1bbc] ;  /* 0x001bbc0001e17983 */ /* 0x000ee20000300800 */
[----:B--2---:R-:W-:Y:S02]  /*360f0*/  IMAD.MOV.U32 R74, RZ, RZ, R227 ;  /* 0x000000ffff4a7224 */ /* 0x004fe400078e00e3 */
[----:B------:R-:W-:Y:S01]  /*36100*/  IMAD.MOV.U32 R75, RZ, RZ, R200 ;  /* 0x000000ffff4b7224 */ /* 0x000fe200078e00c8 */
[----:B------:R-:W3:Y:S01]  /*36110*/  LDL.LU R226, [R1+0x1bb8] ;  /* 0x001bb80001e27983 */ /* 0x000ee20000300800 */
[----:B------:R-:W-:-:S03]  /*36120*/  IMAD.MOV.U32 R81, RZ, RZ, R202 ;  /* 0x000000ffff517224 */ /* 0x000fc600078e00ca */
[----:B------:R-:W3:Y:S01]  /*36130*/  LDL.LU R227, [R1+0x1bb4] ;  /* 0x001bb40001e37983 */ /* 0x000ee20000300800 */
[----:B------:R-:W-:-:S03]  /*36140*/  IMAD.MOV.U32 R82, RZ, RZ, R203 ;  /* 0x000000ffff527224 */ /* 0x000fc600078e00cb */
[----:B------:R-:W2:Y:S01]  /*36150*/  LDL.LU R200, [R1+0x1bb0] ;  /* 0x001bb00001c87983 */ /* 0x000ea20000300800 */
[----:B------:R-:W-:-:S03]  /*36160*/  IMAD.MOV.U32 R83, RZ, RZ, R176 ;  /* 0x000000ffff537224 */ /* 0x000fc600078e00b0 */
[----:B------:R-:W2:Y:S04]  /*36170*/  LDL.LU R201, [R1+0x1bac] ;  /* 0x001bac0001c97983 */ /* 0x000ea80000300800 */
[----:B------:R-:W2:Y:S04]  /*36180*/  LDL.LU R202, [R1+0x1ba8] ;  /* 0x001ba80001ca7983 */ /* 0x000ea80000300800 */
[----:B------:R-:W2:Y:S01]  /*36190*/  LDL.LU R203, [R1+0x1ba4] ;  /* 0x001ba40001cb7983 */ /* 0x000ea20000300800 */
[----:B------:R-:W-:-:S03]  /*361a0*/  IMAD.MOV.U32 R107, RZ, RZ, R40 ;  /* 0x000000ffff6b7224 */ /* 0x000fc600078e0028 */
[----:B------:R-:W4:Y:S01]  /*361b0*/  LDL.LU R176, [R1+0x1ba0] ;  /* 0x001ba00001b07983 */ /* 0x000f220000300800 */
[----:B------:R-:W-:-:S03]  /*361c0*/  IMAD.MOV.U32 R106, RZ, RZ, R41 ;  /* 0x000000ffff6a7224 */ /* 0x000fc600078e0029 */
[----:B------:R-:W4:Y:S01]  /*361d0*/  LDL.LU R177, [R1+0x1b9c] ;  /* 0x001b9c0001b17983 */ /* 0x000f220000300800 */
[----:B------:R-:W-:Y:S02]  /*361e0*/  IMAD.MOV.U32 R105, RZ, RZ, R42 ;  /* 0x000000ffff697224 */ /* 0x000fe400078e002a */
[----:B------:R-:W-:Y:S01]  /*361f0*/  IMAD.MOV.U32 R104, RZ, RZ, R43 ;  /* 0x000000ffff687224 */ /* 0x000fe200078e002b */
[----:B------:R-:W4:Y:S01]  /*36200*/  LDL.LU R178, [R1+0x1b98] ;  /* 0x001b980001b27983 */ /* 0x000f220000300800 */
[C---:B------:R-:W-:Y:S03]  /*36210*/  HMMA.1688.F32.TF32 R40, R44.reuse, R30, R112 ;  /* 0x0000001e2c28723c */ /* 0x040fe60000081070 */
[----:B------:R-:W4:Y:S04]  /*36220*/  LDL.LU R179, [R1+0x1b94] ;  /* 0x001b940001b37983 */ /* 0x000f280000300800 */
[----:B------:R-:W2:Y:S11]  /*36230*/  LDL.LU R7, [R1+0x1b90] ;  /* 0x001b900001077983 */ /* 0x000eb60000300800 */
[----:B------:R-:W-:Y:S06]  /*36240*/  @!UPT UIADD3 URZ, URZ, URZ, URZ ;  /* 0x0000003f3f3ff290 */ /* 0x000fec000fffe03f */
[----:B------:R-:W-:Y:S02]  /*36250*/  IMAD.MOV.U32 R191, RZ, RZ, R40 ;  /* 0x000000ffffbf7224 */ /* 0x000fe400078e0028 */
[----:B------:R-:W-:Y:S02]  /*36260*/  IMAD.MOV.U32 R190, RZ, RZ, R41 ;  /* 0x000000ffffbe7224 */ /* 0x000fe400078e0029 */
[----:B------:R-:W-:Y:S02]  /*36270*/  IMAD.MOV.U32 R189, RZ, RZ, R42 ;  /* 0x000000ffffbd7224 */ /* 0x000fe400078e002a */
[----:B------:R-:W-:Y:S02]  /*36280*/  IMAD.MOV.U32 R188, RZ, RZ, R43 ;  /* 0x000000ffffbc7224 */ /* 0x000fe400078e002b */
[C---:B------:R-:W-:Y:S11]  /*36290*/  HMMA.1688.F32.TF32 R40, R44.reuse, R26, R116 ;  /* 0x0000001a2c28723c */ /* 0x040ff60000081074 */
[----:B------:R-:W-:Y:S11]  /*362a0*/  @!UPT UIADD3 URZ, URZ, URZ, URZ ;  /* 0x0000003f3f3ff290 */ /* 0x000ff6000fffe03f */
[----:B------:R-:W-:Y:S02]  /*362b0*/  @!UPT UIADD3 URZ, URZ, URZ, URZ ;  /* 0x0000003f3f3ff290 */ /* 0x000fe4000fffe03f */
[----:B------:R-:W-:Y:S01]  /*362c0*/  MOV R111, R40 ;  /* 0x00000028006f7202 */ /* 0x000fe20000000f00 */
        /* <DEDUP_REMOVED lines=20> */
[----:B------:R-:W-:Y:S01]  /*36410*/  IMAD.MOV.U32 R127, RZ, RZ, R40 ;  /* 0x000000ffff7f7224 */ /* 0x000fe200078e0028 */
[----:B------:R-:W-:Y:S01]  /*36420*/  MOV R125, R42 ;  /* 0x0000002a007d7202 */ /* 0x000fe20000000f00 */
[----:B------:R-:W-:Y:S02]  /*36430*/  IMAD.MOV.U32 R126, RZ, RZ, R41 ;  /* 0x000000ffff7e7224 */ /* 0x000fe400078e0029 */
[----:B------:R-:W-:Y:S02]  /*36440*/  IMAD.MOV.U32 R124, RZ, RZ, R43 ;  /* 0x000000ffff7c7224 */ /* 0x000fe400078e002b */
[----:B------:R-:W-:Y:S11]  /*36450*/  HMMA.1688.F32.TF32 R40, R44, R222, R132 ;  /* 0x000000de2c28723c */ /* 0x000ff60000081084 */
        /* <DEDUP_REMOVED lines=22> */
[----:B------:R-:W-:-:S05]  /*365c0*/  IMAD.MOV.U32 R3, RZ, RZ, R35 ;  /* 0x000000ffff037224 */ /* 0x000fca00078e0023 */
[----:B------:R-:W-:Y:S11]  /*365d0*/  HMMA.1688.F32.TF32 R32, R212, R218, R76 ;  /* 0x000000dad420723c */ /* 0x000ff6000008104c */
[----:B------:R-:W-:Y:S05]  /*365e0*/  @!UPT UIADD3 URZ, URZ, URZ, URZ ;  /* 0x0000003f3f3ff290 */ /* 0x000fea000fffe03f */
[----:B------:R-:W-:Y:S01]  /*365f0*/  MOV R139, R40 ;  /* 0x00000028008b7202 */ /* 0x000fe20000000f00 */
[----:B------:R-:W-:Y:S02]  /*36600*/  IMAD.MOV.U32 R138, RZ, RZ, R41 ;  /* 0x000000ffff8a7224 */ /* 0x000fe400078e0029 */
[----:B------:R-:W-:Y:S02]  /*36610*/  IMAD.MOV.U32 R137, RZ, RZ, R42 ;  /* 0x000000ffff897224 */ /* 0x000fe400078e002a */
[----:B------:R-:W-:Y:S02]  /*36620*/  IMAD.MOV.U32 R136, RZ, RZ, R43 ;  /* 0x000000ffff887224 */ /* 0x000fe400078e002b */
[----:B------:R-:W-:Y:S01]  /*36630*/  HMMA.1688.F32.TF32 R40, R36, R26, R148 ;  /* 0x0000001a2428723c */ /* 0x000fe20000081094 */
[----:B------:R-:W-:Y:S02]  /*36640*/  IMAD.MOV.U32 R79, RZ, RZ, R32 ;  /* 0x000000ffff4f7224 */ /* 0x000fe400078e0020 */
[----:B------:R-:W-:Y:S01]  /*36650*/  IMAD.MOV.U32 R78, RZ, RZ, R33 ;  /* 0x000000ffff4e7224 */ /* 0x000fe200078e0021 */
[----:B------:R-:W-:Y:S01]  /*36660*/  LDS R32, [R4+0x49180] ;  /* 0x0491800004207984 */ /* 0x000fe20000000800 */
[----:B------:R-:W-:-:S02]  /*36670*/  IMAD.MOV.U32 R77, RZ, RZ, R34 ;  /* 0x000000ffff4d7224 */ /* 0x000fc400078e0022 */
[----:B------:R-:W-:Y:S01]  /*36680*/  IMAD.MOV.U32 R76, RZ, RZ, R35 ;  /* 0x000000ffff4c7224 */ /* 0x000fe200078e0023 */
[----:B------:R-:W-:Y:S04]  /*36690*/  LDS R34, [R4+0x49980] ;  /* 0x0499800004227984 */ /* 0x000fe80000000800 */
[----:B------:R-:W-:Y:S04]  /*366a0*/  LDS R33, [R5+0x49180] ;  /* 0x0491800005217984 */ /* 0x000fe80000000800 */
[----:B------:R-:W1:Y:S08]  /*366b0*/  LDS R35, [R5+0x49980] ;  /* 0x0499800005237984 */ /* 0x000e700000000800 */
[----:B------:R-:W-:-:S02]  /*366c0*/  IMAD.MOV.U32 R143, RZ, RZ, R40 ;  /* 0x000000ffff8f7224 */ /* 0x000fc400078e0028 */
        /* <DEDUP_REMOVED lines=11> */
[----:B-1----:R-:W-:Y:S02]  /*36780*/  IMAD.MOV.U32 R182, RZ, RZ, R17 ;  /* 0x000000ffffb67224 */ /* 0x002fe400078e0011 */
[----:B------:R-:W-:-:S05]  /*36790*/  IMAD.MOV.U32 R183, RZ, RZ, R16 ;  /* 0x000000ffffb77224 */ /* 0x000fca00078e0010 */
[----:B------:R-:W-:Y:S08]  /*367a0*/  HMMA.1688.F32.TF32 R184, R36, R218, R160 ;  /* 0x000000da24b8723c */ /* 0x000ff000000810a0 */
[----:B------:R-:W-:Y:S01]  /*367b0*/  HMMA.1688.F32.TF32 R36, R32, R18, R168 ;  /* 0x000000122024723c */ /* 0x000fe200000810a8 */
[----:B--2---:R-:W-:Y:S07]  /*367c0*/  LDSM.16.M88.4 R16, [R7+0x8100] ;  /* 0x008100000710783b */ /* 0x004fee0000000200 */
[----:B------:R-:W-:Y:S01]  /*367d0*/  IMAD.MOV.U32 R151, RZ, RZ, R40 ;  /* 0x000000ffff977224 */ /* 0x000fe200078e0028 */
[----:B------:R-:W-:Y:S01]  /*367e0*/  MOV R149, R42 ;  /* 0x0000002a00957202 */ /* 0x000fe20000000f00 */
[----:B------:R-:W-:Y:S01]  /*367f0*/  IMAD.MOV.U32 R150, RZ, RZ, R41 ;  /* 0x000000ffff967224 */ /* 0x000fe200078e0029 */
[----:B------:R-:W-:Y:S01]  /*36800*/  LDS R40, [R2+0x4a000] ;  /* 0x04a0000002287984 */ /* 0x000fe20000000800 */
[----:B------:R-:W-:-:S03]  /*36810*/  IMAD.MOV.U32 R148, RZ, RZ, R43 ;  /* 0x000000ffff947224 */ /* 0x000fc600078e002b */
[----:B------:R-:W-:Y:S04]  /*36820*/  LDS R42, [R2+0x4a800] ;  /* 0x04a80000022a7984 */ /* 0x000fe80000000800 */
[----:B------:R-:W-:Y:S04]  /*36830*/  LDS R41, [R0+0x4a000] ;  /* 0x04a0000000297984 */ /* 0x000fe80000000800 */
[----:B------:R-:W1:Y:S01]  /*36840*/  LDS R43, [R0+0x4a800] ;  /* 0x04a80000002b7984 */ /* 0x000e620000000800 */
[----:B------:R-:W-:Y:S02]  /*36850*/  IMAD.MOV.U32 R155, RZ, RZ, R36 ;  /* 0x000000ffff9b7224 */ /* 0x000fe400078e0024 */
[----:B------:R-:W-:-:S02]  /*36860*/  IMAD.MOV.U32 R154, RZ, RZ, R37 ;  /* 0x000000ffff9a7224 */ /* 0x000fc400078e0025 */
[----:B------:R-:W-:Y:S02]  /*36870*/  IMAD.MOV.U32 R153, RZ, RZ, R38 ;  /* 0x000000ffff997224 */ /* 0x000fe400078e0026 */
[----:B------:R-:W-:Y:S02]  /*36880*/  IMAD.MOV.U32 R152, RZ, RZ, R39 ;  /* 0x000000ffff987224 */ /* 0x000fe400078e0027 */
[C---:B------:R-:W-:Y:S01]  /*36890*/  HMMA.1688.F32.TF32 R36, R32.reuse, R22, R172 ;  /* 0x000000162024723c */ /* 0x040fe200000810ac */
[----:B------:R-:W-:Y:S02]  /*368a0*/  IMAD.MOV.U32 R180, RZ, RZ, R21 ;  /* 0x000000ffffb47224 */ /* 0x000fe400078e0015 */
[----:B------:R-:W-:Y:S02]  /*368b0*/  IMAD.MOV.U32 R181, RZ, RZ, R20 ;  /* 0x000000ffffb57224 */ /* 0x000fe400078e0014 */
[----:B------:R-:W2:Y:S01]  /*368c0*/  LDSM.16.M88.4 R20, [R7+0xc100] ;  /* 0x00c100000714783b */ /* 0x000ea20000000200 */
[----:B------:R-:W-:Y:S01]  /*368d0*/  IMAD.MOV.U32 R44, RZ, RZ, R29 ;  /* 0x000000ffff2c7224 */ /* 0x000fe200078e001d */
[----:B------:R-:W-:Y:S01]  /*368e0*/  MOV R46, R25 ;  /* 0x00000019002e7202 */ /* 0x000fe20000000f00 */
[----:B------:R-:W-:Y:S01]  /*368f0*/  IMAD.MOV.U32 R45, RZ, RZ, R28 ;  /* 0x000000ffff2d7224 */ /* 0x000fe200078e001c */
[----:B---3--:R-:W-:Y:S01]  /*36900*/  HMMA.1688.F32.TF32 R208, R32, R14, R224 ;  /* 0x0000000e20d0723c */ /* 0x008fe200000810e0 */
[----:B------:R-:W-:-:S02]  /*36910*/  IMAD.MOV.U32 R47, RZ, RZ, R24 ;  /* 0x000000ffff2f7224 */ /* 0x000fc400078e0018 */
[----:B------:R-:W-:Y:S02]  /*36920*/  IMAD.MOV.U32 R160, RZ, RZ, R13 ;  /* 0x000000ffffa07224 */ /* 0x000fe400078e000d */
[----:B------:R-:W-:Y:S02]  /*36930*/  IMAD.MOV.U32 R161, RZ, RZ, R12 ;  /* 0x000000ffffa17224 */ /* 0x000fe400078e000c */
[----:B------:R-:W3:Y:S01]  /*36940*/  LDSM.16.M88.4 R12, [R7+0x4100] ;  /* 0x00410000070c783b */ /* 0x000ee20000000200 */
[----:B------:R-:W-:Y:S02]  /*36950*/  IMAD.MOV.U32 R90, RZ, RZ, R217 ;  /* 0x000000ffff5a7224 */ /* 0x000fe400078e00d9 */
[----:B------:R-:W-:Y:S01]  /*36960*/  IMAD.MOV.U32 R91, RZ, RZ, R216 ;  /* 0x000000ffff5b7224 */ /* 0x000fe200078e00d8 */
[----:B------:R-:W-:Y:S01]  /*36970*/  HMMA.1688.F32.TF32 R204, R32, R26, R200 ;  /* 0x0000001a20cc723c */ /* 0x000fe200000810c8 */
[----:B------:R-:W-:Y:S01]  /*36980*/  IMAD.MOV.U32 R88, RZ, RZ, R221 ;  /* 0x000000ffff587224 */ /* 0x000fe200078e00dd */
[----:B------:R-:W2:Y:S01]  /*36990*/  LDSM.16.M88.4 R24, [R7+0x10100] ;  /* 0x010100000718783b */ /* 0x000ea20000000200 */
[----:B------:R-:W-:-:S05]  /*369a0*/  IMAD.MOV.U32 R89, RZ, RZ, R220 ;  /* 0x000000ffff597224 */ /* 0x000fca00078e00dc */
[----:B------:R-:W-:Y:S01]  /*369b0*/  HMMA.1688.F32.TF32 R216, R32, R218, R232 ;  /* 0x000000da20d8723c */ /* 0x000fe200000810e8 */
[----:B------:R-:W-:Y:S02]  /*369c0*/  IMAD.MOV.U32 R159, RZ, RZ, R36 ;  /* 0x000000ffff9f7224 */ /* 0x000fe400078e0024 */
[----:B------:R-:W-:-:S05]  /*369d0*/  IMAD.MOV.U32 R158, RZ, RZ, R37 ;  /* 0x000000ffff9e7224 */ /* 0x000fca00078e0025 */
[C---:B----4-:R-:W-:Y:S01]  /*369e0*/  HMMA.1688.F32.TF32 R236, R32.reuse, R30, R176 ;  /* 0x0000001e20ec723c */ /* 0x050fe200000810b0 */
[----:B------:R-:W4:Y:S01]  /*369f0*/  LDSM.16.M88.4 R28, [R7+0x14100] ;  /* 0x01410000071c783b */ /* 0x000f220000000200 */
[----:B------:R-:W-:Y:S02]  /*36a00*/  IMAD.MOV.U32 R157, RZ, RZ, R38 ;  /* 0x000000ffff9d7224 */ /* 0x000fe400078e0026 */
[----:B------:R-:W-:Y:S02]  /*36a10*/  IMAD.MOV.U32 R156, RZ, RZ, R39 ;  /* 0x000000ffff9c7224 */ /* 0x000fe400078e0027 */
[----:B------:R-:W-:Y:S02]  /*36a20*/  LDSM.16.M88.4 R36, [R7+0x1c100] ;  /* 0x01c100000724783b */ /* 0x000fe40000000200 */
[----:B------:R-:W-:Y:S08]  /*36a30*/  HMMA.1688.F32.TF32 R220, R32, R222, R196 ;  /* 0x000000de20dc723c */ /* 0x000ff000000810c4 */
[----:B-1----:R-:W-:Y:S08]  /*36a40*/  HMMA.1688.F32.TF32 R44, R40, R16, R44 ;  /* 0x00000010282c723c */ /* 0x002ff0000008102c */
[----:B------:R-:W-:Y:S01]  /*36a50*/  HMMA.1688.F32.TF32 R212, R32, R10, R228 ;  /* 0x0000000a20d4723c */ /* 0x000fe200000810e4 */
[----:B------:R-:W1:Y:S04]  /*36a60*/  LDSM.16.M88.4 R32, [R7+0x18100] ;  /* 0x018100000720783b */ /* 0x000e680000000200 */
[----:B------:R2:W-:Y:S04]  /*36a70*/  STL [R1+0x1b54], R217 ;  /* 0x001b54d901007387 */ /* 0x0005e80000100800 */
[----:B------:R3:W-:Y:S04]  /*36a80*/  STL [R1+0x1b50], R218 ;  /* 0x001b50da01007387 */ /* 0x0007e80000100800 */
[----:B------:R4:W-:Y:S03]  /*36a90*/  STL [R1+0x1b4c], R219 ;  /* 0x001b4cdb01007387 */ /* 0x0009e60000100800 */
[----:B--2---:R-:W-:Y:S01]  /*36aa0*/  IMAD.MOV.U32 R217, RZ, RZ, R44 ;  /* 0x000000ffffd97224 */ /* 0x004fe200078e002c */
[----:B------:R2:W-:Y:S01]  /*36ab0*/  STL [R1+0x1b48], R223 ;  /* 0x001b48df01007387 */ /* 0x0005e20000100800 */
[----:B---3--:R-:W-:-:S02]  /*36ac0*/  IMAD.MOV.U32 R218, RZ, RZ, R45 ;  /* 0x000000ffffda7224 */ /* 0x008fc400078e002d */
[----:B----4-:R-:W-:Y:S02]  /*36ad0*/  IMAD.MOV.U32 R219, RZ, RZ, R46 ;  /* 0x000000ffffdb7224 */ /* 0x010fe400078e002e */
[----:B--2---:R-:W-:Y:S02]  /*36ae0*/  IMAD.MOV.U32 R223, RZ, RZ, R47 ;  /* 0x000000ffffdf7224 */ /* 0x004fe400078e002f */
[----:B------:R-:W-:Y:S01]  /*36af0*/  HMMA.1688.F32.TF32 R44, R40, R20, R88 ;  /* 0x00000014282c723c */ /* 0x000fe20000081058 */
[----:B------:R2:W-:Y:S04]  /*36b00*/  STL [R1+0x1b44], R15 ;  /* 0x001b440f01007387 */ /* 0x0005e80000100800 */
        /* <DEDUP_REMOVED lines=8> */
[----:B-1----:R-:W-:Y:S04]  /*36b90*/  STL [R1+0x1b30], R34 ;  /* 0x001b302201007387 */ /* 0x002fe80000100800 */
[----:B------:R-:W-:Y:S04]  /*36ba0*/  STL [R1+0x1b24], R35 ;  /* 0x001b242301007387 */ /* 0x000fe80000100800 */
[----:B------:R-:W-:Y:S01]  /*36bb0*/  STL [R1+0x1b18], R38 ;  /* 0x001b182601007387 */ /* 0x000fe20000100800 */
[----:B--2---:R-:W-:-:S03]  /*36bc0*/  IMAD.MOV.U32 R15, RZ, RZ, R44 ;  /* 0x000000ffff0f7224 */ /* 0x004fc600078e002c */
[----:B------:R-:W-:Y:S01]  /*36bd0*/  STL [R1+0x1b14], R39 ;  /* 0x001b142701007387 */ /* 0x000fe20000100800 */
[----:B---3--:R-:W-:-:S03]  /*36be0*/  IMAD.MOV.U32 R18, RZ, RZ, R47 ;  /* 0x000000ffff127224 */ /* 0x008fc600078e002f */
[----:B------:R-:W-:Y:S04]  /*36bf0*/  STL [R1+0x18a4], R7 ;  /* 0x0018a40701007387 */ /* 0x000fe80000100800 */
[----:B------:R-:W-:Y:S04]  /*36c00*/  STL [R1+0xb4], R45 ;  /* 0x0000b42d01007387 */ /* 0x000fe80000100800 */
[----:B------:R1:W-:Y:S02]  /*36c10*/  STL [R1+0xb8], R46 ;  /* 0x0000b82e01007387 */ /* 0x0003e40000100800 */
[C---:B-1----:R-:W-:Y:S11]  /*36c20*/  HMMA.1688.F32.TF32 R44, R40.reuse, R24, R84 ;  /* 0x00000018282c723c */ /* 0x042ff60000081054 */
[----:B------:R-:W-:Y:S11]  /*36c30*/  @!UPT UIADD3 URZ, URZ, URZ, URZ ;  /* 0x0000003f3f3ff290 */ /* 0x000ff6000fffe03f */
[----:B------:R-:W-:Y:S01]  /*36c40*/  @!UPT UIADD3 URZ, URZ, URZ, URZ ;  /* 0x0000003f3f3ff290 */ /* 0x000fe2000fffe03f */
[----:B------:R-:W-:Y:S01]  /*36c50*/  STL [R1+0xa4], R45 ;  /* 0x0000a42d01007387 */ /* 0x000fe20000100800 */
[----:B------:R-:W-:Y:S02]  /*36c60*/  IMAD.MOV.U32 R19, RZ, RZ, R44 ;  /* 0x000000ffff137224 */ /* 0x000fe400078e002c */
[----:B------:R-:W-:Y:S01]  /*36c70*/  IMAD.MOV.U32 R22, RZ, RZ, R47 ;  /* 0x000000ffff167224 */ /* 0x000fe200078e002f */
[----:B------:R1:W-:Y:S02]  /*36c80*/  STL [R1+0xa8], R46 ;  /* 0x0000a82e01007387 */ /* 0x0003e40000100800 */
[----:B-1----:R-:W-:Y:S11]  /*36c90*/  HMMA.1688.F32.TF32 R44, R40, R28, R80 ;  /* 0x0000001c282c723c */ /* 0x002ff60000081050 */
[----:B------:R-:W-:Y:S11]  /*36ca0*/  @!UPT UIADD3 URZ, URZ, URZ, URZ ;  /* 0x0000003f3f3ff290 */ /* 0x000ff6000fffe03f */
[----:B------:R-:W-:Y:S01]  /*36cb0*/  @!UPT UIADD3 URZ, URZ, URZ, URZ ;  /* 0x0000003f3f3ff290 */ /* 0x000fe2000fffe03f */
[----:B------:R-:W-:Y:S01]  /*36cc0*/  STL [R1+0x94], R45 ;  /* 0x0000942d01007387 */ /* 0x000fe20000100800 */
[----:B------:R-:W-:-:S03]  /*36cd0*/  IMAD.MOV.U32 R23, RZ, RZ, R44 ;  /* 0x000000ffff177224 */ /* 0x000fc600078e002c */
[----:B------:R1:W-:Y:S02]  /*36ce0*/  STL.64 [R1+0x98], R46 ;  /* 0x0000982e01007387 */ /* 0x0003e40000100a00 */
[----:B-1----:R-:W-:Y:S11]  /*36cf0*/  HMMA.1688.F32.TF32 R44, R40, R32, R72 ;  /* 0x00000020282c723c */ /* 0x002ff60000081048 */
[----:B------:R-:W-:Y:S11]  /*36d00*/  @!UPT UIADD3 URZ, URZ, URZ, URZ ;  /* 0x0000003f3f3ff290 */ /* 0x000ff6000fffe03f */
[----:B------:R-:W-:Y:S01]  /*36d10*/  @!UPT UIADD3 URZ, URZ, URZ, URZ ;  /* 0x0000003f3f3ff290 */ /* 0x000fe2000fffe03f */
[----:B------:R-:W-:Y:S04]  /*36d20*/  STL [R1+0x80], R44 ;  /* 0x0000802c01007387 */ /* 0x000fe80000100800 */
        /* <DEDUP_REMOVED lines=12> */
[----:B------:R-:W-:-:S02]  /*36df0*/  IMAD.MOV.U32 R162, RZ, RZ, R9 ;  /* 0x000000ffffa27224 */ /* 0x000fc400078e0009 */
[----:B------:R-:W-:Y:S02]  /*36e00*/  IMAD.MOV.U32 R163, RZ, RZ, R8 ;  /* 0x000000ffffa37224 */ /* 0x000fe400078e0008 */
[----:B------:R-:W1:Y:S01]  /*36e10*/  LDSM.16.M88.4 R8, [R7+0x100] ;  /* 0x000100000708783b */ /* 0x000e620000000200 */
        /* <DEDUP_REMOVED lines=8> */
[----:B------:R-:W-:Y:S01]  /*36ea0*/  IMAD.MOV.U32 R65, RZ, RZ, R56 ;  /* 0x000000ffff417224 */ /* 0x000fe200078e0038 */
[----:B------:R-:W4:Y:S01]  /*36eb0*/  LDL.LU R54, [R1+0x180] ;  /* 0x0001800001367983 */ /* 0x000f220000300800 */
[----:B------:R-:W-:Y:S01]  /*36ec0*/  IMAD.MOV.U32 R66, RZ, RZ, R55 ;  /* 0x000000ffff427224 */ /* 0x000fe200078e0037 */
[----:B------:R-:W-:Y:S01]  /*36ed0*/  MOV R56, R53 ;  /* 0x0000003500387202 */ /* 0x000fe20000000f00 */
[----:B------:R-:W-:Y:S01]  /*36ee0*/  IMAD.MOV.U32 R57, RZ, RZ, R52 ;  /* 0x000000ffff397224 */ /* 0x000fe200078e0034 */
[----:B------:R-:W4:Y:S01]  /*36ef0*/  LDL.LU R55, [R1+0x184] ;  /* 0x0001840001377983 */ /* 0x000f220000300800 */
[----:B------:R-:W-:-:S02]  /*36f00*/  IMAD.MOV.U32 R52, RZ, RZ, R48 ;  /* 0x000000ffff347224 */ /* 0x000fc400078e0030 */
[----:B------:R-:W-:Y:S01]  /*36f10*/  IMAD.MOV.U32 R71, RZ, RZ, R58 ;  /* 0x000000ffff477224 */ /* 0x000fe200078e003a */
[----:B------:R-:W4:Y:S01]  /*36f20*/  LDL.LU R48, [R1+0x188] ;  /* 0x0001880001307983 */ /* 0x000f220000300800 */
[----:B------:R-:W-:Y:S02]  /*36f30*/  IMAD.MOV.U32 R53, RZ, RZ, R49 ;  /* 0x000000ffff357224 */ /* 0x000fe400078e0031 */
[----:B------:R-:W-:Y:S01]  /*36f40*/  IMAD.MOV.U32 R58, RZ, RZ, R51 ;  /* 0x000000ffff3a7224 */ /* 0x000fe200078e0033 */
[----:B------:R-:W4:Y:S04]  /*36f50*/  LDL.LU R49, [R1+0x18c] ;  /* 0x00018c0001317983 */ /* 0x000f280000300800 */
[----:B------:R-:W4:Y:S01]  /*36f60*/  LDL.LU R51, [R1+0x1a4] ;  /* 0x0001a40001337983 */ /* 0x000f220000300800 */
[C---:B-1----:R-:W-:Y:S01]  /*36f70*/  HMMA.1688.F32.TF32 R160, R40.reuse, R8, R160 ;  /* 0x0000000828a0723c */ /* 0x042fe200000810a0 */
[----:B------:R-:W-:Y:S11]  /*36f80*/  IMAD.MOV.U32 R70, RZ, RZ, R59 ;  /* 0x000000ffff467224 */ /* 0x000ff600078e003b */
[----:B------:R-:W-:Y:S11]  /*36f90*/  @!UPT UIADD3 URZ, URZ, URZ, URZ ;  /* 0x0000003f3f3ff290 */ /* 0x000ff6000fffe03f */
[----:B------:R-:W-:Y:S01]  /*36fa0*/  @!UPT UIADD3 URZ, URZ, URZ, URZ ;  /* 0x0000003f3f3ff290 */ /* 0x000fe2000fffe03f */
[----:B------:R-:W-:Y:S02]  /*36fb0*/  IMAD.MOV.U32 R235, RZ, RZ, R160 ;  /* 0x000000ffffeb7224 */ /* 0x000fe400078e00a0 */
[----:B------:R-:W-:Y:S02]  /*36fc0*/  IMAD.MOV.U32 R234, RZ, RZ, R161 ;  /* 0x000000ffffea7224 */ /* 0x000fe400078e00a1 */
[----:B------:R-:W-:Y:S02]  /*36fd0*/  IMAD.MOV.U32 R233, RZ, RZ, R162 ;  /* 0x000000ffffe97224 */ /* 0x000fe400078e00a2 */
[----:B------:R-:W-:Y:S02]  /*36fe0*/  IMAD.MOV.U32 R232, RZ, RZ, R163 ;  /* 0x000000ffffe87224 */ /* 0x000fe400078e00a3 */
[----:B------:R-:W-:Y:S01]  /*36ff0*/  HMMA.1688.F32.TF32 R160, R40, R12, R180 ;  /* 0x0000000c28a0723c */ /* 0x000fe200000810b4 */
[----:B------:R-:W-:Y:S02]  /*37000*/  IMAD.MOV.U32 R59, RZ, RZ, R50 ;  /* 0x000000ffff3b7224 */ /* 0x000fe400078e0032 */
[----:B------:R-:W-:-:S04]  /*37010*/  IMAD.MOV.U32 R50, RZ, RZ, R6 ;  /* 0x000000ffff327224 */ /* 0x000fc800078e0006 */
[----:B------:R-:W-:Y:S02]  /*37020*/  IMAD.MOV.U32 R180, RZ, RZ, R241 ;  /* 0x000000ffffb47224 */ /* 0x000fe400078e00f1 */
[----:B------:R-:W-:Y:S01]  /*37030*/  IMAD.MOV.U32 R181, RZ, RZ, R240 ;  /* 0x000000ffffb57224 */ /* 0x000fe200078e00f0 */
[----:B--2---:R-:W-:Y:S11]  /*37040*/  HMMA.1688.F32.TF32 R40, R40, R36, R88 ;  /* 0x000000242828723c */ /* 0x004ff60000081058 */
        /* <DEDUP_REMOVED lines=8> */
[----:B------:R-:W-:Y:S01]  /*370d0*/  @!UPT UIADD3 URZ, URZ, URZ, URZ ;  /* 0x0000003f3f3ff290 */ /* 0x000fe2000fffe03f */
[----:B------:R4:W-:Y:S01]  /*370e0*/  STL.64 [R1+0x60], R40 ;  /* 0x0000602801007387 */ /* 0x0009e20000100a00 */
[----:B------:R-:W-:Y:S02]  /*370f0*/  IMAD.MOV.U32 R38, RZ, RZ, R42 ;  /* 0x000000ffff267224 */ /* 0x000fe400078e002a */
[----:B------:R-:W-:Y:S02]  /*37100*/  IMAD.MOV.U32 R39, RZ, RZ, R43 ;  /* 0x000000ffff277224 */ /* 0x000fe400078e002b */
[----:B----4-:R-:W-:Y:S11]  /*37110*/  HMMA.1688.F32.TF32 R40, R248, R12, R80 ;  /* 0x0000000cf828723c */ /* 0x010ff60000081050 */
[----:B------:R-:W-:Y:S11]  /*37120*/  @!UPT UIADD3 URZ, URZ, URZ, URZ ;  /* 0x0000003f3f3ff290 */ /* 0x000ff6000fffe03f */
[----:B------:R-:W-:Y:S01]  /*37130*/  @!UPT UIADD3 URZ, URZ, URZ, URZ ;  /* 0x0000003f3f3ff290 */ /* 0x000fe2000fffe03f */
[----:B------:R-:W-:Y:S04]  /*37140*/  STL.64 [R1+0x50], R40 ;  /* 0x0000502801007387 */ /* 0x000fe80000100a00 */
[----:B------:R1:W-:Y:S04]  /*37150*/  STL.64 [R1+0x58], R42 ;  /* 0x0000582a01007387 */ /* 0x0003e80000100a00 */
[----:B------:R-:W2:Y:S04]  /*37160*/  LDL.LU R241, [R1+0x1b8c] ;  /* 0x001b8c0001f17983 */ /* 0x000ea80000300800 */
[----:B------:R-:W3:Y:S01]  /*37170*/  LDL.LU R240, [R1+0x1b88] ;  /* 0x001b880001f07983 */ /* 0x000ee20000300800 */
[----:B------:R-:W-:-:S02]  /*37180*/  IMAD.MOV.U32 R82, RZ, RZ, R74 ;  /* 0x000000ffff527224 */ /* 0x000fc400078e004a */
[----:B------:R-:W-:Y:S01]  /*37190*/  IMAD.MOV.U32 R83, RZ, RZ, R75 ;  /* 0x000000ffff537224 */ /* 0x000fe200078e004b */
[----:B------:R-:W-:Y:S01]  /*371a0*/  MOV R75, R67 ;  /* 0x00000043004b7202 */ /* 0x000fe20000000f00 */
[----:B------:R-:W-:Y:S02]  /*371b0*/  IMAD.MOV.U32 R74, RZ, RZ, R66 ;  /* 0x000000ffff4a7224 */ /* 0x000fe400078e0042 */
[----:B------:R-:W-:Y:S02]  /*371c0*/  IMAD.MOV.U32 R66, RZ, RZ, R58 ;  /* 0x000000ffff427224 */ /* 0x000fe400078e003a */
[----:B------:R-:W-:Y:S02]  /*371d0*/  IMAD.MOV.U32 R67, RZ, RZ, R59 ;  /* 0x000000ffff437224 */ /* 0x000fe400078e003b */
[----:B------:R-:W-:Y:S02]  /*371e0*/  IMAD.MOV.U32 R58, RZ, RZ, R48 ;  /* 0x000000ffff3a7224 */ /* 0x000fe400078e0030 */
[----:B------:R-:W-:Y:S01]  /*371f0*/  IMAD.MOV.U32 R59, RZ, RZ, R49 ;  /* 0x000000ffff3b7224 */ /* 0x000fe200078e0031 */
[----:B------:R-:W-:Y:S01]  /*37200*/  MOV R49, R51 ;  /* 0x0000003300317202 */ /* 0x000fe20000000f00 */
[----:B------:R-:W-:-:S02]  /*37210*/  IMAD.MOV.U32 R48, RZ, RZ, R50 ;  /* 0x000000ffff307224 */ /* 0x000fc400078e0032 */
[----:B------:R-:W4:Y:S01]  /*37220*/  LDL.LU R50, [R1+0x1a8] ;  /* 0x0001a80001327983 */ /* 0x000f220000300800 */
[----:B------:R-:W-:Y:S01]  /*37230*/  IMAD.MOV.U32 R34, RZ, RZ, R45 ;  /* 0x000000ffff227224 */ /* 0x000fe200078e002d */
[----:B------:R-:W-:Y:S02]  /*37240*/  MOV R26, R46 ;  /* 0x0000002e001a7202 */ /* 0x000fe40000000f00 */
        /* <DEDUP_REMOVED lines=22> */
[----:B------:R-:W4:Y:S04]  /*373b0*/  LDL.LU R168, [R1] ;  /* 0x0000000001a87983 */ /* 0x000f280000300800 */
[----:B------:R-:W4:Y:S04]  /*373c0*/  LDL.LU R169, [R1+0x4] ;  /* 0x0000040001a97983 */ /* 0x000f280000300800 */
[----:B------:R-:W4:Y:S04]  /*373d0*/  LDL.LU R170, [R1+0x8] ;  /* 0x0000080001aa7983 */ /* 0x000f280000300800 */
[----:B------:R-:W4:Y:S04]  /*373e0*/  LDL.LU R171, [R1+0xc] ;  /* 0x00000c0001ab7983 */ /* 0x000f280000300800 */
[----:B------:R-:W4:Y:S04]  /*373f0*/  LDL.LU R164, [R1+0x250] ;  /* 0x0002500001a47983 */ /* 0x000f280000300800 */
[----:B------:R-:W4:Y:S04]  /*37400*/  LDL.LU R165, [R1+0x254] ;  /* 0x0002540001a57983 */ /* 0x000f280000300800 */
[----:B------:R-:W4:Y:S04]  /*37410*/  LDL.LU R166, [R1+0x258] ;  /* 0x0002580001a67983 */ /* 0x000f280000300800 */
[----:B------:R-:W4:Y:S01]  /*37420*/  LDL.LU R167, [R1+0x25c] ;  /* 0x00025c0001a77983 */ /* 0x000f220000300800 */
[----:B------:R-:W-:Y:S01]  /*37430*/  MOV R231, R160 ;  /* 0x000000a000e77202 */ /* 0x000fe20000000f00 */
[----:B------:R-:W-:-:S02]  /*37440*/  IMAD.MOV.U32 R230, RZ, RZ, R161 ;  /* 0x000000ffffe67224 */ /* 0x000fc400078e00a1 */
[----:B------:R-:W4:Y:S01]  /*37450*/  LDL.LU R160, [R1+0x240] ;  /* 0x0002400001a07983 */ /* 0x000f220000300800 */
[----:B------:R-:W-:Y:S02]  /*37460*/  IMAD.MOV.U32 R229, RZ, RZ, R162 ;  /* 0x000000ffffe57224 */ /* 0x000fe400078e00a2 */
[----:B------:R-:W-:Y:S01]  /*37470*/  IMAD.MOV.U32 R80, RZ, RZ, R72 ;  /* 0x000000ffff507224 */ /* 0x000fe200078e0048 */
[----:B------:R-:W4:Y:S01]  /*37480*/  LDL.LU R161, [R1+0x244] ;  /* 0x0002440001a17983 */ /* 0x000f220000300800 */
[----:B------:R-:W-:Y:S02]  /*37490*/  IMAD.MOV.U32 R228, RZ, RZ, R163 ;  /* 0x000000ffffe47224 */ /* 0x000fe400078e00a3 */
[----:B------:R-:W-:Y:S01]  /*374a0*/  IMAD.MOV.U32 R81, RZ, RZ, R73 ;  /* 0x000000ffff517224 */ /* 0x000fe200078e0049 */
[----:B------:R-:W4:Y:S01]  /*374b0*/  LDL.LU R162, [R1+0x248] ;  /* 0x0002480001a27983 */ /* 0x000f220000300800 */
[----:B------:R-:W-:Y:S02]  /*374c0*/  IMAD.MOV.U32 R72, RZ, RZ, R64 ;  /* 0x000000ffff487224 */ /* 0x000fe400078e0040 */
[----:B------:R-:W-:Y:S01]  /*374d0*/  IMAD.MOV.U32 R73, RZ, RZ, R65 ;  /* 0x000000ffff497224 */ /* 0x000fe200078e0041 */
[----:B------:R-:W4:Y:S01]  /*374e0*/  LDL.LU R163, [R1+0x24c] ;  /* 0x00024c0001a37983 */ /* 0x000f220000300800 */
[----:B------:R-:W-:-:S02]  /*374f0*/  IMAD.MOV.U32 R64, RZ, RZ, R56 ;  /* 0x000000ffff407224 */ /* 0x000fc400078e0038 */
        /* <DEDUP_REMOVED lines=8> */
[----:B------:R-:W-:Y:S01]  /*37580*/  MOV R89, R78 ;  /* 0x0000004e00597202 */ /* 0x000fe20000000f00 */
        /* <DEDUP_REMOVED lines=10> */
[----:B------:R-:W-:Y:S02]  /*37630*/  IMAD.MOV.U32 R84, RZ, RZ, R246 ;  /* 0x000000ffff547224 */ /* 0x000fe400078e00f6 */
[----:B------:R-:W-:Y:S02]  /*37640*/  IMAD.MOV.U32 R85, RZ, RZ, R247 ;  /* 0x000000ffff557224 */ /* 0x000fe400078e00f7 */
[----:B--2---:R-:W-:-:S02]  /*37650*/  IMAD.MOV.U32 R55, RZ, RZ, R241 ;  /* 0x000000ffff377224 */ /* 0x004fc400078e00f1 */
[----:B---3--:R-:W-:Y:S02]  /*37660*/  IMAD.MOV.U32 R54, RZ, RZ, R240 ;  /* 0x000000ffff367224 */ /* 0x008fe400078e00f0 */
        /* <DEDUP_REMOVED lines=8> */
[----:B------:R-:W-:-:S02]  /*376f0*/  IMAD.MOV.U32 R86, RZ, RZ, R252 ;  /* 0x000000ffff567224 */ /* 0x000fc400078e00fc */
[----:B------:R-:W-:Y:S01]  /*37700*/  IMAD.MOV.U32 R87, RZ, RZ, R3 ;  /* 0x000000ffff577224 */ /* 0x000fe200078e0003 */
[----:B-1----:R-:W-:Y:S01]  /*37710*/  HMMA.1688.F32.TF32 R40, R248, R16, R224 ;  /* 0x00000010f828723c */ /* 0x002fe200000810e0 */
[----:B------:R-:W-:Y:S01]  /*37720*/  IMAD.MOV.U32 R99, RZ, RZ, R60 ;  /* 0x000000ffff637224 */ /* 0x000fe200078e003c */
[----:B------:R-:W-:Y:S01]  /*37730*/  MOV R97, R62 ;  /* 0x0000003e00617202 */ /* 0x000fe20000000f00 */
[----:B------:R-:W-:Y:S01]  /*37740*/  IMAD.MOV.U32 R98, RZ, RZ, R61 ;  /* 0x000000ffff627224 */ /* 0x000fe200078e003d */
[----:B------:R-:W-:Y:S01]  /*37750*/  LDS R60, [R2+0x4a080] ;  /* 0x04a08000023c7984 */ /* 0x000fe20000000800 */
[----:B------:R-:W-:-:S03]  /*37760*/  IMAD.MOV.U32 R96, RZ, RZ, R63 ;  /* 0x000000ffff607224 */ /* 0x000fc600078e003f */
[----:B------:R-:W-:Y:S04]  /*37770*/  LDS R62, [R2+0x4a880] ;  /* 0x04a88000023e7984 */ /* 0x000fe80000000800 */
[----:B------:R-:W-:Y:S01]  /*37780*/  LDS R61, [R0+0x4a080] ;  /* 0x04a08000003d7984 */ /* 0x000fe20000000800 */
[----:B----4-:R-:W-:Y:S03]  /*37790*/  HMMA.1688.F32.TF32 R176, R248, R24, R176 ;  /* 0x00000018f8b0723c */ /* 0x010fe600000810b0 */
[----:B------:R-:W1:Y:S04]  /*377a0*/  LDS R63, [R0+0x4a880] ;  /* 0x04a88000003f7984 */ /* 0x000e680000000800 */
[----:B------:R-:W-:Y:S04]  /*377b0*/  LDS R224, [R4+0x4a180] ;  /* 0x04a1800004e07984 */ /* 0x000fe80000000800 */
[----:B------:R-:W-:Y:S01]  /*377c0*/  IMAD.MOV.U32 R252, RZ, RZ, R41 ;  /* 0x000000fffffc7224 */ /* 0x000fe200078e0029 */
[----:B------:R4:W-:Y:S01]  /*377d0*/  STL [R1+0x40], R40 ;  /* 0x0000402801007387 */ /* 0x0009e20000100800 */
[----:B------:R-:W-:-:S02]  /*377e0*/  IMAD.MOV.U32 R7, RZ, RZ, R42 ;  /* 0x000000ffff077224 */ /* 0x000fc400078e002a */
[----:B------:R-:W-:Y:S01]  /*377f0*/  IMAD.MOV.U32 R3, RZ, RZ, R43 ;  /* 0x000000ffff037224 */ /* 0x000fe200078e002b */
[C---:B------:R-:W-:Y:S01]  /*37800*/  HMMA.1688.F32.TF32 R196, R248.reuse, R20, R200 ;  /* 0x00000014f8c4723c */ /* 0x040fe200000810c8 */
[----:B------:R-:W-:Y:S04]  /*37810*/  LDS R226, [R4+0x4a980] ;  /* 0x04a9800004e27984 */ /* 0x000fe80000000800 */
[----:B------:R-:W-:Y:S03]  /*37820*/  LDS R225, [R5+0x4a180] ;  /* 0x04a1800005e17984 */ /* 0x000fe60000000800 */
[----:B----4-:R-:W-:Y:S01]  /*37830*/  HMMA.1688.F32.TF32 R40, R248, R28, R172 ;  /* 0x0000001cf828723c */ /* 0x010fe200000810ac */
[----:B------:R4:W-:Y:S04]  /*37840*/  STL [R1+0x1b10], R3 ;  /* 0x001b100301007387 */ /* 0x0009e80000100800 */
[----:B------:R1:W-:Y:S04]  /*37850*/  STL [R1+0x1b0c], R252 ;  /* 0x001b0cfc01007387 */ /* 0x0003e80000100800 */
[----:B------:R-:W-:Y:S01]  /*37860*/  STL [R1+0x1b08], R7 ;  /* 0x001b080701007387 */ /* 0x000fe20000100800 */
[----:B------:R-:W-:Y:S03]  /*37870*/  HMMA.1688.F32.TF32 R64, R92, R8, R64 ;  /* 0x000000085c40723c */ /* 0x000fe60000081040 */
[----:B------:R-:W2:Y:S04]  /*37880*/  LDS R227, [R5+0x4a980] ;  /* 0x04a9800005e37984 */ /* 0x000ea80000000800 */
[----:B------:R-:W-:Y:S04]  /*37890*/  STL.64 [R1+0x30], R196 ;  /* 0x000030c401007387 */ /* 0x000fe80000100a00 */
[----:B------:R-:W-:Y:S04]  /*378a0*/  STL.64 [R1+0x38], R198 ;  /* 0x000038c601007387 */ /* 0x000fe80000100a00 */
[----:B------:R-:W-:Y:S01]  /*378b0*/  STL.64 [R1+0x20], R176 ;  /* 0x000020b001007387 */ /* 0x000fe20000100a00 */
[----:B----4-:R-:W-:Y:S01]  /*378c0*/  MOV R3, R42 ;  /* 0x0000002a00037202 */ /* 0x010fe20000000f00 */
[----:B-1----:R-:W-:-:S02]  /*378d0*/  IMAD.MOV.U32 R252, RZ, RZ, R43 ;  /* 0x000000fffffc7224 */ /* 0x002fc400078e002b */
[----:B------:R-:W-:Y:S04]  /*378e0*/  STL.64 [R1+0x28], R178 ;  /* 0x000028b201007387 */ /* 0x000fe80000100a00 */
[----:B------:R1:W-:Y:S02]  /*378f0*/  STL.64 [R1+0x10], R40 ;  /* 0x0000102801007387 */ /* 0x0003e40000100a00 */
[C---:B-1----:R-:W-:Y:S08]  /*37900*/  HMMA.1688.F32.TF32 R40, R248.reuse, R32, R168 ;  /* 0x00000020f828723c */ /* 0x042ff000000810a8 */
[----:B------:R-:W-:Y:S01]  /*37910*/  HMMA.1688.F32.TF32 R248, R248, R36, R164 ;  /* 0x00000024f8f8723c */ /* 0x000fe200000810a4 */
[----:B------:R-:W-:-:S02]  /*37920*/  IMAD.MOV.U32 R176, RZ, RZ, R147 ;  /* 0x000000ffffb07224 */ /* 0x000fc400078e0093 */
[----:B------:R-:W-:Y:S02]  /*37930*/  IMAD.MOV.U32 R177, RZ, RZ, R146 ;  /* 0x000000ffffb17224 */ /* 0x000fe400078e0092 */
[----:B------:R-:W-:-:S10]  /*37940*/  IMAD.MOV.U32 R147, RZ, RZ, R112 ;  /* 0x000000ffff937224 */ /* 0x000fd400078e0070 */
[----:B------:R-:W-:Y:S04]  /*37950*/  STL [R1+0x4], R41 ;  /* 0x0000042901007387 */ /* 0x000fe80000100800 */
[----:B------:R-:W-:Y:S04]  /*37960*/  STL.64 [R1+0x8], R42 ;  /* 0x0000082a01007387 */ /* 0x000fe80000100a00 */
[----:B------:R1:W-:Y:S04]  /*37970*/  STL.64 [R1+0x1b00], R250 ;  /* 0x001b00fa01007387 */ /* 0x0003e80000100a00 */
[----:B------:R4:W-:Y:S01]  /*37980*/  STL.64 [R1+0x1af8], R248 ;  /* 0x001af8f801007387 */ /* 0x0009e20000100a00 */
[----:B------:R-:W-:-:S02]  /*37990*/  IMAD.MOV.U32 R178, RZ, RZ, R145 ;  /* 0x000000ffffb27224 */ /* 0x000fc400078e0091 */
[----:B------:R-:W-:Y:S02]  /*379a0*/  IMAD.MOV.U32 R146, RZ, RZ, R113 ;  /* 0x000000ffff927224 */ /* 0x000fe400078e0071 */
[----:B-1----:R-:W-:Y:S01]  /*379b0*/  IMAD.MOV.U32 R250, RZ, RZ, R149 ;  /* 0x000000fffffa7224 */ /* 0x002fe200078e0095 */
[----:B------:R-:W-:Y:S01]  /*379c0*/  MOV R251, R148 ;  /* 0x0000009400fb7202 */ /* 0x000fe20000000f00 */
[----:B----4-:R-:W-:Y:S01]  /*379d0*/  IMAD.MOV.U32 R248, RZ, RZ, R151 ;  /* 0x000000fffff87224 */ /* 0x010fe200078e0097 */
[----:B------:R-:W-:Y:S01]  /*379e0*/  MOV R151, R116 ;  /* 0x0000007400977202 */ /* 0x000fe20000000f00 */
[----:B------:R-:W-:Y:S01]  /*379f0*/  IMAD.MOV.U32 R249, RZ, RZ, R150 ;  /* 0x000000fffff97224 */ /* 0x000fe200078e0096 */
[----:B------:R-:W4:Y:S01]  /*37a00*/  LDL.LU R116, [R1+0x2f0] ;  /* 0x0002f00001747983 */ /* 0x000f220000300800 */
[----:B------:R-:W-:Y:S02]  /*37a10*/  IMAD.MOV.U32 R150, RZ, RZ, R117 ;  /* 0x000000ffff967224 */ /* 0x000fe400078e0075 */
[----:B------:R-:W-:Y:S01]  /*37a20*/  IMAD.MOV.U32 R149, RZ, RZ, R118 ;  /* 0x000000ffff957224 */ /* 0x000fe200078e0076 */
        /* <DEDUP_REMOVED lines=16> */
[----:B------:R-:W-:Y:S01]  /*37b30*/  IMAD.MOV.U32 R142, RZ, RZ, R109 ;  /* 0x000000ffff8e7224 */ /* 0x000fe200078e006d */
[----:B------:R-:W-:Y:S01]  /*37b40*/  HMMA.1688.F32.TF32 R40, R60, R16, R160 ;  /* 0x000000103c28723c */ /* 0x000fe200000810a0 */
[----:B------:R-:W-:Y:S01]  /*37b50*/  IMAD.MOV.U32 R175, RZ, RZ, R140 ;  /* 0x000000ffffaf7224 */ /* 0x000fe200078e008c */
[----:B------:R-:W4:Y:S01]  /*37b60*/  LDL.LU R108, [R1+0x310] ;  /* 0x00031000016c7983 */ /* 0x000f220000300800 */
[----:B------:R-:W-:-:S02]  /*37b70*/  IMAD.MOV.U32 R141, RZ, RZ, R110 ;  /* 0x000000ffff8d7224 */ /* 0x000fc400078e006e */
[----:B------:R-:W-:Y:S01]  /*37b80*/  IMAD.MOV.U32 R140, RZ, RZ, R111 ;  /* 0x000000ffff8c7224 */ /* 0x000fe200078e006f */
[----:B------:R-:W4:Y:S01]  /*37b90*/  LDL.LU R109, [R1+0x314] ;  /* 0x00031400016d7983 */ /* 0x000f220000300800 */
[----:B------:R-:W-:Y:S02]  /*37ba0*/  IMAD.MOV.U32 R160, RZ, RZ, R131 ;  /* 0x000000ffffa07224 */ /* 0x000fe400078e0083 */
[----:B------:R-:W-:Y:S01]  /*37bb0*/  IMAD.MOV.U32 R161, RZ, RZ, R130 ;  /* 0x000000ffffa17224 */ /* 0x000fe200078e0082 */
[----:B------:R-:W4:Y:S01]  /*37bc0*/  LDL.LU R110, [R1+0x318] ;  /* 0x00031800016e7983 */ /* 0x000f220000300800 */
[----:B------:R-:W-:Y:S01]  /*37bd0*/  IMAD.MOV.U32 R131, RZ, RZ, R100 ;  /* 0x000000ffff837224 */ /* 0x000fe200078e0064 */
[C---:B------:R-:W-:Y:S01]  /*37be0*/  HMMA.1688.F32.TF32 R44, R60.reuse, R20, R44 ;  /* 0x000000143c2c723c */ /* 0x040fe2000008102c */
[----:B------:R-:W-:Y:S01]  /*37bf0*/  IMAD.MOV.U32 R162, RZ, RZ, R129 ;  /* 0x000000ffffa27224 */ /* 0x000fe200078e0081 */
[----:B------:R-:W4:Y:S01]  /*37c00*/  LDL.LU R111, [R1+0x31c] ;  /* 0x00031c00016f7983 */ /* 0x000f220000300800 */
[----:B------:R-:W-:Y:S01]  /*37c10*/  IMAD.MOV.U32 R130, RZ, RZ, R101 ;  /* 0x000000ffff827224 */ /* 0x000fe200078e0065 */
[----:B------:R-:W-:Y:S01]  /*37c20*/  MOV R129, R102 ;  /* 0x0000006600817202 */ /* 0x000fe20000000f00 */
[----:B------:R-:W-:Y:S01]  /*37c30*/  IMAD.MOV.U32 R163, RZ, RZ, R128 ;  /* 0x000000ffffa37224 */ /* 0x000fe200078e0080 */
[----:B------:R-:W4:Y:S01]  /*37c40*/  LDL.LU R100, [R1+0x330] ;  /* 0x0003300001647983 */ /* 0x000f220000300800 */
[----:B------:R-:W-:Y:S01]  /*37c50*/  IMAD.MOV.U32 R128, RZ, RZ, R103 ;  /* 0x000000ffff807224 */ /* 0x000fe200078e0067 */
[C---:B------:R-:W-:Y:S02]  /*37c60*/  HMMA.1688.F32.TF32 R48, R60.reuse, R24, R48 ;  /* 0x000000183c30723c */ /* 0x040fe40000081030 */
[----:B------:R-:W4:Y:S04]  /*37c70*/  LDL.LU R101, [R1+0x334] ;  /* 0x0003340001657983 */ /* 0x000f280000300800 */
[----:B------:R-:W4:Y:S02]  /*37c80*/  LDL.LU R102, [R1+0x338] ;  /* 0x0003380001667983 */ /* 0x000f240000300800 */
[----:B------:R-:W-:Y:S02]  /*37c90*/  HMMA.1688.F32.TF32 R52, R60, R28, R52 ;  /* 0x0000001c3c34723c */ /* 0x000fe40000081034 */
[----:B------:R-:W4:Y:S01]  /*37ca0*/  LDL.LU R103, [R1+0x33c] ;  /* 0x00033c0001677983 */ /* 0x000f220000300800 */
[----:B------:R-:W-:-:S05]  /*37cb0*/  IMAD.MOV.U32 R164, RZ, RZ, R135 ;  /* 0x000000ffffa47224 */ /* 0x000fca00078e0087 */
[----:B------:R-:W-:Y:S01]  /*37cc0*/  HMMA.1688.F32.TF32 R56, R60, R32, R56 ;  /* 0x000000203c38723c */ /* 0x000fe20000081038 */
[----:B------:R-:W-:Y:S01]  /*37cd0*/  MOV R165, R134 ;  /* 0x0000008600a57202 */ /* 0x000fe20000000f00 */
        /* <DEDUP_REMOVED lines=8> */
[C---:B------:R-:W-:Y:S08]  /*37d60*/  HMMA.1688.F32.TF32 R76, R92.reuse, R20, R76 ;  /* 0x000000145c4c723c */ /* 0x040ff0000008104c */
[----:B------:R-:W-:Y:S08]  /*37d70*/  HMMA.1688.F32.TF32 R80, R92, R24, R80 ;  /* 0x000000185c50723c */ /* 0x000ff00000081050 */
[----:B--2---:R-:W-:Y:S08]  /*37d80*/  HMMA.1688.F32.TF32 R240, R60, R12, R240 ;  /* 0x0000000c3cf0723c */ /* 0x004ff000000810f0 */
[----:B------:R-:W-:Y:S08]  /*37d90*/  HMMA.1688.F32.TF32 R84, R92, R28, R84 ;  /* 0x0000001c5c54723c */ /* 0x000ff00000081054 */
[C---:B---3--:R-:W-:Y:S08]  /*37da0*/  HMMA.1688.F32.TF32 R244, R60.reuse, R8, R244 ;  /* 0x000000083cf4723c */ /* 0x048ff000000810f4 */
[----:B------:R-:W-:Y:S07]  /*37db0*/  HMMA.1688.F32.TF32 R60, R60, R36, R180 ;  /* 0x000000243c3c723c */ /* 0x000fee00000810b4 */
[----:B------:R-:W-:-:S02]  /*37dc0*/  IMAD.MOV.U32 R183, RZ, RZ, R96 ;  /* 0x000000ffffb77224 */ /* 0x000fc400078e0060 */
[----:B------:R-:W-:Y:S01]  /*37dd0*/  IMAD.MOV.U32 R182, RZ, RZ, R97 ;  /* 0x000000ffffb67224 */ /* 0x000fe200078e0061 */
[----:B------:R-:W2:Y:S01]  /*37de0*/  LDL.LU R96, [R1+0x340] ;  /* 0x0003400001607983 */ /* 0x000ea20000300800 */
[----:B------:R-:W-:Y:S02]  /*37df0*/  IMAD.MOV.U32 R181, RZ, RZ, R98 ;  /* 0x000000ffffb57224 */ /* 0x000fe400078e0062 */
[----:B------:R-:W-:Y:S01]  /*37e00*/  IMAD.MOV.U32 R180, RZ, RZ, R99 ;  /* 0x000000ffffb47224 */ /* 0x000fe200078e0063 */
[----:B------:R-:W2:Y:S01]  /*37e10*/  LDL.LU R97, [R1+0x344] ;  /* 0x0003440001617983 */ /* 0x000ea20000300800 */
[C---:B------:R-:W-:Y:S03]  /*37e20*/  HMMA.1688.F32.TF32 R88, R92.reuse, R32, R88 ;  /* 0x000000205c58723c */ /* 0x040fe60000081058 */
[----:B------:R-:W2:Y:S04]  /*37e30*/  LDL.LU R98, [R1+0x348] ;  /* 0x0003480001627983 */ /* 0x000ea80000300800 */
[----:B------:R-:W2:Y:S01]  /*37e40*/  LDL.LU R99, [R1+0x34c] ;  /* 0x00034c0001637983 */ /* 0x000ea20000300800 */
[----:B------:R-:W-:Y:S03]  /*37e50*/  HMMA.1688.F32.TF32 R92, R92, R36, R192 ;  /* 0x000000245c5c723c */ /* 0x000fe600000810c0 */
[----:B------:R-:W3:Y:S04]  /*37e60*/  LDL.LU R104, [R1+0x320] ;  /* 0x0003200001687983 */ /* 0x000ee80000300800 */
[----:B------:R-:W3:Y:S01]  /*37e70*/  LDL.LU R105, [R1+0x324] ;  /* 0x0003240001697983 */ /* 0x000ee20000300800 */
[----:B------:R-:W-:-:S03]  /*37e80*/  IMAD.MOV.U32 R195, RZ, RZ, R120 ;  /* 0x000000ffffc37224 */ /* 0x000fc600078e0078 */
[----:B------:R-:W3:Y:S01]  /*37e90*/  LDL.LU R106, [R1+0x328] ;  /* 0x00032800016a7983 */ /* 0x000ee20000300800 */
[----:B------:R-:W-:-:S03]  /*37ea0*/  IMAD.MOV.U32 R194, RZ, RZ, R121 ;  /* 0x000000ffffc27224 */ /* 0x000fc600078e0079 */
[----:B------:R-:W3:Y:S01]  /*37eb0*/  LDL.LU R107, [R1+0x32c] ;  /* 0x00032c00016b7983 */ /* 0x000ee20000300800 */
[----:B------:R-:W-:-:S03]  /*37ec0*/  IMAD.MOV.U32 R193, RZ, RZ, R122 ;  /* 0x000000ffffc17224 */ /* 0x000fc600078e007a */
[----:B------:R-:W3:Y:S01]  /*37ed0*/  LDL.LU R120, [R1+0x2e0] ;  /* 0x0002e00001787983 */ /* 0x000ee20000300800 */
[----:B------:R-:W-:-:S03]  /*37ee0*/  IMAD.MOV.U32 R192, RZ, RZ, R123 ;  /* 0x000000ffffc07224 */ /* 0x000fc600078e007b */
[----:B------:R-:W3:Y:S04]  /*37ef0*/  LDL.LU R121, [R1+0x2e4] ;  /* 0x0002e40001797983 */ /* 0x000ee80000300800 */
[----:B------:R-:W3:Y:S04]  /*37f00*/  LDL.LU R122, [R1+0x2e8] ;  /* 0x0002e800017a7983 */ /* 0x000ee80000300800 */
[----:B------:R-:W3:Y:S01]  /*37f10*/  LDL.LU R123, [R1+0x2ec] ;  /* 0x0002ec00017b7983 */ /* 0x000ee20000300800 */
[----:B------:R-:W-:Y:S01]  /*37f20*/  IMAD.MOV.U32 R196, RZ, RZ, R155 ;  /* 0x000000ffffc47224 */ /* 0x000fe200078e009b */
[----:B------:R-:W-:Y:S01]  /*37f30*/  MOV R155, R124 ;  /* 0x0000007c009b7202 */ /* 0x000fe20000000f00 */
[----:B------:R-:W-:Y:S01]  /*37f40*/  IMAD.MOV.U32 R197, RZ, RZ, R154 ;  /* 0x000000ffffc57224 */ /* 0x000fe200078e009a */
[----:B------:R-:W-:Y:S01]  /*37f50*/  LDS R124, [R2+0x4a100] ;  /* 0x04a10000027c7984 */ /* 0x000fe20000000800 */
[----:B------:R-:W-:-:S02]  /*37f60*/  IMAD.MOV.U32 R198, RZ, RZ, R153 ;  /* 0x000000ffffc67224 */ /* 0x000fc400078e0099 */
[----:B------:R-:W-:Y:S02]  /*37f70*/  IMAD.MOV.U32 R199, RZ, RZ, R152 ;  /* 0x000000ffffc77224 */ /* 0x000fe400078e0098 */
[----:B------:R-:W-:Y:S02]  /*37f80*/  IMAD.MOV.U32 R152, RZ, RZ, R127 ;  /* 0x000000ffff987224 */ /* 0x000fe400078e007f */
[----:B------:R-:W-:Y:S01]  /*37f90*/  IMAD.MOV.U32 R153, RZ, RZ, R126 ;  /* 0x000000ffff997224 */ /* 0x000fe200078e007e */
[----:B------:R-:W-:Y:S01]  /*37fa0*/  LDS R127, [R0+0x4a900] ;  /* 0x04a90000007f7984 */ /* 0x000fe20000000800 */
[----:B------:R-:W-:-:S03]  /*37fb0*/  IMAD.MOV.U32 R154, RZ, RZ, R125 ;  /* 0x000000ffff9a7224 */ /* 0x000fc600078e007d */
[----:B------:R-:W-:Y:S04]  /*37fc0*/  LDS R126, [R2+0x4a900] ;  /* 0x04a90000027e7984 */ /* 0x000fe80000000800 */
[----:B------:R-:W4:Y:S01]  /*37fd0*/  LDS R125, [R0+0x4a100] ;  /* 0x04a10000007d7984 */ /* 0x000f220000000800 */
[C---:B------:R-:W-:Y:S08]  /*37fe0*/  HMMA.1688.F32.TF32 R208, R224.reuse, R24, R208 ;  /* 0x00000018e0d0723c */ /* 0x040ff000000810d0 */
[-C--:B------:R-:W-:Y:S08]  /*37ff0*/  HMMA.1688.F32.TF32 R212, R224, R28.reuse, R212 ;  /* 0x0000001ce0d4723c */ /* 0x080ff000000810d4 */
[C---:B----4-:R-:W-:Y:S08]  /*38000*/  HMMA.1688.F32.TF32 R116, R124.reuse, R28, R116 ;  /* 0x0000001c7c74723c */ /* 0x050ff00000081074 */
[C---:B------:R-:W-:Y:S08]  /*38010*/  HMMA.1688.F32.TF32 R112, R124.reuse, R24, R112 ;  /* 0x000000187c70723c */ /* 0x040ff00000081070 */
[C---:B------:R-:W-:Y:S08]  /*38020*/  HMMA.1688.F32.TF32 R108, R124.reuse, R20, R108 ;  /* 0x000000147c6c723c */ /* 0x040ff0000008106c */
[C---:B------:R-:W-:Y:S08]  /*38030*/  HMMA.1688.F32.TF32 R100, R124.reuse, R12, R100 ;  /* 0x0000000c7c64723c */ /* 0x040ff00000081064 */
[C---:B--2---:R-:W-:Y:S08]  /*38040*/  HMMA.1688.F32.TF32 R96, R124.reuse, R8, R96 ;  /* 0x000000087c60723c */ /* 0x044ff00000081060 */
[C---:B---3--:R-:W-:Y:S08]  /*38050*/  HMMA.1688.F32.TF32 R104, R124.reuse, R16, R104 ;  /* 0x000000107c68723c */ /* 0x048ff00000081068 */
[C---:B------:R-:W-:Y:S08]  /*38060*/  HMMA.1688.F32.TF32 R120, R124.reuse, R32, R120 ;  /* 0x000000207c78723c */ /* 0x040ff00000081078 */
[----:B------:R-:W-:Y:S01]  /*38070*/  HMMA.1688.F32.TF32 R124, R124, R36, R180 ;  /* 0x000000247c7c723c */ /* 0x000fe200000810b4 */
[----:B------:R-:W2:Y:S04]  /*38080*/  LDL.LU.64 R182, [R1+0x1b60] ;  /* 0x001b600001b67983 */ /* 0x000ea80000300a00 */
[----:B------:R-:W2:Y:S04]  /*38090*/  LDL.LU.64 R180, [R1+0x1b58] ;  /* 0x001b580001b47983 */ /* 0x000ea80000300a00 */
[----:B------:R-:W-:Y:S04]  /*380a0*/  STL [R1+0x1a1c], R208 ;  /* 0x001a1cd001007387 */ /* 0x000fe80000100800 */
[----:B------:R-:W-:Y:S04]  /*380b0*/  STL [R1+0x1a18], R209 ;  /* 0x001a18d101007387 */ /* 0x000fe80000100800 */
[----:B------:R-:W-:Y:S04]  /*380c0*/  STL [R1+0x1a14], R210 ;  /* 0x001a14d201007387 */ /* 0x000fe80000100800 */
[----:B------:R-:W-:Y:S04]  /*380d0*/  STL [R1+0x1a10], R211 ;  /* 0x001a10d301007387 */ /* 0x000fe80000100800 */
        /* <DEDUP_REMOVED lines=9> */
[----:B-1----:R-:W-:-:S03]  /*38170*/  IMAD.MOV.U32 R215, RZ, RZ, R223 ;  /* 0x000000ffffd77224 */ /* 0x002fc600078e00df */
[----:B------:R-:W3:Y:S04]  /*38180*/  LDL.LU R219, [R1+0x1b4c] ;  /* 0x001b4c0001db7983 */ /* 0x000ee80000300800 */
[----:B------:R-:W4:Y:S01]  /*38190*/  LDL.LU R223, [R1+0x1b48] ;  /* 0x001b480001df7983 */ /* 0x000f220000300800 */
[----:B------:R-:W-:Y:S02]  /*381a0*/  IMAD.MOV.U32 R200, RZ, RZ, R159 ;  /* 0x000000ffffc87224 */ /* 0x000fe400078e009f */
[----:B------:R-:W-:Y:S01]  /*381b0*/  IMAD.MOV.U32 R201, RZ, RZ, R158 ;  /* 0x000000ffffc97224 */ /* 0x000fe200078e009e */
[----:B------:R-:W-:Y:S01]  /*381c0*/  LDS R159, [R5+0x4a900] ;  /* 0x04a90000059f7984 */ /* 0x000fe20000000800 */
[----:B------:R-:W-:Y:S02]  /*381d0*/  IMAD.MOV.U32 R202, RZ, RZ, R157 ;  /* 0x000000ffffca7224 */ /* 0x000fe400078e009d */
[----:B------:R-:W-:Y:S01]  /*381e0*/  IMAD.MOV.U32 R203, RZ, RZ, R156 ;  /* 0x000000ffffcb7224 */ /* 0x000fe200078e009c */
[----:B------:R-:W-:Y:S04]  /*381f0*/  LDS R158, [R4+0x4a900] ;  /* 0x04a90000049e7984 */ /* 0x000fe80000000800 */
[----:B------:R-:W-:Y:S04]  /*38200*/  LDS R156, [R4+0x4a100] ;  /* 0x04a10000049c7984 */ /* 0x000fe80000000800 */
[----:B------:R-:W1:Y:S01]  /*38210*/  LDS R157, [R5+0x4a100] ;  /* 0x04a10000059d7984 */ /* 0x000e620000000800 */
[----:B------:R-:W-:-:S02]  /*38220*/  IMAD.MOV.U32 R168, RZ, RZ, R139 ;  /* 0x000000ffffa87224 */ /* 0x000fc400078e008b */
[----:B------:R-:W-:Y:S02]  /*38230*/  IMAD.MOV.U32 R169, RZ, RZ, R138 ;  /* 0x000000ffffa97224 */ /* 0x000fe400078e008a */
[----:B------:R-:W-:Y:S02]  /*38240*/  IMAD.MOV.U32 R170, RZ, RZ, R137 ;  /* 0x000000ffffaa7224 */ /* 0x000fe400078e0089 */
[----:B------:R-:W-:Y:S02]  /*38250*/  IMAD.MOV.U32 R171, RZ, RZ, R136 ;  /* 0x000000ffffab7224 */ /* 0x000fe400078e0088 */
[----:B------:R-:W-:Y:S02]  /*38260*/  IMAD.MOV.U32 R136, RZ, RZ, R191 ;  /* 0x000000ffff887224 */ /* 0x000fe400078e00bf */
[----:B------:R-:W-:Y:S01]  /*38270*/  IMAD.MOV.U32 R137, RZ, RZ, R190 ;  /* 0x000000ffff897224 */ /* 0x000fe200078e00be */
[----:B------:R-:W-:Y:S01]  /*38280*/  LDS R191, [R0+0x4a980] ;  /* 0x04a9800000bf7984 */ /* 0x000fe20000000800 */
[----:B------:R-:W-:-:S02]  /*38290*/  IMAD.MOV.U32 R138, RZ, RZ, R189 ;  /* 0x000000ffff8a7224 */ /* 0x000fc400078e00bd */
[----:B------:R-:W-:Y:S01]  /*382a0*/  IMAD.MOV.U32 R139, RZ, RZ, R188 ;  /* 0x000000ffff8b7224 */ /* 0x000fe200078e00bc */
[----:B------:R-:W-:Y:S04]  /*382b0*/  LDS R190, [R2+0x4a980] ;  /* 0x04a9800002be7984 */ /* 0x000fe80000000800 */
[----:B------:R-:W-:Y:S04]  /*382c0*/  LDS R188, [R2+0x4a180] ;  /* 0x04a1800002bc7984 */ /* 0x000fe80000000800 */
[----:B------:R-:W1:Y:S01]  /*382d0*/  LDS R189, [R0+0x4a180] ;  /* 0x04a1800000bd7984 */ /* 0x000e620000000800 */
[----:B------:R-:W-:Y:S08]  /*382e0*/  HMMA.1688.F32.TF32 R204, R224, R20, R204 ;  /* 0x00000014e0cc723c */ /* 0x000ff000000810cc */
        /* <DEDUP_REMOVED lines=16> */
[C---:B------:R-:W-:Y:S01]  /*383f0*/  HMMA.1688.F32.TF32 R160, R188.reuse, R8, R160 ;  /* 0x00000008bca0723c */ /* 0x040fe200000810a0 */
[----:B------:R-:W-:Y:S01]  /*38400*/  IMAD.MOV.U32 R211, RZ, RZ, R228 ;  /* 0x000000ffffd37224 */ /* 0x000fe200078e00e4 */
[----:B------:R-:W-:Y:S04]  /*38410*/  LDS R229, [R5+0x4b000] ;  /* 0x04b0000005e57984 */ /* 0x000fe80000000800 */
[----:B------:R-:W-:Y:S02]  /*38420*/  LDS R228, [R4+0x4b000] ;  /* 0x04b0000004e47984 */ /* 0x000fe40000000800 */
[C---:B------:R-:W-:Y:S02]  /*38430*/  HMMA.1688.F32.TF32 R164, R188.reuse, R12, R164 ;  /* 0x0000000cbca4723c */ /* 0x040fe400000810a4 */
[----:B------:R-:W-:Y:S04]  /*38440*/  LDS R231, [R5+0x4b800] ;  /* 0x04b8000005e77984 */ /* 0x000fe80000000800 */
[----:B------:R-:W-:Y:S02]  /*38450*/  LDS R238, [R4+0x4b880] ;  /* 0x04b8800004ee7984 */ /* 0x000fe40000000800 */
[C---:B------:R-:W-:Y:S02]  /*38460*/  HMMA.1688.F32.TF32 R168, R188.reuse, R16, R168 ;  /* 0x00000010bca8723c */ /* 0x040fe400000810a8 */
[----:B------:R-:W-:Y:S04]  /*38470*/  LDS R237, [R5+0x4b080] ;  /* 0x04b0800005ed7984 */ /* 0x000fe80000000800 */
[----:B------:R-:W-:Y:S02]  /*38480*/  LDS R239, [R5+0x4b880] ;  /* 0x04b8800005ef7984 */ /* 0x000fe40000000800 */
[C---:B------:R-:W-:Y:S08]  /*38490*/  HMMA.1688.F32.TF32 R172, R188.reuse, R20, R172 ;  /* 0x00000014bcac723c */ /* 0x040ff000000810ac */
[C---:B------:R-:W-:Y:S08]  /*384a0*/  HMMA.1688.F32.TF32 R176, R188.reuse, R24, R176 ;  /* 0x00000018bcb0723c */ /* 0x040ff000000810b0 */
[C---:B------:R-:W-:Y:S08]  /*384b0*/  HMMA.1688.F32.TF32 R184, R188.reuse, R32, R184 ;  /* 0x00000020bcb8723c */ /* 0x040ff000000810b8 */
[C---:B--2---:R-:W-:Y:S08]  /*384c0*/  HMMA.1688.F32.TF32 R180, R188.reuse, R28, R180 ;  /* 0x0000001cbcb4723c */ /* 0x044ff000000810b4 */
[----:B------:R-:W-:Y:S08]  /*384d0*/  HMMA.1688.F32.TF32 R188, R188, R36, R248 ;  /* 0x00000024bcbc723c */ /* 0x000ff000000810f8 */
[C---:B---3--:R-:W-:Y:S08]  /*384e0*/  HMMA.1688.F32.TF32 R216, R224.reuse, R32, R216 ;  /* 0x00000020e0d8723c */ /* 0x048ff000000810d8 */
[----:B----4-:R-:W-:Y:S01]  /*384f0*/  HMMA.1688.F32.TF32 R220, R224, R36, R220 ;  /* 0x00000024e0dc723c */ /* 0x010fe200000810dc */
[----:B------:R-:W-:Y:S04]  /*38500*/  LDS R224, [R2+0x4b000] ;  /* 0x04b0000002e07984 */ /* 0x000fe80000000800 */
[----:B------:R-:W-:Y:S04]  /*38510*/  LDS R226, [R2+0x4b800] ;  /* 0x04b8000002e27984 */ /* 0x000fe80000000800 */
[----:B------:R-:W-:Y:S04]  /*38520*/  LDS R225, [R0+0x4b000] ;  /* 0x04b0000000e17984 */ /* 0x000fe80000000800 */
[----:B------:R-:W1:Y:S01]  /*38530*/  LDS R227, [R0+0x4b800] ;  /* 0x04b8000000e37984 */ /* 0x000e620000000800 */
[----:B------:R-:W-:-:S02]  /*38540*/  IMAD.MOV.U32 R248, RZ, RZ, R235 ;  /* 0x000000fffff87224 */ /* 0x000fc400078e00eb */
[----:B------:R-:W-:Y:S02]  /*38550*/  IMAD.MOV.U32 R249, RZ, RZ, R234 ;  /* 0x000000fffff97224 */ /* 0x000fe400078e00ea */
[----:B------:R-:W-:Y:S02]  /*38560*/  IMAD.MOV.U32 R250, RZ, RZ, R233 ;  /* 0x000000fffffa7224 */ /* 0x000fe400078e00e9 */
[----:B------:R-:W-:Y:S01]  /*38570*/  IMAD.MOV.U32 R251, RZ, RZ, R232 ;  /* 0x000000fffffb7224 */ /* 0x000fe200078e00e8 */
[----:B------:R-:W-:Y:S04]  /*38580*/  STL [R1+0x1a3c], R216 ;  /* 0x001a3cd801007387 */ /* 0x000fe80000100800 */
[----:B------:R-:W-:Y:S04]  /*38590*/  STL [R1+0x1a38], R217 ;  /* 0x001a38d901007387 */ /* 0x000fe80000100800 */
[----:B------:R-:W-:Y:S04]  /*385a0*/  STL [R1+0x1a34], R218 ;  /* 0x001a34da01007387 */ /* 0x000fe80000100800 */
[----:B------:R-:W-:Y:S04]  /*385b0*/  LDS R232, [R2+0x4b080] ;  /* 0x04b0800002e87984 */ /* 0x000fe80000000800 */
[----:B------:R-:W-:Y:S04]  /*385c0*/  LDS R234, [R2+0x4b880] ;  /* 0x04b8800002ea7984 */ /* 0x000fe80000000800 */
[----:B------:R-:W-:Y:S04]  /*385d0*/  LDS R233, [R0+0x4b080] ;  /* 0x04b0800000e97984 */ /* 0x000fe80000000800 */
[----:B------:R-:W2:Y:S01]  /*385e0*/  LDS R235, [R0+0x4b880] ;  /* 0x04b8800000eb7984 */ /* 0x000ea20000000800 */
[----:B-1----:R-:W-:Y:S03]  /*385f0*/  HMMA.1688.F32.TF32 R248, R224, R10, R248 ;  /* 0x0000000ae0f8723c */ /* 0x002fe600000810f8 */
[----:B------:R1:W-:Y:S04]  /*38600*/  STL [R1+0x1a30], R219 ;  /* 0x001a30db01007387 */ /* 0x0003e80000100800 */
[----:B------:R-:W-:Y:S04]  /*38610*/  STL [R1+0x1a4c], R220 ;  /* 0x001a4cdc01007387 */ /* 0x000fe80000100800 */
[----:B------:R-:W-:Y:S04]  /*38620*/  STL [R1+0x1a48], R221 ;  /* 0x001a48dd01007387 */ /* 0x000fe80000100800 */
[----:B------:R-:W-:Y:S04]  /*38630*/  STL [R1+0x1a44], R222 ;  /* 0x001a44de01007387 */ /* 0x000fe80000100800 */
[----:B------:R3:W-:Y:S05]  /*38640*/  STL [R1+0x1a40], R223 ;  /* 0x001a40df01007387 */ /* 0x0007ea0000100800 */
[----:B------:R-:W-:-:S02]  /*38650*/  IMAD.MOV.U32 R13, RZ, RZ, R248 ;  /* 0x000000ffff0d7224 */ /* 0x000fc400078e00f8 */
[----:B------:R-:W-:Y:S02]  /*38660*/  IMAD.MOV.U32 R248, RZ, RZ, R15 ;  /* 0x000000fffff87224 */ /* 0x000fe400078e000f */
[----:B------:R-:W4:Y:S01]  /*38670*/  LDL.LU R15, [R1+0x1b44] ;  /* 0x001b4400010f7983 */ /* 0x000f220000300800 */
[----:B------:R-:W-:Y:S01]  /*38680*/  IMAD.MOV.U32 R8, RZ, RZ, R251 ;  /* 0x000000ffff087224 */ /* 0x000fe200078e00fb */
[----:B------:R-:W-:Y:S01]  /*38690*/  MOV R12, R249 ;  /* 0x000000f9000c7202 */ /* 0x000fe20000000f00 */
[----:B------:R-:W-:Y:S01]  /*386a0*/  IMAD.MOV.U32 R9, RZ, RZ, R250 ;  /* 0x000000ffff097224 */ /* 0x000fe200078e00fa */
[----:B------:R-:W1:Y:S01]  /*386b0*/  LDL.LU R249, [R1+0xb4] ;  /* 0x0000b40001f97983 */ /* 0x000e620000300800 */
[----:B------:R-:W-:-:S03]  /*386c0*/  IMAD.MOV.U32 R251, RZ, RZ, R18 ;  /* 0x000000fffffb7224 */ /* 0x000fc600078e0012 */
[----:B------:R-:W1:Y:S04]  /*386d0*/  LDL.LU R250, [R1+0xb8] ;  /* 0x0000b80001fa7983 */ /* 0x000e680000300800 */
[----:B------:R-:W2:Y:S04]  /*386e0*/  LDL.LU R18, [R1+0x1b40] ;  /* 0x001b400001127983 */ /* 0x000ea80000300800 */
[----:B------:R-:W-:Y:S04]  /*386f0*/  STL [R1+0x1a5c], R8 ;  /* 0x001a5c0801007387 */ /* 0x000fe80000100800 */
[----:B------:R-:W-:Y:S04]  /*38700*/  STL [R1+0x1a58], R9 ;  /* 0x001a580901007387 */ /* 0x000fe80000100800 */
[----:B------:R-:W-:Y:S04]  /*38710*/  STL [R1+0x1a54], R12 ;  /* 0x001a540c01007387 */ /* 0x000fe80000100800 */
[----:B------:R-:W-:Y:S01]  /*38720*/  STL [R1+0x1a50], R13 ;  /* 0x001a500d01007387 */ /* 0x000fe20000100800 */
[----:B----4-:R-:W-:Y:S11]  /*38730*/  HMMA.1688.F32.TF32 R208, R224, R14, R208 ;  /* 0x0000000ee0d0723c */ /* 0x010ff600000810d0 */
[----:B------:R-:W-:Y:S11]  /*38740*/  @!UPT UIADD3 URZ, URZ, URZ, URZ ;  /* 0x0000003f3f3ff290 */ /* 0x000ff6000fffe03f */
[----:B------:R-:W-:Y:S02]  /*38750*/  @!UPT UIADD3 URZ, URZ, URZ, URZ ;  /* 0x0000003f3f3ff290 */ /* 0x000fe4000fffe03f */
[----:B------:R-:W-:Y:S02]  /*38760*/  IMAD.MOV.U32 R21, RZ, RZ, R208 ;  /* 0x000000ffff157224 */ /* 0x000fe400078e00d0 */
[----:B------:R-:W-:Y:S02]  /*38770*/  IMAD.MOV.U32 R208, RZ, RZ, R19 ;  /* 0x000000ffffd07224 */ /* 0x000fe400078e0013 */
[----:B------:R-:W2:Y:S01]  /*38780*/  LDL.LU R19, [R1+0x1b3c] ;  /* 0x001b3c0001137983 */ /* 0x000ea20000300800 */
[----:B------:R-:W-:Y:S02]  /*38790*/  IMAD.MOV.U32 R16, RZ, RZ, R211 ;  /* 0x000000ffff107224 */ /* 0x000fe400078e00d3 */
[----:B------:R-:W-:Y:S02]  /*387a0*/  IMAD.MOV.U32 R20, RZ, RZ, R209 ;  /* 0x000000ffff147224 */ /* 0x000fe400078e00d1 */
[----:B------:R-:W-:Y:S01]  /*387b0*/  IMAD.MOV.U32 R17, RZ, RZ, R210 ;  /* 0x000000ffff117224 */ /* 0x000fe200078e00d2 */
[----:B------:R-:W3:Y:S01]  /*387c0*/  LDL.LU R209, [R1+0xa4] ;  /* 0x0000a40001d17983 */ /* 0x000ee20000300800 */
[----:B------:R-:W-:-:S03]  /*387d0*/  IMAD.MOV.U32 R211, RZ, RZ, R22 ;  /* 0x000000ffffd37224 */ /* 0x000fc600078e0016 */
[----:B------:R-:W3:Y:S04]  /*387e0*/  LDL.LU R210, [R1+0xa8] ;  /* 0x0000a80001d27983 */ /* 0x000ee80000300800 */
[----:B------:R-:W1:Y:S04]  /*387f0*/  LDL.LU R22, [R1+0x1b38] ;  /* 0x001b380001167983 */ /* 0x000e680000300800 */
[----:B------:R-:W-:Y:S04]  /*38800*/  STL [R1+0x1a6c], R16 ;  /* 0x001a6c1001007387 */ /* 0x000fe80000100800 */
[----:B------:R-:W-:Y:S04]  /*38810*/  STL [R1+0x1a68], R17 ;  /* 0x001a681101007387 */ /* 0x000fe80000100800 */
[----:B------:R-:W-:Y:S04]  /*38820*/  STL [R1+0x1a64], R20 ;  /* 0x001a641401007387 */ /* 0x000fe80000100800 */
[----:B------:R-:W-:Y:S01]  /*38830*/  STL [R1+0x1a60], R21 ;  /* 0x001a601501007387 */ /* 0x000fe20000100800 */
[C---:B--2---:R-:W-:Y:S11]  /*38840*/  HMMA.1688.F32.TF32 R212, R224.reuse, R18, R212 ;  /* 0x00000012e0d4723c */ /* 0x044ff600000810d4 */
[----:B------:R-:W-:Y:S11]  /*38850*/  @!UPT UIADD3 URZ, URZ, URZ, URZ ;  /* 0x0000003f3f3ff290 */ /* 0x000ff6000fffe03f */
[----:B------:R-:W-:Y:S02]  /*38860*/  @!UPT UIADD3 URZ, URZ, URZ, URZ ;  /* 0x0000003f3f3ff290 */ /* 0x000fe4000fffe03f */
[----:B------:R-:W-:Y:S02]  /*38870*/  IMAD.MOV.U32 R29, RZ, RZ, R212 ;  /* 0x000000ffff1d7224 */ /* 0x000fe400078e00d4 */
[----:B------:R-:W-:Y:S02]  /*38880*/  IMAD.MOV.U32 R212, RZ, RZ, R23 ;  /* 0x000000ffffd47224 */ /* 0x000fe400078e0017 */
[----:B------:R-:W1:Y:S01]  /*38890*/  LDL.LU R23, [R1+0x1b34] ;  /* 0x001b340001177983 */ /* 0x000e620000300800 */
[----:B------:R-:W-:Y:S01]  /*388a0*/  MOV R24, R215 ;  /* 0x000000d700187202 */ /* 0x000fe20000000f00 */
[----:B------:R-:W-:Y:S02]  /*388b0*/  IMAD.MOV.U32 R28, RZ, RZ, R213 ;  /* 0x000000ffff1c7224 */ /* 0x000fe400078e00d5 */
[----:B------:R-:W-:Y:S01]  /*388c0*/  IMAD.MOV.U32 R25, RZ, RZ, R214 ;  /* 0x000000ffff197224 */ /* 0x000fe200078e00d6 */
[----:B------:R-:W2:Y:S04]  /*388d0*/  LDL.LU R213, [R1+0x94] ;  /* 0x0000940001d57983 */ /* 0x000ea80000300800 */
[----:B------:R-:W2:Y:S04]  /*388e0*/  LDL.LU R214, [R1+0x98] ;  /* 0x0000980001d67983 */ /* 0x000ea80000300800 */
[----:B------:R-:W2:Y:S04]  /*388f0*/  LDL.LU R215, [R1+0x9c] ;  /* 0x00009c0001d77983 */ /* 0x000ea80000300800 */
[----:B------:R-:W-:Y:S04]  /*38900*/  STL [R1+0x1a7c], R24 ;  /* 0x001a7c1801007387 */ /* 0x000fe80000100800 */
[----:B------:R-:W-:Y:S04]  /*38910*/  STL [R1+0x1a78], R25 ;  /* 0x001a781901007387 */ /* 0x000fe80000100800 */
[----:B------:R-:W-:Y:S04]  /*38920*/  STL [R1+0x1a74], R28 ;  /* 0x001a741c01007387 */ /* 0x000fe80000100800 */
[----:B------:R-:W-:Y:S01]  /*38930*/  STL [R1+0x1a70], R29 ;  /* 0x001a701d01007387 */ /* 0x000fe20000100800 */
[----:B-1----:R-:W-:Y:S11]  /*38940*/  HMMA.1688.F32.TF32 R216, R224, R22, R248 ;  /* 0x00000016e0d8723c */ /* 0x002ff600000810f8 */
[----:B------:R-:W-:Y:S11]  /*38950*/  @!UPT UIADD3 URZ, URZ, URZ, URZ ;  /* 0x0000003f3f3ff290 */ /* 0x000ff6000fffe03f */
[----:B------:R-:W-:Y:S02]  /*38960*/  @!UPT UIADD3 URZ, URZ, URZ, URZ ;  /* 0x0000003f3f3ff290 */ /* 0x000fe4000fffe03f */
[----:B------:R-:W-:Y:S02]  /*38970*/  IMAD.MOV.U32 R37, RZ, RZ, R216 ;  /* 0x000000ffff257224 */ /* 0x000fe400078e00d8 */
[----:B------:R-:W-:Y:S01]  /*38980*/  IMAD.MOV.U32 R36, RZ, RZ, R217 ;  /* 0x000000ffff247224 */ /* 0x000fe200078e00d9 */
[----:B------:R-:W4:Y:S01]  /*38990*/  LDL.LU R216, [R1+0x80] ;  /* 0x0000800001d87983 */ /* 0x000f220000300800 */
[----:B------:R-:W-:Y:S02]  /*389a0*/  IMAD.MOV.U32 R33, RZ, RZ, R218 ;  /* 0x000000ffff217224 */ /* 0x000fe400078e00da */
[----:B------:R-:W-:Y:S02]  /*389b0*/  IMAD.MOV.U32 R217, RZ, RZ, R34 ;  /* 0x000000ffffd97224 */ /* 0x000fe400078e0022 */
[----:B------:R-:W-:Y:S01]  /*389c0*/  IMAD.MOV.U32 R32, RZ, RZ, R219 ;  /* 0x000000ffff207224 */ /* 0x000fe200078e00db */
[----:B------:R-:W4:Y:S01]  /*389d0*/  LDL.LU R34, [R1+0x1b30] ;  /* 0x001b300001227983 */ /* 0x000f220000300800 */
[----:B------:R-:W-:-:S02]  /*389e0*/  IMAD.MOV.U32 R218, RZ, RZ, R26 ;  /* 0x000000ffffda7224 */ /* 0x000fc400078e001a */
[----:B------:R-:W-:Y:S01]  /*389f0*/  IMAD.MOV.U32 R219, RZ, RZ, R27 ;  /* 0x000000ffffdb7224 */ /* 0x000fe200078e001b */
[----:B------:R-:W3:Y:S04]  /*38a00*/  LDL.LU R26, [R1+0x1b2c] ;  /* 0x001b2c00011a7983 */ /* 0x000ee80000300800 */
[----:B------:R-:W3:Y:S01]  /*38a10*/  LDL.LU R27, [R1+0x1b28] ;  /* 0x001b2800011b7983 */ /* 0x000ee20000300800 */
[----:B------:R-:W-:Y:S02]  /*38a20*/  IMAD.MOV.U32 R248, RZ, RZ, R35 ;  /* 0x000000fffff87224 */ /* 0x000fe400078e0023 */
[----:B------:R-:W-:Y:S01]  /*38a30*/  IMAD.MOV.U32 R249, RZ, RZ, R30 ;  /* 0x000000fffff97224 */ /* 0x000fe200078e001e */
[----:B------:R-:W4:Y:S01]  /*38a40*/  LDL.LU R35, [R1+0x1b24] ;  /* 0x001b240001237983 */ /* 0x000f220000300800 */
[----:B------:R-:W-:-:S03]  /*38a50*/  IMAD.MOV.U32 R250, RZ, RZ, R31 ;  /* 0x000000fffffa7224 */ /* 0x000fc600078e001f */
[----:B------:R-:W2:Y:S04]  /*38a60*/  LDL.LU R30, [R1+0x1b20] ;  /* 0x001b2000011e7983 */ /* 0x000ea80000300800 */
[----:B------:R-:W2:Y:S01]  /*38a70*/  LDL.LU R31, [R1+0x1b1c] ;  /* 0x001b1c00011f7983 */ /* 0x000ea20000300800 */
[----:B------:R-:W-:-:S03]  /*38a80*/  IMAD.MOV.U32 R251, RZ, RZ, R6 ;  /* 0x000000fffffb7224 */ /* 0x000fc600078e0006 */
[----:B------:R-:W-:Y:S04]  /*38a90*/  STL [R1+0x1a8c], R32 ;  /* 0x001a8c2001007387 */ /* 0x000fe80000100800 */
[----:B------:R-:W-:Y:S04]  /*38aa0*/  STL [R1+0x1a88], R33 ;  /* 0x001a882101007387 */ /* 0x000fe80000100800 */
[----:B------:R-:W-:Y:S04]  /*38ab0*/  STL [R1+0x1a84], R36 ;  /* 0x001a842401007387 */ /* 0x000fe80000100800 */
[----:B------:R-:W-:Y:S01]  /*38ac0*/  STL [R1+0x1a80], R37 ;  /* 0x001a802501007387 */ /* 0x000fe20000100800 */
[C---:B---3--:R-:W-:Y:S11]  /*38ad0*/  HMMA.1688.F32.TF32 R220, R224.reuse, R26, R208 ;  /* 0x0000001ae0dc723c */ /* 0x048ff600000810d0 */
[----:B------:R-:W-:Y:S11]  /*38ae0*/  @!UPT UIADD3 URZ, URZ, URZ, URZ ;  /* 0x0000003f3f3ff290 */ /* 0x000ff6000fffe03f */
[----:B------:R-:W-:Y:S02]  /*38af0*/  @!UPT UIADD3 URZ, URZ, URZ, URZ ;  /* 0x0000003f3f3ff290 */ /* 0x000fe4000fffe03f */
[----:B------:R-:W-:Y:S01]  /*38b00*/  IMAD.MOV.U32 R209, RZ, RZ, R220 ;  /* 0x000000ffffd17224 */ /* 0x000fe200078e00dc */
[----:B------:R-:W-:Y:S01]  /*38b10*/  MOV R210, R221 ;  /* 0x000000dd00d27202 */ /* 0x000fe20000000f00 */
[----:B------:R-:W-:Y:S02]  /*38b20*/  IMAD.MOV.U32 R211, RZ, RZ, R222 ;  /* 0x000000ffffd37224 */ /* 0x000fe400078e00de */
[----:B------:R-:W-:Y:S02]  /*38b30*/  IMAD.MOV.U32 R6, RZ, RZ, R223 ;  /* 0x000000ffff067224 */ /* 0x000fe400078e00df */
[----:B--2---:R-:W-:Y:S03]  /*38b40*/  HMMA.1688.F32.TF32 R220, R224, R30, R212 ;  /* 0x0000001ee0dc723c */ /* 0x004fe600000810d4 */
[----:B------:R-:W-:Y:S04]  /*38b50*/  STL [R1+0x1a9c], R6 ;  /* 0x001a9c0601007387 */ /* 0x000fe80000100800 */
[----:B------:R-:W-:Y:S04]  /*38b60*/  STL [R1+0x1a98], R211 ;  /* 0x001a98d301007387 */ /* 0x000fe80000100800 */
[----:B------:R1:W-:Y:S04]  /*38b70*/  STL [R1+0x1a94], R210 ;  /* 0x001a94d201007387 */ /* 0x0003e80000100800 */
[----:B------:R-:W-:Y:S09]  /*38b80*/  STL [R1+0x1a90], R209 ;  /* 0x001a90d101007387 */ /* 0x000ff20000100800 */
[----:B------:R-:W-:-:S02]  /*38b90*/  IMAD.MOV.U32 R208, RZ, RZ, R223 ;  /* 0x000000ffffd07224 */ /* 0x000fc400078e00df */
[----:B-1----:R-:W-:-:S03]  /*38ba0*/  IMAD.MOV.U32 R210, RZ, RZ, R38 ;  /* 0x000000ffffd27224 */ /* 0x002fc600078e0026 */
[----:B------:R1:W-:Y:S01]  /*38bb0*/  STL [R1+0x1aac], R208 ;  /* 0x001aacd001007387 */ /* 0x0003e20000100800 */
[----:B------:R-:W-:-:S03]  /*38bc0*/  IMAD.MOV.U32 R211, RZ, RZ, R39 ;  /* 0x000000ffffd37224 */ /* 0x000fc600078e0027 */
[----:B-1----:R-:W2:Y:S04]  /*38bd0*/  LDL.LU R208, [R1+0x60] ;  /* 0x0000600001d07983 */ /* 0x002ea80000300800 */
[----:B------:R-:W2:Y:S04]  /*38be0*/  LDL.LU R209, [R1+0x64] ;  /* 0x0000640001d17983 */ /* 0x000ea80000300800 */
[----:B------:R-:W3:Y:S04]  /*38bf0*/  LDL.LU R38, [R1+0x1b18] ;  /* 0x001b180001267983 */ /* 0x000ee80000300800 */
[----:B------:R-:W3:Y:S01]  /*38c00*/  LDL.LU R39, [R1+0x1b14] ;  /* 0x001b140001277983 */ /* 0x000ee20000300800 */
[----:B------:R-:W-:-:S02]  /*38c10*/  IMAD.MOV.U32 R213, RZ, RZ, R220 ;  /* 0x000000ffffd57224 */ /* 0x000fc400078e00dc */
[----:B------:R-:W-:Y:S02]  /*38c20*/  IMAD.MOV.U32 R214, RZ, RZ, R221 ;  /* 0x000000ffffd67224 */ /* 0x000fe400078e00dd */
[----:B------:R-:W-:Y:S02]  /*38c30*/  IMAD.MOV.U32 R215, RZ, RZ, R222 ;  /* 0x000000ffffd77224 */ /* 0x000fe400078e00de */
[C---:B----4-:R-:W-:Y:S03]  /*38c40*/  HMMA.1688.F32.TF32 R220, R224.reuse, R34, R216 ;  /* 0x00000022e0dc723c */ /* 0x050fe600000810d8 */
[----:B------:R-:W-:Y:S04]  /*38c50*/  STL [R1+0x1aa8], R215 ;  /* 0x001aa8d701007387 */ /* 0x000fe80000100800 */
[----:B------:R-:W-:Y:S04]  /*38c60*/  STL [R1+0x1aa4], R214 ;  /* 0x001aa4d601007387 */ /* 0x000fe80000100800 */
[----:B------:R-:W-:Y:S11]  /*38c70*/  STL [R1+0x1aa0], R213 ;  /* 0x001aa0d501007387 */ /* 0x000ff60000100800 */
[----:B------:R-:W-:Y:S02]  /*38c80*/  @!UPT UIADD3 URZ, URZ, URZ, URZ ;  /* 0x0000003f3f3ff290 */ /* 0x000fe4000fffe03f */
[----:B------:R-:W-:Y:S02]  /*38c90*/  IMAD.MOV.U32 R212, RZ, RZ, R223 ;  /* 0x000000ffffd47224 */ /* 0x000fe400078e00df */
[----:B------:R-:W-:Y:S02]  /*38ca0*/  IMAD.MOV.U32 R219, RZ, RZ, R222 ;  /* 0x000000ffffdb7224 */ /* 0x000fe400078e00de */
[----:B------:R-:W-:Y:S02]  /*38cb0*/  IMAD.MOV.U32 R218, RZ, RZ, R221 ;  /* 0x000000ffffda7224 */ /* 0x000fe400078e00dd */
[----:B------:R-:W-:Y:S01]  /*38cc0*/  IMAD.MOV.U32 R217, RZ, RZ, R220 ;  /* 0x000000ffffd97224 */ /* 0x000fe200078e00dc */
[----:B------:R-:W-:Y:S04]  /*38cd0*/  STL [R1+0x1abc], R212 ;  /* 0x001abcd401007387 */ /* 0x000fe80000100800 */
[----:B------:R-:W-:Y:S04]  /*38ce0*/  STL [R1+0x1ab8], R219 ;  /* 0x001ab8db01007387 */ /* 0x000fe80000100800 */
[----:B------:R-:W-:Y:S04]  /*38cf0*/  STL [R1+0x1ab4], R218 ;  /* 0x001ab4da01007387 */ /* 0x000fe80000100800 */
[----:B------:R-:W-:Y:S01]  /*38d00*/  STL [R1+0x1ab0], R217 ;  /* 0x001ab0d901007387 */ /* 0x000fe20000100800 */
[----:B---3--:R-:W-:Y:S03]  /*38d10*/  HMMA.1688.F32.TF32 R224, R224, R38, R248 ;  /* 0x00000026e0e0723c */ /* 0x008fe600000810f8 */
[----:B------:R-:W3:Y:S04]  /*38d20*/  LDL.LU R248, [R1+0x50] ;  /* 0x0000500001f87983 */ /* 0x000ee80000300800 */
[----:B------:R-:W3:Y:S04]  /*38d30*/  LDL.LU R249, [R1+0x54] ;  /* 0x0000540001f97983 */ /* 0x000ee80000300800 */
[----:B------:R-:W3:Y:S04]  /*38d40*/  LDL.LU R250, [R1+0x58] ;  /* 0x0000580001fa7983 */ /* 0x000ee80000300800 */
[----:B------:R-:W3:Y:S01]  /*38d50*/  LDL.LU R251, [R1+0x5c] ;  /* 0x00005c0001fb7983 */ /* 0x000ee20000300800 */
[----:B--2---:R-:W-:Y:S08]  /*38d60*/  HMMA.1688.F32.TF32 R208, R228, R10, R208 ;  /* 0x0000000ae4d0723c */ /* 0x004ff000000810d0 */
[----:B------:R-:W-:Y:S01]  /*38d70*/  IMAD.MOV.U32 R216, RZ, RZ, R227 ;  /* 0x000000ffffd87224 */ /* 0x000fe200078e00e3 */
[----:B------:R-:W-:Y:S01]  /*38d80*/  MOV R222, R225 ;  /* 0x000000e100de7202 */ /* 0x000fe20000000f00 */
[----:B------:R-:W-:-:S02]  /*38d90*/  IMAD.MOV.U32 R223, RZ, RZ, R226 ;  /* 0x000000ffffdf7224 */ /* 0x000fc400078e00e2 */
[----:B------:R-:W-:Y:S01]  /*38da0*/  IMAD.MOV.U32 R221, RZ, RZ, R224 ;  /* 0x000000ffffdd7224 */ /* 0x000fe200078e00e0 */
[----:B------:R1:W-:Y:S04]  /*38db0*/  STL [R1+0x1acc], R216 ;  /* 0x001accd801007387 */ /* 0x0003e80000100800 */
[----:B------:R-:W-:Y:S04]  /*38dc0*/  STL [R1+0x1ac8], R223 ;  /* 0x001ac8df01007387 */ /* 0x000fe80000100800 */
[----:B------:R-:W-:Y:S04]  /*38dd0*/  STL [R1+0x1ac4], R222 ;  /* 0x001ac4de01007387 */ /* 0x000fe80000100800 */
[----:B------:R-:W-:Y:S04]  /*38de0*/  STL [R1+0x1ac0], R221 ;  /* 0x001ac0dd01007387 */ /* 0x000fe80000100800 */
[----:B-1----:R-:W2:Y:S04]  /*38df0*/  LDL.LU R216, [R1+0x30] ;  /* 0x0000300001d87983 */ /* 0x002ea80000300800 */
[----:B------:R-:W2:Y:S04]  /*38e00*/  LDL.LU R217, [R1+0x34] ;  /* 0x0000340001d97983 */ /* 0x000ea80000300800 */
[----:B------:R-:W2:Y:S04]  /*38e10*/  LDL.LU R218, [R1+0x38] ;  /* 0x0000380001da7983 */ /* 0x000ea80000300800 */
[----:B------:R-:W2:Y:S01]  /*38e20*/  LDL.LU R219, [R1+0x3c] ;  /* 0x00003c0001db7983 */ /* 0x000ea20000300800 */
[----:B------:R-:W-:-:S02]  /*38e30*/  IMAD.MOV.U32 R9, RZ, RZ, R208 ;  /* 0x000000ffff097224 */ /* 0x000fc400078e00d0 */
        /* <DEDUP_REMOVED lines=18> */
[----:B------:R1:W-:Y:S04]  /*38f60*/  STL [R1+0x1adc], R220 ;  /* 0x001adcdc01007387 */ /* 0x0003e80000100800 */
[----:B-1----:R-:W4:Y:S04]  /*38f70*/  LDL.LU R220, [R1+0x40] ;  /* 0x0000400001dc7983 */ /* 0x002f280000300800 */
[----:B------:R1:W-:Y:S04]  /*38f80*/  STL [R1+0x1ad8], R13 ;  /* 0x001ad80d01007387 */ /* 0x0003e80000100800 */
[----:B------:R1:W-:Y:S04]  /*38f90*/  STL [R1+0x1ad4], R12 ;  /* 0x001ad40c01007387 */ /* 0x0003e80000100800 */
[----:B------:R1:W-:Y:S01]  /*38fa0*/  STL [R1+0x1ad0], R9 ;  /* 0x001ad00901007387 */ /* 0x0003e20000100800 */
[C---:B---3--:R-:W-:Y:S11]  /*38fb0*/  HMMA.1688.F32.TF32 R248, R228.reuse, R14, R248 ;  /* 0x0000000ee4f8723c */ /* 0x048ff600000810f8 */
[----:B------:R-:W-:Y:S11]  /*38fc0*/  @!UPT UIADD3 URZ, URZ, URZ, URZ ;  /* 0x0000003f3f3ff290 */ /* 0x000ff6000fffe03f */
[----:B------:R-:W-:Y:S02]  /*38fd0*/  @!UPT UIADD3 URZ, URZ, URZ, URZ ;  /* 0x0000003f3f3ff290 */ /* 0x000fe4000fffe03f */
[----:B------:R-:W-:Y:S01]  /*38fe0*/  IMAD.MOV.U32 R21, RZ, RZ, R250 ;  /* 0x000000ffff157224 */ /* 0x000fe200078e00fa */
[----:B------:R-:W-:Y:S01]  /*38ff0*/  MOV R20, R249 ;  /* 0x000000f900147202 */ /* 0x000fe20000000f00 */
[----:B------:R-:W-:Y:S02]  /*39000*/  IMAD.MOV.U32 R8, RZ, RZ, R251 ;  /* 0x000000ffff087224 */ /* 0x000fe400078e00fb */
[----:B------:R-:W-:Y:S01]  /*39010*/  IMAD.MOV.U32 R17, RZ, RZ, R248 ;  /* 0x000000ffff117224 */ /* 0x000fe200078e00f8 */
[----:B------:R-:W3:Y:S04]  /*39020*/  LDL.LU.64 R250, [R1+0x1b00] ;  /* 0x001b000001fa7983 */ /* 0x000ee80000300a00 */
[----:B------:R-:W3:Y:S01]  /*39030*/  LDL.LU.64 R248, [R1+0x1af8] ;  /* 0x001af80001f87983 */ /* 0x000ee20000300a00 */
[----:B--2---:R-:W-:Y:S01]  /*39040*/  HMMA.1688.F32.TF32 R216, R228, R22, R216 ;  /* 0x00000016e4d8723c */ /* 0x004fe200000810d8 */
[----:B----4-:R-:W-:-:S02]  /*39050*/  IMAD.MOV.U32 R223, RZ, RZ, R3 ;  /* 0x000000ffffdf7224 */ /* 0x010fc400078e0003 */
[----:B------:R-:W-:Y:S02]  /*39060*/  IMAD.MOV.U32 R221, RZ, RZ, R252 ;  /* 0x000000ffffdd7224 */ /* 0x000fe400078e00fc */
[----:B------:R-:W-:Y:S11]  /*39070*/  IMAD.MOV.U32 R222, RZ, RZ, R7 ;  /* 0x000000ffffde7224 */ /* 0x000ff600078e0007 */
[----:B------:R-:W-:Y:S08]  /*39080*/  @!UPT UIADD3 URZ, URZ, URZ, URZ ;  /* 0x0000003f3f3ff290 */ /* 0x000ff0000fffe03f */
[----:B------:R-:W-:Y:S02]  /*39090*/  IMAD.MOV.U32 R33, RZ, RZ, R216 ;  /* 0x000000ffff217224 */ /* 0x000fe400078e00d8 */
[----:B------:R-:W-:Y:S02]  /*390a0*/  IMAD.MOV.U32 R36, RZ, RZ, R217 ;  /* 0x000000ffff247224 */ /* 0x000fe400078e00d9 */
[----:B------:R-:W-:Y:S02]  /*390b0*/  IMAD.MOV.U32 R37, RZ, RZ, R218 ;  /* 0x000000ffff257224 */ /* 0x000fe400078e00da */
[----:B------:R-:W-:Y:S02]  /*390c0*/  IMAD.MOV.U32 R24, RZ, RZ, R219 ;  /* 0x000000ffff187224 */ /* 0x000fe400078e00db */
[C---:B------:R-:W-:Y:S08]  /*390d0*/  HMMA.1688.F32.TF32 R216, R228.reuse, R26, R208 ;  /* 0x0000001ae4d8723c */ /* 0x040ff000000810d0 */
[C---:B------:R-:W-:Y:S11]  /*390e0*/  HMMA.1688.F32.TF32 R220, R228.reuse, R18, R220 ;  /* 0x00000012e4dc723c */ /* 0x040ff600000810dc */
[----:B------:R-:W-:Y:S05]  /*390f0*/  @!UPT UIADD3 URZ, URZ, URZ, URZ ;  /* 0x0000003f3f3ff290 */ /* 0x000fea000fffe03f */
[----:B------:R-:W-:Y:S01]  /*39100*/  IMAD.MOV.U32 R211, RZ, RZ, R216 ;  /* 0x000000ffffd37224 */ /* 0x000fe200078e00d8 */
[----:B------:R-:W-:Y:S01]  /*39110*/  MOV R32, R219 ;  /* 0x000000db00207202 */ /* 0x000fe20000000f00 */
[----:B------:R-:W-:Y:S02]  /*39120*/  IMAD.MOV.U32 R210, RZ, RZ, R217 ;  /* 0x000000ffffd27224 */ /* 0x000fe400078e00d9 */
[----:B------:R-:W-:Y:S02]  /*39130*/  IMAD.MOV.U32 R209, RZ, RZ, R218 ;  /* 0x000000ffffd17224 */ /* 0x000fe400078e00da */
[----:B------:R-:W-:Y:S02]  /*39140*/  HMMA.1688.F32.TF32 R216, R228, R30, R212 ;  /* 0x0000001ee4d8723c */ /* 0x000fe400000810d4 */
[----:B------:R-:W-:Y:S02]  /*39150*/  IMAD.MOV.U32 R25, RZ, RZ, R220 ;  /* 0x000000ffff197224 */ /* 0x000fe400078e00dc */
[----:B------:R-:W-:-:S02]  /*39160*/  IMAD.MOV.U32 R28, RZ, RZ, R221 ;  /* 0x000000ffff1c7224 */ /* 0x000fc400078e00dd */
[----:B------:R-:W-:Y:S02]  /*39170*/  IMAD.MOV.U32 R29, RZ, RZ, R222 ;  /* 0x000000ffff1d7224 */ /* 0x000fe400078e00de */
[----:B------:R-:W-:Y:S02]  /*39180*/  IMAD.MOV.U32 R16, RZ, RZ, R223 ;  /* 0x000000ffff107224 */ /* 0x000fe400078e00df */
[----:B------:R-:W-:Y:S11]  /*39190*/  HMMA.1688.F32.TF32 R220, R228, R34, R224 ;  /* 0x00000022e4dc723c */ /* 0x000ff600000810e0 */
[----:B------:R-:W-:Y:S03]  /*391a0*/  @!UPT UIADD3 URZ, URZ, URZ, URZ ;  /* 0x0000003f3f3ff290 */ /* 0x000fe6000fffe03f */
[----:B------:R-:W-:Y:S02]  /*391b0*/  IMAD.MOV.U32 R214, RZ, RZ, R217 ;  /* 0x000000ffffd67224 */ /* 0x000fe400078e00d9 */
[----:B------:R-:W-:Y:S02]  /*391c0*/  IMAD.MOV.U32 R213, RZ, RZ, R218 ;  /* 0x000000ffffd57224 */ /* 0x000fe400078e00da */
[----:B------:R-:W-:-:S06]  /*391d0*/  IMAD.MOV.U32 R6, RZ, RZ, R219 ;  /* 0x000000ffff067224 */ /* 0x000fcc00078e00db */
[----:B------:R-:W-:Y:S02]  /*391e0*/  IMAD.MOV.U32 R219, RZ, RZ, R220 ;  /* 0x000000ffffdb7224 */ /* 0x000fe400078e00dc */
[----:B------:R-:W-:Y:S02]  /*391f0*/  IMAD.MOV.U32 R218, RZ, RZ, R221 ;  /* 0x000000ffffda7224 */ /* 0x000fe400078e00dd */
[----:B------:R-:W-:Y:S02]  /*39200*/  IMAD.MOV.U32 R217, RZ, RZ, R222 ;  /* 0x000000ffffd97224 */ /* 0x000fe400078e00de */
[----:B------:R-:W-:Y:S01]  /*39210*/  IMAD.MOV.U32 R208, RZ, RZ, R223 ;  /* 0x000000ffffd07224 */ /* 0x000fe200078e00df */
[----:B------:R-:W-:Y:S11]  /*39220*/  HMMA.1688.F32.TF32 R40, R232, R18, R40 ;  /* 0x00000012e828723c */ /* 0x000ff60000081028 */
[----:B------:R-:W-:Y:S11]  /*39230*/  @!UPT UIADD3 URZ, URZ, URZ, URZ ;  /* 0x0000003f3f3ff290 */ /* 0x000ff6000fffe03f */
[----:B------:R-:W-:Y:S02]  /*39240*/  @!UPT UIADD3 URZ, URZ, URZ, URZ ;  /* 0x0000003f3f3ff290 */ /* 0x000fe4000fffe03f */
[----:B------:R-:W-:Y:S02]  /*39250*/  IMAD.MOV.U32 R212, RZ, RZ, R43 ;  /* 0x000000ffffd47224 */ /* 0x000fe400078e002b */
[----:B------:R-:W-:Y:S01]  /*39260*/  IMAD.MOV.U32 R215, RZ, RZ, R216 ;  /* 0x000000ffffd77224 */ /* 0x000fe200078e00d8 */
[----:B------:R-:W-:Y:S04]  /*39270*/  STL [R1+0x1aec], R8 ;  /* 0x001aec0801007387 */ /* 0x000fe80000100800 */
[----:B------:R-:W-:Y:S04]  /*39280*/  STL [R1+0x1ae8], R21 ;  /* 0x001ae81501007387 */ /* 0x000fe80000100800 */
[----:B------:R-:W-:Y:S04]  /*39290*/  STL [R1+0x1ae4], R20 ;  /* 0x001ae41401007387 */ /* 0x000fe80000100800 */
[----:B------:R-:W-:Y:S01]  /*392a0*/  STL [R1+0x1ae0], R17 ;  /* 0x001ae01101007387 */ /* 0x000fe20000100800 */
[----:B---3--:R-:W-:Y:S11]  /*392b0*/  HMMA.1688.F32.TF32 R220, R228, R38, R248 ;  /* 0x00000026e4dc723c */ /* 0x008ff600000810f8 */
        /* <DEDUP_REMOVED lines=20> */
[----:B------:R-:W-:Y:S02]  /*39400*/  IMAD.MOV.U32 R222, RZ, RZ, R41 ;  /* 0x000000ffffde7224 */ /* 0x000fe400078e0029 */
[----:B------:R-:W-:-:S02]  /*39410*/  IMAD.MOV.U32 R221, RZ, RZ, R42 ;  /* 0x000000ffffdd7224 */ /* 0x000fc400078e002a */
[C---:B------:R-:W-:Y:S08]  /*39420*/  HMMA.1688.F32.TF32 R40, R232.reuse, R22, R44 ;  /* 0x00000016e828723c */ /* 0x040ff0000008102c */
[----:B------:R-:W-:Y:S01]  /*39430*/  HMMA.1688.F32.TF32 R44, R232, R30, R52 ;  /* 0x0000001ee82c723c */ /* 0x000fe20000081034 */
[----:B------:R2:W-:Y:S04]  /*39440*/  STL [R1+0x1af0], R25 ;  /* 0x001af01901007387 */ /* 0x0005e80000100800 */
[----:B------:R-:W-:Y:S03]  /*39450*/  LDS R52, [R4+0x4b100] ;  /* 0x04b1000004347984 */ /* 0x000fe60000000800 */
[C---:B------:R-:W-:Y:S01]  /*39460*/  HMMA.1688.F32.TF32 R228, R236.reuse, R34, R88 ;  /* 0x00000022ece4723c */ /* 0x040fe20000081058 */
[----:B------:R-:W-:Y:S04]  /*39470*/  LDS R54, [R4+0x4b900] ;  /* 0x04b9000004367984 */ /* 0x000fe80000000800 */
[----:B------:R-:W-:Y:S03]  /*39480*/  LDS R53, [R5+0x4b100] ;  /* 0x04b1000005357984 */ /* 0x000fe60000000800 */
[----:B-1----:R-:W-:Y:S01]  /*39490*/  IMAD.MOV.U32 R13, RZ, RZ, R40 ;  /* 0x000000ffff0d7224 */ /* 0x002fe200078e0028 */
[----:B------:R-:W-:Y:S01]  /*394a0*/  MOV R216, R43 ;  /* 0x0000002b00d87202 */ /* 0x000fe20000000f00 */
[----:B------:R-:W-:Y:S01]  /*394b0*/  IMAD.MOV.U32 R12, RZ, RZ, R41 ;  /* 0x000000ffff0c7224 */ /* 0x000fe200078e0029 */
[----:B------:R-:W-:Y:S01]  /*394c0*/  HMMA.1688.F32.TF32 R224, R236, R38, R92 ;  /* 0x00000026ece0723c */ /* 0x000fe2000008105c */
[----:B------:R-:W-:Y:S01]  /*394d0*/  IMAD.MOV.U32 R9, RZ, RZ, R42 ;  /* 0x000000ffff097224 */ /* 0x000fe200078e002a */
[----:B------:R-:W-:Y:S06]  /*394e0*/  LDS R55, [R5+0x4b900] ;  /* 0x04b9000005377984 */ /* 0x000fec0000000800 */
[----:B------:R-:W-:Y:S01]  /*394f0*/  HMMA.1688.F32.TF32 R40, R232, R26, R48 ;  /* 0x0000001ae828723c */ /* 0x000fe20000081030 */
[----:B------:R-:W-:-:S02]  /*39500*/  IMAD.MOV.U32 R252, RZ, RZ, R44 ;  /* 0x000000fffffc7224 */ /* 0x000fc400078e002c */
[----:B--2---:R-:W-:Y:S02]  /*39510*/  IMAD.MOV.U32 R25, RZ, RZ, R46 ;  /* 0x000000ffff197224 */ /* 0x004fe400078e002e */
[----:B------:R-:W-:Y:S11]  /*39520*/  IMAD.MOV.U32 R8, RZ, RZ, R47 ;  /* 0x000000ffff087224 */ /* 0x000ff600078e002f */
[----:B------:R-:W-:Y:S08]  /*39530*/  @!UPT UIADD3 URZ, URZ, URZ, URZ ;  /* 0x0000003f3f3ff290 */ /* 0x000ff0000fffe03f */
[----:B------:R-:W-:Y:S02]  /*39540*/  IMAD.MOV.U32 R17, RZ, RZ, R42 ;  /* 0x000000ffff117224 */ /* 0x000fe400078e002a */
[----:B------:R-:W-:Y:S02]  /*39550*/  IMAD.MOV.U32 R42, RZ, RZ, R45 ;  /* 0x000000ffff2a7224 */ /* 0x000fe400078e002d */
[C---:B------:R-:W-:Y:S01]  /*39560*/  HMMA.1688.F32.TF32 R44, R232.reuse, R34, R56 ;  /* 0x00000022e82c723c */ /* 0x040fe20000081038 */
        /* <DEDUP_REMOVED lines=8> */
[----:B------:R-:W-:-:S07]  /*395f0*/  IMAD.MOV.U32 R21, RZ, RZ, R40 ;  /* 0x000000ffff157224 */ /* 0x000fce00078e0028 */
        /* <DEDUP_REMOVED lines=9> */
[----:B------:R-:W-:Y:S11]  /*39690*/  IMAD.MOV.U32 R68, RZ, RZ, R51 ;  /* 0x000000ffff447224 */ /* 0x000ff600078e0033 */
[----:B------:R-:W-:Y:S07]  /*396a0*/  @!UPT UIADD3 URZ, URZ, URZ, URZ ;  /* 0x0000003f3f3ff290 */ /* 0x000fee000fffe03f */
        /* <DEDUP_REMOVED lines=27> */
[----:B------:R-:W-:Y:S11]  /*39860*/  HMMA.1688.F32.TF32 R232, R236, R30, R84 ;  /* 0x0000001eece8723c */ /* 0x000ff60000081054 */
[----:B------:R-:W-:Y:S11]  /*39870*/  @!UPT UIADD3 URZ, URZ, URZ, URZ ;  /* 0x0000003f3f3ff290 */ /* 0x000ff6000fffe03f */
[----:B------:R-:W-:Y:S01]  /*39880*/  @!UPT UIADD3 URZ, URZ, URZ, URZ ;  /* 0x0000003f3f3ff290 */ /* 0x000fe2000fffe03f */
[----:B------:R-:W-:Y:S01]  /*39890*/  STL [R1+0x19ac], R232 ;  /* 0x0019ace801007387 */ /* 0x000fe20000100800 */
[----:B-1----:R-:W-:Y:S03]  /*398a0*/  HMMA.1688.F32.TF32 R84, R48, R14, R100 ;  /* 0x0000000e3054723c */ /* 0x002fe60000081064 */
[----:B------:R-:W-:Y:S04]  /*398b0*/  STL [R1+0x19a8], R233 ;  /* 0x0019a8e901007387 */ /* 0x000fe80000100800 */
[----:B------:R-:W-:Y:S04]  /*398c0*/  STL [R1+0x19a4], R234 ;  /* 0x0019a4ea01007387 */ /* 0x000fe80000100800 */
[----:B------:R-:W-:Y:S04]  /*398d0*/  STL [R1+0x19a0], R235 ;  /* 0x0019a0eb01007387 */ /* 0x000fe80000100800 */
[----:B------:R1:W-:Y:S04]  /*398e0*/  STL [R1+0x19bc], R228 ;  /* 0x0019bce401007387 */ /* 0x0003e80000100800 */
[----:B------:R-:W-:Y:S04]  /*398f0*/  STL [R1+0x19b8], R229 ;  /* 0x0019b8e501007387 */ /* 0x000fe80000100800 */
[----:B------:R-:W-:Y:S04]  /*39900*/  STL [R1+0x19b4], R230 ;  /* 0x0019b4e601007387 */ /* 0x000fe80000100800 */
[----:B------:R-:W-:Y:S01]  /*39910*/  STL [R1+0x19b0], R231 ;  /* 0x0019b0e701007387 */ /* 0x000fe20000100800 */
[----:B-1----:R-:W-:-:S03]  /*39920*/  IMAD.MOV.U32 R228, RZ, RZ, R87 ;  /* 0x000000ffffe47224 */ /* 0x002fc600078e0057 */
[----:B------:R1:W-:Y:S04]  /*39930*/  STL [R1+0x19c8], R224 ;  /* 0x0019c8e001007387 */ /* 0x0003e80000100800 */
[----:B------:R2:W-:Y:S04]  /*39940*/  STL [R1+0x19c4], R225 ;  /* 0x0019c4e101007387 */ /* 0x0005e80000100800 */
[----:B------:R3:W-:Y:S01]  /*39950*/  STL [R1+0x19c0], R226 ;  /* 0x0019c0e201007387 */ /* 0x0007e20000100800 */
[----:B-1----:R-:W-:Y:S01]  /*39960*/  MOV R224, R84 ;  /* 0x0000005400e07202 */ /* 0x002fe20000000f00 */
[----:B--2---:R-:W-:-:S02]  /*39970*/  IMAD.MOV.U32 R225, RZ, RZ, R85 ;  /* 0x000000ffffe17224 */ /* 0x004fc400078e0055 */
[----:B---3--:R-:W-:Y:S02]  /*39980*/  IMAD.MOV.U32 R226, RZ, RZ, R86 ;  /* 0x000000ffffe27224 */ /* 0x008fe400078e0056 */
[C---:B------:R-:W-:Y:S08]  /*39990*/  HMMA.1688.F32.TF32 R84, R48.reuse, R22, R108 ;  /* 0x000000163054723c */ /* 0x040ff0000008106c */
[----:B------:R-:W-:Y:S01]  /*399a0*/  HMMA.1688.F32.TF32 R88, R48, R10, R96 ;  /* 0x0000000a3058723c */ /* 0x000fe20000081060 */
[----:B------:R-:W-:Y:S01]  /*399b0*/  STL [R1+0x199c], R227 ;  /* 0x00199ce301007387 */ /* 0x000fe20000100800 */
[----:B------:R-:W-:-:S02]  /*399c0*/  IMAD.MOV.U32 R243, RZ, RZ, R220 ;  /* 0x000000fffff37224 */ /* 0x000fc400078e00dc */
[----:B------:R-:W-:Y:S02]  /*399d0*/  IMAD.MOV.U32 R65, RZ, RZ, R46 ;  /* 0x000000ffff417224 */ /* 0x000fe400078e002e */
[----:B------:R-:W-:Y:S01]  /*399e0*/  IMAD.MOV.U32 R64, RZ, RZ, R47 ;  /* 0x000000ffff407224 */ /* 0x000fe200078e002f */
[----:B------:R-:W-:Y:S01]  /*399f0*/  LDS R46, [R2+0x4b980] ;  /* 0x04b98000022e7984 */ /* 0x000fe20000000800 */
[----:B------:R-:W-:Y:S02]  /*39a00*/  IMAD.MOV.U32 R75, RZ, RZ, R44 ;  /* 0x000000ffff4b7224 */ /* 0x000fe400078e002c */
[----:B------:R-:W-:Y:S01]  /*39a10*/  IMAD.MOV.U32 R59, RZ, RZ, R42 ;  /* 0x000000ffff3b7224 */ /* 0x000fe200078e002a */
[----:B------:R-:W-:Y:S01]  /*39a20*/  LDS R44, [R2+0x4b180] ;  /* 0x04b18000022c7984 */ /* 0x000fe20000000800 */
[----:B------:R-:W-:Y:S02]  /*39a30*/  IMAD.MOV.U32 R63, RZ, RZ, R41 ;  /* 0x000000ffff3f7224 */ /* 0x000fe400078e0029 */
[----:B------:R-:W-:Y:S01]  /*39a40*/  IMAD.MOV.U32 R67, RZ, RZ, R40 ;  /* 0x000000ffff437224 */ /* 0x000fe200078e0028 */
[----:B------:R-:W-:Y:S01]  /*39a50*/  LDS R47, [R0+0x4b980] ;  /* 0x04b98000002f7984 */ /* 0x000fe20000000800 */
[----:B------:R-:W-:-:S02]  /*39a60*/  IMAD.MOV.U32 R229, RZ, RZ, R84 ;  /* 0x000000ffffe57224 */ /* 0x000fc400078e0054 */
[----:B------:R-:W-:Y:S01]  /*39a70*/  IMAD.MOV.U32 R230, RZ, RZ, R85 ;  /* 0x000000ffffe67224 */ /* 0x000fe200078e0055 */
[----:B------:R-:W-:Y:S01]  /*39a80*/  LDS R40, [R4+0x4b180] ;  /* 0x04b1800004287984 */ /* 0x000fe20000000800 */
[----:B------:R-:W-:Y:S02]  /*39a90*/  IMAD.MOV.U32 R231, RZ, RZ, R86 ;  /* 0x000000ffffe77224 */ /* 0x000fe400078e0056 */
[----:B------:R-:W-:Y:S01]  /*39aa0*/  IMAD.MOV.U32 R232, RZ, RZ, R87 ;  /* 0x000000ffffe87224 */ /* 0x000fe200078e0057 */
[----:B------:R-:W-:Y:S01]  /*39ab0*/  STL.64 [R1+0x310], R88 ;  /* 0x0003105801007387 */ /* 0x000fe20000100a00 */
[C---:B------:R-:W-:Y:S03]  /*39ac0*/  HMMA.1688.F32.TF32 R84, R48.reuse, R26, R112 ;  /* 0x0000001a3054723c */ /* 0x040fe60000081070 */
[----:B------:R1:W-:Y:S04]  /*39ad0*/  STL.64 [R1+0x318], R90 ;  /* 0x0003185a01007387 */ /* 0x0003e80000100a00 */
[----:B------:R2:W-:Y:S04]  /*39ae0*/  STL [R1+0x19d8], R228 ;  /* 0x0019d8e401007387 */ /* 0x0005e80000100800 */
[----:B------:R3:W-:Y:S01]  /*39af0*/  STL [R1+0x19d4], R226 ;  /* 0x0019d4e201007387 */ /* 0x0007e20000100800 */
[----:B-1----:R-:W-:Y:S03]  /*39b00*/  HMMA.1688.F32.TF32 R88, R48, R18, R104 ;  /* 0x000000123058723c */ /* 0x002fe60000081068 */
[----:B------:R1:W-:Y:S04]  /*39b10*/  STL [R1+0x19d0], R224 ;  /* 0x0019d0e001007387 */ /* 0x0003e80000100800 */
[----:B------:R4:W-:Y:S05]  /*39b20*/  STL [R1+0x19cc], R225 ;  /* 0x0019cce101007387 */ /* 0x0009ea0000100800 */
[----:B--2---:R-:W-:Y:S01]  /*39b30*/  IMAD.MOV.U32 R228, RZ, RZ, R84 ;  /* 0x000000ffffe47224 */ /* 0x004fe200078e0054 */
[----:B------:R-:W-:Y:S01]  /*39b40*/  LDS R42, [R4+0x4b980] ;  /* 0x04b98000042a7984 */ /* 0x000fe20000000800 */
[----:B---3--:R-:W-:-:S02]  /*39b50*/  IMAD.MOV.U32 R226, RZ, RZ, R85 ;  /* 0x000000ffffe27224 */ /* 0x008fc400078e0055 */
[----:B-1----:R-:W-:Y:S01]  /*39b60*/  IMAD.MOV.U32 R224, RZ, RZ, R86 ;  /* 0x000000ffffe07224 */ /* 0x002fe200078e0056 */
[----:B------:R-:W-:Y:S01]  /*39b70*/  LDS R41, [R5+0x4b180] ;  /* 0x04b1800005297984 */ /* 0x000fe20000000800 */
[----:B----4-:R-:W-:Y:S02]  /*39b80*/  IMAD.MOV.U32 R225, RZ, RZ, R87 ;  /* 0x000000ffffe17224 */ /* 0x010fe400078e0057 */
[----:B------:R-:W-:Y:S01]  /*39b90*/  HMMA.1688.F32.TF32 R84, R48, R30, R116 ;  /* 0x0000001e3054723c */ /* 0x000fe20000081074 */
[----:B------:R-:W-:Y:S02]  /*39ba0*/  IMAD.MOV.U32 R108, RZ, RZ, R223 ;  /* 0x000000ffff6c7224 */ /* 0x000fe400078e00df */
[----:B------:R-:W-:Y:S02]  /*39bb0*/  IMAD.MOV.U32 R92, RZ, RZ, R219 ;  /* 0x000000ffff5c7224 */ /* 0x000fe400078e00db */
[----:B------:R-:W-:Y:S01]  /*39bc0*/  IMAD.MOV.U32 R93, RZ, RZ, R218 ;  /* 0x000000ffff5d7224 */ /* 0x000fe200078e00da */
[----:B------:R-:W-:Y:S04]  /*39bd0*/  STL.64 [R1+0x2f0], R88 ;  /* 0x0002f05801007387 */ /* 0x000fe80000100a00 */
[----:B------:R-:W-:Y:S04]  /*39be0*/  STL.64 [R1+0x2f8], R90 ;  /* 0x0002f85a01007387 */ /* 0x000fe80000100a00 */
[----:B------:R1:W-:Y:S04]  /*39bf0*/  STL [R1+0x19e8], R232 ;  /* 0x0019e8e801007387 */ /* 0x0003e80000100800 */
[----:B------:R2:W-:Y:S04]  /*39c00*/  STL [R1+0x19e4], R231 ;  /* 0x0019e4e701007387 */ /* 0x0005e80000100800 */
[----:B------:R3:W-:Y:S02]  /*39c10*/  STL [R1+0x19e0], R230 ;  /* 0x0019e0e601007387 */ /* 0x0007e40000100800 */
[----:B-1----:R-:W-:-:S02]  /*39c20*/  IMAD.MOV.U32 R232, RZ, RZ, R84 ;  /* 0x000000ffffe87224 */ /* 0x002fc400078e0054 */
[----:B------:R1:W-:Y:S01]  /*39c30*/  STL [R1+0x19dc], R229 ;  /* 0x0019dce501007387 */ /* 0x0003e20000100800 */
[----:B--2---:R-:W-:Y:S02]  /*39c40*/  IMAD.MOV.U32 R231, RZ, RZ, R85 ;  /* 0x000000ffffe77224 */ /* 0x004fe400078e0055 */
[----:B------:R-:W-:Y:S02]  /*39c50*/  IMAD.MOV.U32 R109, RZ, RZ, R222 ;  /* 0x000000ffff6d7224 */ /* 0x000fe400078e00de */
[----:B------:R-:W-:Y:S01]  /*39c60*/  IMAD.MOV.U32 R94, RZ, RZ, R217 ;  /* 0x000000ffff5e7224 */ /* 0x000fe200078e00d9 */
[----:B---3--:R-:W-:Y:S01]  /*39c70*/  MOV R230, R86 ;  /* 0x0000005600e67202 */ /* 0x008fe20000000f00 */
[----:B------:R-:W-:Y:S02]  /*39c80*/  IMAD.MOV.U32 R110, RZ, RZ, R221 ;  /* 0x000000ffff6e7224 */ /* 0x000fe400078e00dd */
[----:B------:R-:W-:Y:S01]  /*39c90*/  IMAD.MOV.U32 R95, RZ, RZ, R208 ;  /* 0x000000ffff5f7224 */ /* 0x000fe200078e00d0 */
[----:B------:R-:W-:Y:S01]  /*39ca0*/  MOV R103, R244 ;  /* 0x000000f400677202 */ /* 0x000fe20000000f00 */
[----:B-1----:R-:W-:Y:S01]  /*39cb0*/  IMAD.MOV.U32 R229, RZ, RZ, R87 ;  /* 0x000000ffffe57224 */ /* 0x002fe200078e0057 */
[----:B------:R-:W-:Y:S01]  /*39cc0*/  LDS R96, [R4+0x4c000] ;  /* 0x04c0000004607984 */ /* 0x000fe20000000800 */
[----:B------:R-:W-:Y:S01]  /*39cd0*/  HMMA.1688.F32.TF32 R84, R48, R34, R120 ;  /* 0x000000223054723c */ /* 0x000fe20000081078 */
[----:B------:R-:W-:-:S02]  /*39ce0*/  IMAD.MOV.U32 R111, RZ, RZ, R212 ;  /* 0x000000ffff6f7224 */ /* 0x000fc400078e00d4 */
[----:B------:R-:W-:Y:S01]  /*39cf0*/  IMAD.MOV.U32 R100, RZ, RZ, R247 ;  /* 0x000000ffff647224 */ /* 0x000fe200078e00f7 */
[----:B------:R-:W-:Y:S04]  /*39d00*/  LDS R98, [R4+0x4c800] ;  /* 0x04c8000004627984 */ /* 0x000fe80000000800 */
[----:B------:R-:W-:Y:S01]  /*39d10*/  HMMA.1688.F32.TF32 R48, R48, R38, R124 ;  /* 0x000000263030723c */ /* 0x000fe2000008107c */
[----:B------:R1:W-:Y:S04]  /*39d20*/  STL [R1+0x19f8], R225 ;  /* 0x0019f8e101007387 */ /* 0x0003e80000100800 */
[----:B------:R2:W-:Y:S04]  /*39d30*/  STL [R1+0x19f4], R224 ;  /* 0x0019f4e001007387 */ /* 0x0005e80000100800 */
[----:B------:R3:W-:Y:S04]  /*39d40*/  STL [R1+0x19f0], R228 ;  /* 0x0019f0e401007387 */ /* 0x0007e80000100800 */
[----:B------:R4:W-:Y:S03]  /*39d50*/  STL [R1+0x19ec], R226 ;  /* 0x0019ece201007387 */ /* 0x0009e60000100800 */
[----:B-1----:R-:W-:Y:S01]  /*39d60*/  IMAD.MOV.U32 R225, RZ, RZ, R84 ;  /* 0x000000ffffe17224 */ /* 0x002fe200078e0054 */
[----:B------:R-:W-:Y:S01]  /*39d70*/  LDS R97, [R5+0x4c000] ;  /* 0x04c0000005617984 */ /* 0x000fe20000000800 */
[----:B--2---:R-:W-:-:S02]  /*39d80*/  IMAD.MOV.U32 R224, RZ, RZ, R85 ;  /* 0x000000ffffe07224 */ /* 0x004fc400078e0055 */
[----:B---3--:R-:W-:Y:S01]  /*39d90*/  IMAD.MOV.U32 R228, RZ, RZ, R86 ;  /* 0x000000ffffe47224 */ /* 0x008fe200078e0056 */
[----:B------:R-:W-:Y:S01]  /*39da0*/  LDS R99, [R5+0x4c800] ;  /* 0x04c8000005637984 */ /* 0x000fe20000000800 */
[----:B----4-:R-:W-:Y:S02]  /*39db0*/  IMAD.MOV.U32 R226, RZ, RZ, R87 ;  /* 0x000000ffffe27224 */ /* 0x010fe400078e0057 */
[C---:B------:R-:W-:Y:S01]  /*39dc0*/  HMMA.1688.F32.TF32 R84, R52.reuse, R10, R128 ;  /* 0x0000000a3454723c */ /* 0x040fe20000081080 */
[----:B------:R-:W-:Y:S02]  /*39dd0*/  IMAD.MOV.U32 R233, RZ, RZ, R48 ;  /* 0x000000ffffe97224 */ /* 0x000fe400078e0030 */
[----:B------:R-:W-:Y:S02]  /*39de0*/  IMAD.MOV.U32 R234, RZ, RZ, R49 ;  /* 0x000000ffffea7224 */ /* 0x000fe400078e0031 */
[----:B------:R-:W-:Y:S02]  /*39df0*/  IMAD.MOV.U32 R235, RZ, RZ, R50 ;  /* 0x000000ffffeb7224 */ /* 0x000fe400078e0032 */
[----:B------:R-:W-:Y:S01]  /*39e00*/  IMAD.MOV.U32 R227, RZ, RZ, R51 ;  /* 0x000000ffffe37224 */ /* 0x000fe200078e0033 */
[----:B------:R1:W-:Y:S01]  /*39e10*/  STL [R1+0x1a08], R229 ;  /* 0x001a08e501007387 */ /* 0x0003e20000100800 */
[C---:B------:R-:W-:Y:S03]  /*39e20*/  HMMA.1688.F32.TF32 R48, R52.reuse, R14, R132 ;  /* 0x0000000e3430723c */ /* 0x040fe60000081084 */
[----:B------:R2:W-:Y:S04]  /*39e30*/  STL [R1+0x1a04], R230 ;  /* 0x001a04e601007387 */ /* 0x0005e80000100800 */
[----:B------:R3:W-:Y:S01]  /*39e40*/  STL [R1+0x1a00], R232 ;  /* 0x001a00e801007387 */ /* 0x0007e20000100800 */
[----:B------:R-:W-:Y:S03]  /*39e50*/  HMMA.1688.F32.TF32 R88, R52, R18, R136 ;  /* 0x000000123458723c */ /* 0x000fe60000081088 */
[----:B------:R4:W-:Y:S04]  /*39e60*/  STL [R1+0x19fc], R231 ;  /* 0x0019fce701007387 */ /* 0x0009e80000100800 */
[----:B------:R-:W-:Y:S04]  /*39e70*/  STL.64 [R1+0x210], R84 ;  /* 0x0002105401007387 */ /* 0x000fe80000100a00 */
[----:B------:R4:W-:Y:S01]  /*39e80*/  STL.64 [R1+0x218], R86 ;  /* 0x0002185601007387 */ /* 0x0009e20000100a00 */
[----:B------:R-:W-:Y:S01]  /*39e90*/  IMAD.MOV.U32 R220, RZ, RZ, R43 ;  /* 0x000000ffffdc7224 */ /* 0x000fe200078e002b */
[----:B------:R-:W-:Y:S01]  /*39ea0*/  MOV R74, R75 ;  /* 0x0000004b004a7202 */ /* 0x000fe20000000f00 */
[----:B------:R-:W-:Y:S01]  /*39eb0*/  IMAD.MOV.U32 R122, RZ, RZ, R25 ;  /* 0x000000ffff7a7224 */ /* 0x000fe200078e0019 */
[----:B------:R-:W-:Y:S01]  /*39ec0*/  MOV R113, R12 ;  /* 0x0000000c00717202 */ /* 0x000fe20000000f00 */
[----:B-1----:R-:W-:Y:S01]  /*39ed0*/  IMAD.MOV.U32 R229, RZ, RZ, R48 ;  /* 0x000000ffffe57224 */ /* 0x002fe200078e0030 */
[----:B------:R-:W-:Y:S01]  /*39ee0*/  LDS R128, [R2+0x4c080] ;  /* 0x04c0800002807984 */ /* 0x000fe20000000800 */
[----:B--2---:R-:W-:-:S02]  /*39ef0*/  IMAD.MOV.U32 R230, RZ, RZ, R49 ;  /* 0x000000ffffe67224 */ /* 0x004fc400078e0031 */
[----:B---3--:R-:W-:Y:S01]  /*39f00*/  IMAD.MOV.U32 R232, RZ, RZ, R50 ;  /* 0x000000ffffe87224 */ /* 0x008fe200078e0032 */
[----:B------:R-:W-:Y:S01]  /*39f10*/  LDS R130, [R2+0x4c880] ;  /* 0x04c8800002827984 */ /* 0x000fe20000000800 */
[----:B----4-:R-:W-:Y:S01]  /*39f20*/  IMAD.MOV.U32 R231, RZ, RZ, R51 ;  /* 0x000000ffffe77224 */ /* 0x010fe200078e0033 */
[C---:B------:R-:W-:Y:S01]  /*39f30*/  HMMA.1688.F32.TF32 R84, R52.reuse, R22, R140 ;  /* 0x000000163454723c */ /* 0x040fe2000008108c */
[----:B------:R-:W-:Y:S01]  /*39f40*/  IMAD.MOV.U32 R123, RZ, RZ, R8 ;  /* 0x000000ffff7b7224 */ /* 0x000fe200078e0008 */
[----:B------:R-:W-:Y:S01]  /*39f50*/  LDS R129, [R0+0x4c080] ;  /* 0x04c0800000817984 */ /* 0x000fe20000000800 */
[----:B------:R-:W-:Y:S02]  /*39f60*/  IMAD.MOV.U32 R116, RZ, RZ, R21 ;  /* 0x000000ffff747224 */ /* 0x000fe400078e0015 */
[----:B------:R-:W-:Y:S01]  /*39f70*/  IMAD.MOV.U32 R117, RZ, RZ, R20 ;  /* 0x000000ffff757224 */ /* 0x000fe200078e0014 */
[----:B------:R-:W-:Y:S02]  /*39f80*/  LDS R131, [R0+0x4c880] ;  /* 0x04c8800000837984 */ /* 0x000fe40000000800 */
[----:B------:R-:W-:Y:S01]  /*39f90*/  HMMA.1688.F32.TF32 R48, R52, R26, R144 ;  /* 0x0000001a3430723c */ /* 0x000fe20000081090 */
[----:B------:R-:W-:-:S02]  /*39fa0*/  IMAD.MOV.U32 R43, RZ, RZ, R45 ;  /* 0x000000ffff2b7224 */ /* 0x000fc400078e002d */
[----:B------:R-:W1:Y:S04]  /*39fb0*/  LDS R45, [R0+0x4b180] ;  /* 0x04b18000002d7984 */ /* 0x000e680000000800 */
[----:B------:R-:W-:Y:S04]  /*39fc0*/  STL.64 [R1+0x1f0], R88 ;  /* 0x0001f05801007387 */ /* 0x000fe80000100a00 */
[----:B------:R-:W-:Y:S04]  /*39fd0*/  STL.64 [R1+0x1f8], R90 ;  /* 0x0001f85a01007387 */ /* 0x000fe80000100a00 */
[----:B------:R-:W-:Y:S04]  /*39fe0*/  STL.64 [R1+0x1e0], R84 ;  /* 0x0001e05401007387 */ /* 0x000fe80000100a00 */
[----:B------:R-:W-:Y:S04]  /*39ff0*/  STL.64 [R1+0x1e8], R86 ;  /* 0x0001e85601007387 */ /* 0x000fe80000100a00 */
[----:B------:R-:W-:Y:S04]  /*3a000*/  STL.64 [R1+0x1d0], R48 ;  /* 0x0001d03001007387 */ /* 0x000fe80000100a00 */
[----:B------:R2:W-:Y:S02]  /*3a010*/  STL.64 [R1+0x1d8], R50 ;  /* 0x0001d83201007387 */ /* 0x0005e40000100a00 */
[C---:B--2---:R-:W-:Y:S08]  /*3a020*/  HMMA.1688.F32.TF32 R48, R52.reuse, R30, R148 ;  /* 0x0000001e3430723c */ /* 0x044ff00000081094 */
[C---:B------:R-:W-:Y:S08]  /*3a030*/  HMMA.1688.F32.TF32 R84, R52.reuse, R34, R152 ;  /* 0x000000223454723c */ /* 0x040ff00000081098 */
[----:B------:R-:W-:Y:S07]  /*3a040*/  HMMA.1688.F32.TF32 R52, R52, R38, R156 ;  /* 0x000000263434723c */ /* 0x000fee000008109c */
[----:B------:R-:W-:Y:S04]  /*3a050*/  STL.64 [R1+0x1c0], R48 ;  /* 0x0001c03001007387 */ /* 0x000fe80000100a00 */
[----:B------:R1:W-:Y:S02]  /*3a060*/  STL.64 [R1+0x1c8], R50 ;  /* 0x0001c83201007387 */ /* 0x0003e40000100a00 */
[C---:B-1----:R-:W-:Y:S02]  /*3a070*/  HMMA.1688.F32.TF32 R48, R44.reuse, R10, R160 ;  /* 0x0000000a2c30723c */ /* 0x042fe400000810a0 */
[----:B------:R-:W-:Y:S04]  /*3a080*/  STL.64 [R1+0x1b0], R84 ;  /* 0x0001b05401007387 */ /* 0x000fe80000100a00 */
[----:B------:R1:W-:Y:S04]  /*3a090*/  STL.64 [R1+0x1b8], R86 ;  /* 0x0001b85601007387 */ /* 0x0003e80000100a00 */
[----:B------:R-:W-:Y:S04]  /*3a0a0*/  STL.64 [R1+0x160], R52 ;  /* 0x0001603401007387 */ /* 0x000fe80000100a00 */
[----:B------:R-:W-:Y:S01]  /*3a0b0*/  STL.64 [R1+0x168], R54 ;  /* 0x0001683601007387 */ /* 0x000fe20000100a00 */
[----:B------:R-:W-:Y:S01]  /*3a0c0*/  IMAD.MOV.U32 R71, RZ, RZ, R43 ;  /* 0x000000ffff477224 */ /* 0x000fe200078e002b */
[----:B-1----:R-:W-:Y:S02]  /*3a0d0*/  HMMA.1688.F32.TF32 R84, R44, R22, R172 ;  /* 0x000000162c54723c */ /* 0x002fe400000810ac */
[----:B------:R-:W1:Y:S01]  /*3a0e0*/  LDS R43, [R5+0x4b980] ;  /* 0x04b98000052b7984 */ /* 0x000e620000000800 */
[----:B------:R-:W-:-:S02]  /*3a0f0*/  IMAD.MOV.U32 R75, RZ, RZ, R70 ;  /* 0x000000ffff4b7224 */ /* 0x000fc400078e0046 */
[----:B------:R-:W-:Y:S02]  /*3a100*/  IMAD.MOV.U32 R118, RZ, RZ, R17 ;  /* 0x000000ffff767224 */ /* 0x000fe400078e0011 */
[----:B------:R-:W-:Y:S01]  /*3a110*/  IMAD.MOV.U32 R119, RZ, RZ, R220 ;  /* 0x000000ffff777224 */ /* 0x000fe200078e00dc */
[----:B------:R-:W-:Y:S04]  /*3a120*/  STL.64 [R1+0x150], R48 ;  /* 0x0001503001007387 */ /* 0x000fe80000100a00 */
[----:B------:R2:W-:Y:S01]  /*3a130*/  STL.64 [R1+0x158], R50 ;  /* 0x0001583201007387 */ /* 0x0005e20000100a00 */
[----:B------:R-:W-:Y:S02]  /*3a140*/  IMAD.MOV.U32 R112, RZ, RZ, R13 ;  /* 0x000000ffff707224 */ /* 0x000fe400078e000d */
[----:B------:R-:W-:-:S02]  /*3a150*/  IMAD.MOV.U32 R114, RZ, RZ, R9 ;  /* 0x000000ffff727224 */ /* 0x000fc400078e0009 */
[----:B------:R-:W-:Y:S02]  /*3a160*/  IMAD.MOV.U32 R115, RZ, RZ, R216 ;  /* 0x000000ffff737224 */ /* 0x000fe400078e00d8 */
[----:B------:R-:W-:Y:S02]  /*3a170*/  IMAD.MOV.U32 R88, RZ, RZ, R215 ;  /* 0x000000ffff587224 */ /* 0x000fe400078e00d7 */
[----:B------:R-:W-:Y:S02]  /*3a180*/  IMAD.MOV.U32 R89, RZ, RZ, R214 ;  /* 0x000000ffff597224 */ /* 0x000fe400078e00d6 */
[----:B------:R-:W-:Y:S01]  /*3a190*/  IMAD.MOV.U32 R90, RZ, RZ, R213 ;  /* 0x000000ffff5a7224 */ /* 0x000fe200078e00d5 */
[----:B--2---:R-:W-:Y:S01]  /*3a1a0*/  HMMA.1688.F32.TF32 R48, R44, R14, R164 ;  /* 0x0000000e2c30723c */ /* 0x004fe200000810a4 */
[----:B------:R-:W-:Y:S02]  /*3a1b0*/  IMAD.MOV.U32 R91, RZ, RZ, R6 ;  /* 0x000000ffff5b7224 */ /* 0x000fe400078e0006 */
        /* <DEDUP_REMOVED lines=11> */
[----:B------:R-:W-:Y:S04]  /*3a270*/  LDS R160, [R4+0x4c080] ;  /* 0x04c0800004a07984 */ /* 0x000fe80000000800 */
[----:B------:R-:W-:Y:S04]  /*3a280*/  STL.64 [R1+0x140], R48 ;  /* 0x0001403001007387 */ /* 0x000fe80000100a00 */
[----:B------:R2:W-:Y:S01]  /*3a290*/  STL.64 [R1+0x148], R50 ;  /* 0x0001483201007387 */ /* 0x0005e20000100a00 */
[----:B------:R-:W-:-:S02]  /*3a2a0*/  IMAD.MOV.U32 R125, RZ, RZ, R63 ;  /* 0x000000ffff7d7224 */ /* 0x000fc400078e003f */
[----:B------:R-:W-:Y:S01]  /*3a2b0*/  IMAD.MOV.U32 R127, RZ, RZ, R56 ;  /* 0x000000ffff7f7224 */ /* 0x000fe200078e0038 */
[----:B------:R-:W-:Y:S01]  /*3a2c0*/  LDS R162, [R4+0x4c880] ;  /* 0x04c8800004a27984 */ /* 0x000fe20000000800 */
[----:B------:R-:W-:Y:S02]  /*3a2d0*/  IMAD.MOV.U32 R126, RZ, RZ, R57 ;  /* 0x000000ffff7e7224 */ /* 0x000fe400078e0039 */
[----:B------:R-:W-:Y:S01]  /*3a2e0*/  IMAD.MOV.U32 R121, RZ, RZ, R59 ;  /* 0x000000ffff797224 */ /* 0x000fe200078e003b */
[----:B------:R-:W-:Y:S01]  /*3a2f0*/  LDS R161, [R5+0x4c080] ;  /* 0x04c0800005a17984 */ /* 0x000fe20000000800 */
[C---:B--2---:R-:W-:Y:S01]  /*3a300*/  HMMA.1688.F32.TF32 R48, R44.reuse, R18, R168 ;  /* 0x000000122c30723c */ /* 0x044fe200000810a8 */
[----:B------:R-:W-:Y:S02]  /*3a310*/  IMAD.MOV.U32 R156, RZ, RZ, R251 ;  /* 0x000000ffff9c7224 */ /* 0x000fe400078e00fb */
[----:B------:R-:W-:Y:S05]  /*3a320*/  LDS R163, [R5+0x4c880] ;  /* 0x04c8800005a37984 */ /* 0x000fea0000000800 */
[C---:B------:R-:W-:Y:S11]  /*3a330*/  HMMA.1688.F32.TF32 R52, R44.reuse, R26, R176 ;  /* 0x0000001a2c34723c */ /* 0x040ff600000810b0 */
[----:B------:R-:W-:Y:S04]  /*3a340*/  @!UPT UIADD3 URZ, URZ, URZ, URZ ;  /* 0x0000003f3f3ff290 */ /* 0x000fe8000fffe03f */
[----:B------:R-:W-:Y:S04]  /*3a350*/  STL.64 [R1+0x130], R48 ;  /* 0x0001303001007387 */ /* 0x000fe80000100a00 */
[----:B------:R2:W-:Y:S02]  /*3a360*/  STL.64 [R1+0x138], R50 ;  /* 0x0001383201007387 */ /* 0x0005e40000100a00 */
[C---:B--2---:R-:W-:Y:S02]  /*3a370*/  HMMA.1688.F32.TF32 R48, R44.reuse, R30, R180 ;  /* 0x0000001e2c30723c */ /* 0x044fe400000810b4 */
[----:B------:R-:W-:Y:S04]  /*3a380*/  STL.64 [R1+0x120], R84 ;  /* 0x0001205401007387 */ /* 0x000fe80000100a00 */
[----:B------:R-:W-:Y:S04]  /*3a390*/  STL.64 [R1+0x128], R86 ;  /* 0x0001285601007387 */ /* 0x000fe80000100a00 */
[----:B------:R-:W-:Y:S04]  /*3a3a0*/  STL.64 [R1+0x110], R52 ;  /* 0x0001103401007387 */ /* 0x000fe80000100a00 */
[----:B------:R-:W-:Y:S09]  /*3a3b0*/  STL.64 [R1+0x118], R54 ;  /* 0x0001183601007387 */ /* 0x000ff20000100a00 */
[----:B------:R-:W-:Y:S04]  /*3a3c0*/  STL.64 [R1+0x100], R48 ;  /* 0x0001003001007387 */ /* 0x000fe80000100a00 */
[----:B------:R2:W-:Y:S02]  /*3a3d0*/  STL.64 [R1+0x108], R50 ;  /* 0x0001083201007387 */ /* 0x0005e40000100a00 */
[C---:B--2---:R-:W-:Y:S08]  /*3a3e0*/  HMMA.1688.F32.TF32 R48, R44.reuse, R34, R184 ;  /* 0x000000222c30723c */ /* 0x044ff000000810b8 */
[----:B------:R-:W-:Y:S11]  /*3a3f0*/  HMMA.1688.F32.TF32 R44, R44, R38, R188 ;  /* 0x000000262c2c723c */ /* 0x000ff600000810bc */
[----:B------:R-:W-:Y:S04]  /*3a400*/  @!UPT UIADD3 URZ, URZ, URZ, URZ ;  /* 0x0000003f3f3ff290 */ /* 0x000fe8000fffe03f */
[----:B------:R-:W-:Y:S04]  /*3a410*/  STL.64 [R1+0xf0], R48 ;  /* 0x0000f03001007387 */ /* 0x000fe80000100a00 */
[----:B------:R-:W-:Y:S04]  /*3a420*/  STL.64 [R1+0xf8], R50 ;  /* 0x0000f83201007387 */ /* 0x000fe80000100a00 */
[----:B------:R-:W-:Y:S04]  /*3a430*/  STL.64 [R1+0xe0], R44 ;  /* 0x0000e02c01007387 */ /* 0x000fe80000100a00 */
[----:B------:R1:W-:Y:S02]  /*3a440*/  STL.64 [R1+0xe8], R46 ;  /* 0x0000e82e01007387 */ /* 0x0003e40000100a00 */
[----:B-1----:R-:W-:Y:S01]  /*3a450*/  HMMA.1688.F32.TF32 R44, R40, R10, R192 ;  /* 0x0000000a282c723c */ /* 0x002fe200000810c0 */
        /* <DEDUP_REMOVED lines=11> */
[----:B------:R1:W-:Y:S01]  /*3a510*/  STL [R1+0xd0], R44 ;  /* 0x0000d02c01007387 */ /* 0x0003e20000100800 */
[----:B------:R-:W-:Y:S01]  /*3a520*/  IMAD.MOV.U32 R252, RZ, RZ, R45 ;  /* 0x000000fffffc7224 */ /* 0x000fe200078e002d */
[----:B------:R-:W-:Y:S01]  /*3a530*/  MOV R7, R46 ;  /* 0x0000002e00077202 */ /* 0x000fe20000000f00 */
[----:B------:R-:W-:-:S02]  /*3a540*/  IMAD.MOV.U32 R3, RZ, RZ, R47 ;  /* 0x000000ffff037224 */ /* 0x000fc400078e002f */
[C---:B-1----:R-:W-:Y:S03]  /*3a550*/  HMMA.1688.F32.TF32 R44, R40.reuse, R14, R196 ;  /* 0x0000000e282c723c */ /* 0x042fe600000810c4 */
[----:B------:R-:W-:Y:S04]  /*3a560*/  STL [R1+0x1998], R3 ;  /* 0x0019980301007387 */ /* 0x000fe80000100800 */
[----:B------:R-:W-:Y:S04]  /*3a570*/  STL [R1+0x1994], R7 ;  /* 0x0019940701007387 */ /* 0x000fe80000100800 */
[----:B------:R-:W-:Y:S11]  /*3a580*/  STL [R1+0x1990], R252 ;  /* 0x001990fc01007387 */ /* 0x000ff60000100800 */
[----:B------:R-:W-:Y:S01]  /*3a590*/  @!UPT UIADD3 URZ, URZ, URZ, URZ ;  /* 0x0000003f3f3ff290 */ /* 0x000fe2000fffe03f */
[----:B------:R-:W-:Y:S04]  /*3a5a0*/  STL.64 [R1+0x60], R44 ;  /* 0x0000602c01007387 */ /* 0x000fe80000100a00 */
[----:B------:R1:W-:Y:S02]  /*3a5b0*/  STL.64 [R1+0x68], R46 ;  /* 0x0000682e01007387 */ /* 0x0003e40000100a00 */
[C---:B-1----:R-:W-:Y:S11]  /*3a5c0*/  HMMA.1688.F32.TF32 R44, R40.reuse, R18, R200 ;  /* 0x00000012282c723c */ /* 0x042ff600000810c8 */
[----:B------:R-:W-:Y:S11]  /*3a5d0*/  @!UPT UIADD3 URZ, URZ, URZ, URZ ;  /* 0x0000003f3f3ff290 */ /* 0x000ff6000fffe03f */
[----:B------:R-:W-:Y:S01]  /*3a5e0*/  @!UPT UIADD3 URZ, URZ, URZ, URZ ;  /* 0x0000003f3f3ff290 */ /* 0x000fe2000fffe03f */
[----:B------:R-:W-:Y:S04]  /*3a5f0*/  STL.64 [R1+0x40], R44 ;  /* 0x0000402c01007387 */ /* 0x000fe80000100a00 */
[----:B------:R1:W-:Y:S02]  /*3a600*/  STL.64 [R1+0x48], R46 ;  /* 0x0000482e01007387 */ /* 0x0003e40000100a00 */
[----:B-1----:R-:W-:Y:S01]  /*3a610*/  HMMA.1688.F32.TF32 R44, R40, R22, R204 ;  /* 0x00000016282c723c */ /* 0x002fe200000810cc */
[----:B------:R-:W-:Y:S01]  /*3a620*/  IMAD.MOV.U32 R84, RZ, RZ, R211 ;  /* 0x000000ffff547224 */ /* 0x000fe200078e00d3 */
[----:B------:R-:W-:Y:S01]  /*3a630*/  MOV R85, R210 ;  /* 0x000000d200557202 */ /* 0x000fe20000000f00 */
[----:B------:R-:W-:Y:S02]  /*3a640*/  IMAD.MOV.U32 R148, RZ, RZ, R86 ;  /* 0x000000ffff947224 */ /* 0x000fe400078e0056 */
[----:B------:R-:W-:-:S02]  /*3a650*/  IMAD.MOV.U32 R149, RZ, RZ, R87 ;  /* 0x000000ffff957224 */ /* 0x000fc400078e0057 */
[----:B------:R-:W-:Y:S02]  /*3a660*/  IMAD.MOV.U32 R80, RZ, RZ, R33 ;  /* 0x000000ffff507224 */ /* 0x000fe400078e0021 */
[----:B------:R-:W-:Y:S02]  /*3a670*/  IMAD.MOV.U32 R144, RZ, RZ, R82 ;  /* 0x000000ffff907224 */ /* 0x000fe400078e0052 */
[----:B------:R-:W-:Y:S02]  /*3a680*/  IMAD.MOV.U32 R81, RZ, RZ, R36 ;  /* 0x000000ffff517224 */ /* 0x000fe400078e0024 */
[----:B------:R-:W-:Y:S01]  /*3a690*/  IMAD.MOV.U32 R145, RZ, RZ, R83 ;  /* 0x000000ffff917224 */ /* 0x000fe200078e0053 */
[----:B------:R-:W-:Y:S01]  /*3a6a0*/  MOV R141, R79 ;  /* 0x0000004f008d7202 */ /* 0x000fe20000000f00 */
[----:B------:R-:W-:Y:S02]  /*3a6b0*/  IMAD.MOV.U32 R140, RZ, RZ, R78 ;  /* 0x000000ffff8c7224 */ /* 0x000fe400078e004e */
[----:B------:R-:W-:-:S02]  /*3a6c0*/  IMAD.MOV.U32 R77, RZ, RZ, R28 ;  /* 0x000000ffff4d7224 */ /* 0x000fc400078e001c */
[----:B------:R-:W-:Y:S02]  /*3a6d0*/  IMAD.MOV.U32 R137, RZ, RZ, R75 ;  /* 0x000000ffff897224 */ /* 0x000fe400078e004b */
[----:B------:R-:W-:Y:S02]  /*3a6e0*/  IMAD.MOV.U32 R132, RZ, RZ, R70 ;  /* 0x000000ffff847224 */ /* 0x000fe400078e0046 */
[----:B------:R-:W-:Y:S01]  /*3a6f0*/  IMAD.MOV.U32 R133, RZ, RZ, R71 ;  /* 0x000000ffff857224 */ /* 0x000fe200078e0047 */
[----:B------:R-:W-:Y:S04]  /*3a700*/  STL [R1+0x20], R44 ;  /* 0x0000202c01007387 */ /* 0x000fe80000100800 */
[----:B------:R-:W2:Y:S04]  /*3a710*/  LDL.LU R25, [R1+0x1af0] ;  /* 0x001af00001197983 */ /* 0x000ea80000300800 */
[----:B------:R-:W3:Y:S04]  /*3a720*/  LDL.LU R8, [R1+0x1aec] ;  /* 0x001aec0001087983 */ /* 0x000ee80000300800 */
        /* <DEDUP_REMOVED lines=34> */
[----:B------:R-:W-:Y:S02]  /*3a950*/  IMAD.MOV.U32 R124, RZ, RZ, R62 ;  /* 0x000000ffff7c7224 */ /* 0x000fe400078e003e */
[----:B------:R-:W-:Y:S02]  /*3a960*/  IMAD.MOV.U32 R120, RZ, RZ, R58 ;  /* 0x000000ffff787224 */ /* 0x000fe400078e003a */
[----:B------:R-:W-:Y:S02]  /*3a970*/  IMAD.MOV.U32 R157, RZ, RZ, R250 ;  /* 0x000000ffff9d7224 */ /* 0x000fe400078e00fa */
[----:B------:R-:W-:Y:S02]  /*3a980*/  IMAD.MOV.U32 R158, RZ, RZ, R249 ;  /* 0x000000ffff9e7224 */ /* 0x000fe400078e00f9 */
[----:B------:R-:W-:Y:S02]  /*3a990*/  IMAD.MOV.U32 R159, RZ, RZ, R248 ;  /* 0x000000ffff9f7224 */ /* 0x000fe400078e00f8 */
[----:B------:R-:W-:-:S02]  /*3a9a0*/  IMAD.MOV.U32 R101, RZ, RZ, R246 ;  /* 0x000000ffff657224 */ /* 0x000fc400078e00f6 */
[----:B------:R-:W-:Y:S01]  /*3a9b0*/  IMAD.MOV.U32 R102, RZ, RZ, R245 ;  /* 0x000000ffff667224 */ /* 0x000fe200078e00f5 */
[----:B------:R-:W-:Y:S01]  /*3a9c0*/  MOV R201, R224 ;  /* 0x000000e000c97202 */ /* 0x000fe20000000f00 */
        /* <DEDUP_REMOVED lines=11> */
[----:B--2---:R-:W-:-:S03]  /*3aa80*/  IMAD.MOV.U32 R76, RZ, RZ, R25 ;  /* 0x000000ffff4c7224 */ /* 0x004fc600078e0019 */
[----:B------:R-:W2:Y:S04]  /*3aa90*/  LDL.LU R25, [R1+0x1a78] ;  /* 0x001a780001197983 */ /* 0x000ea80000300800 */
[----:B------:R-:W2:Y:S04]  /*3aaa0*/  LDL.LU R28, [R1+0x1a74] ;  /* 0x001a7400011c7983 */ /* 0x000ea80000300800 */
[----:B------:R-:W2:Y:S01]  /*3aab0*/  LDL.LU R29, [R1+0x1a70] ;  /* 0x001a7000011d7983 */ /* 0x000ea20000300800 */
[----:B----4-:R-:W-:Y:S02]  /*3aac0*/  IMAD.MOV.U32 R74, RZ, RZ, R21 ;  /* 0x000000ffff4a7224 */ /* 0x010fe400078e0015 */
[----:B---3--:R-:W-:Y:S01]  /*3aad0*/  IMAD.MOV.U32 R73, RZ, RZ, R20 ;  /* 0x000000ffff497224 */ /* 0x008fe200078e0014 */
[----:B------:R-:W3:Y:S01]  /*3aae0*/  LDL.LU R16, [R1+0x1a6c] ;  /* 0x001a6c0001107983 */ /* 0x000ee20000300800 */
[----:B------:R-:W-:-:S03]  /*3aaf0*/  IMAD.MOV.U32 R72, RZ, RZ, R17 ;  /* 0x000000ffff487224 */ /* 0x000fc600078e0011 */
[----:B------:R-:W4:Y:S01]  /*3ab00*/  LDL.LU R17, [R1+0x1a68] ;  /* 0x001a680001117983 */ /* 0x000f220000300800 */
[----:B------:R-:W-:-:S03]  /*3ab10*/  MOV R75, R8 ;  /* 0x00000008004b7202 */ /* 0x000fc60000000f00 */
[----:B------:R-:W2:Y:S04]  /*3ab20*/  LDL.LU R20, [R1+0x1a64] ;  /* 0x001a640001147983 */ /* 0x000ea80000300800 */
[----:B------:R-:W3:Y:S01]  /*3ab30*/  LDL.LU R21, [R1+0x1a60] ;  /* 0x001a600001157983 */ /* 0x000ee20000300800 */
[----:B------:R-:W-:Y:S02]  /*3ab40*/  IMAD.MOV.U32 R70, RZ, RZ, R13 ;  /* 0x000000ffff467224 */ /* 0x000fe400078e000d */
[----:B------:R-:W-:Y:S01]  /*3ab50*/  IMAD.MOV.U32 R69, RZ, RZ, R12 ;  /* 0x000000ffff457224 */ /* 0x000fe200078e000c */
[----:B------:R-:W4:Y:S01]  /*3ab60*/  LDL.LU R8, [R1+0x1a5c] ;  /* 0x001a5c0001087983 */ /* 0x000f220000300800 */
[----:B------:R-:W-:-:S03]  /*3ab70*/  IMAD.MOV.U32 R68, RZ, RZ, R9 ;  /* 0x000000ffff447224 */ /* 0x000fc600078e0009 */
[----:B------:R-:W4:Y:S01]  /*3ab80*/  LDL.LU R9, [R1+0x1a58] ;  /* 0x001a580001097983 */ /* 0x000f220000300800 */
[----:B------:R-:W-:-:S03]  /*3ab90*/  IMAD.MOV.U32 R71, RZ, RZ, R220 ;  /* 0x000000ffff477224 */ /* 0x000fc600078e00dc */
[----:B------:R-:W4:Y:S04]  /*3aba0*/  LDL.LU R12, [R1+0x1a54] ;  /* 0x001a5400010c7983 */ /* 0x000f280000300800 */
[----:B------:R-:W4:Y:S01]  /*3abb0*/  LDL.LU R13, [R1+0x1a50] ;  /* 0x001a5000010d7983 */ /* 0x000f220000300800 */
        /* <DEDUP_REMOVED lines=16> */
[----:B------:R-:W-:Y:S01]  /*3acc0*/  IMAD.MOV.U32 R58, RZ, RZ, R215 ;  /* 0x000000ffff3a7224 */ /* 0x000fe200078e00d7 */
[----:B------:R-:W-:Y:S02]  /*3acd0*/  MOV R57, R214 ;  /* 0x000000d600397202 */ /* 0x000fe40000000f00 */
        /* <DEDUP_REMOVED lines=13> */
[----:B------:R-:W4:Y:S04]  /*3adb0*/  LDL.LU R211, [R1+0x1a10] ;  /* 0x001a100001d37983 */ /* 0x000f280000300800 */
[----:B------:R-:W4:Y:S01]  /*3adc0*/  LDL.LU R6, [R1+0x1a0c] ;  /* 0x001a0c0001067983 */ /* 0x000f220000300800 */
[----:B--2---:R-:W-:Y:S02]  /*3add0*/  IMAD.MOV.U32 R173, RZ, RZ, R20 ;  /* 0x000000ffffad7224 */ /* 0x004fe400078e0014 */
[----:B---3--:R-:W-:Y:S01]  /*3ade0*/  IMAD.MOV.U32 R172, RZ, RZ, R21 ;  /* 0x000000ffffac7224 */ /* 0x008fe200078e0015 */
[C---:B----4-:R-:W-:Y:S08]  /*3adf0*/  HMMA.1688.F32.TF32 R220, R40.reuse, R38, R220 ;  /* 0x0000002628dc723c */ /* 0x050ff000000810dc */
[C---:B------:R-:W-:Y:S08]  /*3ae00*/  HMMA.1688.F32.TF32 R236, R40.reuse, R34, R216 ;  /* 0x0000002228ec723c */ /* 0x040ff000000810d8 */
[C---:B------:R-:W-:Y:S01]  /*3ae10*/  HMMA.1688.F32.TF32 R244, R40.reuse, R30, R212 ;  /* 0x0000001e28f4723c */ /* 0x040fe200000810d4 */
[----:B------:R-:W1:Y:S07]  /*3ae20*/  LDSM.16.M88.4 R20, [R6+0xc180] ;  /* 0x00c180000614783b */ /* 0x000e6e0000000200 */
[----:B------:R-:W-:Y:S11]  /*3ae30*/  HMMA.1688.F32.TF32 R248, R40, R26, R208 ;  /* 0x0000001a28f8723c */ /* 0x000ff600000810d0 */
[----:B------:R-:W-:Y:S11]  /*3ae40*/  @!UPT UIADD3 URZ, URZ, URZ, URZ ;  /* 0x0000003f3f3ff290 */ /* 0x000ff6000fffe03f */
[----:B------:R-:W-:Y:S01]  /*3ae50*/  @!UPT UIADD3 URZ, URZ, URZ, URZ ;  /* 0x0000003f3f3ff290 */ /* 0x000fe2000fffe03f */
[----:B------:R-:W-:Y:S04]  /*3ae60*/  STL.64 [R1+0x1958], R250 ;  /* 0x001958fa01007387 */ /* 0x000fe80000100a00 */
[----:B------:R2:W-:Y:S04]  /*3ae70*/  STL.64 [R1+0x1950], R248 ;  /* 0x001950f801007387 */ /* 0x0005e80000100a00 */
[----:B------:R-:W-:Y:S04]  /*3ae80*/  STL.64 [R1+0x1968], R246 ;  /* 0x001968f601007387 */ /* 0x000fe80000100a00 */
[----:B------:R-:W-:Y:S04]  /*3ae90*/  STL.64 [R1+0x1960], R244 ;  /* 0x001960f401007387 */ /* 0x000fe80000100a00 */
[----:B------:R-:W-:Y:S01]  /*3aea0*/  STL.64 [R1+0x1978], R238 ;  /* 0x001978ee01007387 */ /* 0x000fe20000100a00 */
[----:B--2---:R-:W-:-:S03]  /*3aeb0*/  IMAD.MOV.U32 R248, RZ, RZ, R229 ;  /* 0x000000fffff87224 */ /* 0x004fc600078e00e5 */
[----:B------:R-:W-:Y:S01]  /*3aec0*/  STL.64 [R1+0x1970], R236 ;  /* 0x001970ec01007387 */ /* 0x000fe20000100a00 */
[----:B------:R-:W-:-:S03]  /*3aed0*/  IMAD.MOV.U32 R249, RZ, RZ, R230 ;  /* 0x000000fffff97224 */ /* 0x000fc600078e00e6 */
[----:B------:R-:W-:Y:S01]  /*3aee0*/  STL.64 [R1+0x1988], R222 ;  /* 0x001988de01007387 */ /* 0x000fe20000100a00 */
[----:B------:R-:W-:-:S03]  /*3aef0*/  IMAD.MOV.U32 R250, RZ, RZ, R232 ;  /* 0x000000fffffa7224 */ /* 0x000fc600078e00e8 */
[----:B------:R-:W-:Y:S01]  /*3af00*/  STL.64 [R1+0x1980], R220 ;  /* 0x001980dc01007387 */ /* 0x000fe20000100a00 */
[----:B------:R-:W-:-:S03]  /*3af10*/  IMAD.MOV.U32 R251, RZ, RZ, R231 ;  /* 0x000000fffffb7224 */ /* 0x000fc600078e00e7 */
[----:B-1----:R-:W-:Y:S04]  /*3af20*/  STL [R1+0x1948], R23 ;  /* 0x0019481701007387 */ /* 0x002fe80000100800 */
[----:B------:R-:W2:Y:S04]  /*3af30*/  LDL.LU R229, [R1+0x1a08] ;  /* 0x001a080001e57983 */ /* 0x000ea80000300800 */
[----:B------:R-:W3:Y:S04]  /*3af40*/  LDL.LU R230, [R1+0x1a04] ;  /* 0x001a040001e67983 */ /* 0x000ee80000300800 */
[----:B------:R-:W4:Y:S04]  /*3af50*/  LDL.LU R232, [R1+0x1a00] ;  /* 0x001a000001e87983 */ /* 0x000f280000300800 */
[----:B------:R-:W4:Y:S04]  /*3af60*/  LDL.LU R231, [R1+0x19fc] ;  /* 0x0019fc0001e77983 */ /* 0x000f280000300800 */
[----:B------:R-:W4:Y:S04]  /*3af70*/  LDL.LU R225, [R1+0x19f8] ;  /* 0x0019f80001e17983 */ /* 0x000f280000300800 */
[----:B------:R-:W4:Y:S04]  /*3af80*/  LDL.LU R224, [R1+0x19f4] ;  /* 0x0019f40001e07983 */ /* 0x000f280000300800 */
[----:B------:R-:W4:Y:S04]  /*3af90*/  LDL.LU R228, [R1+0x19f0] ;  /* 0x0019f00001e47983 */ /* 0x000f280000300800 */
[----:B------:R-:W4:Y:S01]  /*3afa0*/  LDL.LU R226, [R1+0x19ec] ;  /* 0x0019ec0001e27983 */ /* 0x000f220000300800 */
[----:B--2---:R-:W-:-:S02]  /*3afb0*/  IMAD.MOV.U32 R199, RZ, RZ, R229 ;  /* 0x000000ffffc77224 */ /* 0x004fc400078e00e5 */
[----:B---3--:R-:W-:Y:S02]  /*3afc0*/  IMAD.MOV.U32 R198, RZ, RZ, R230 ;  /* 0x000000ffffc67224 */ /* 0x008fe400078e00e6 */
[----:B----4-:R-:W-:Y:S02]  /*3afd0*/  IMAD.MOV.U32 R196, RZ, RZ, R232 ;  /* 0x000000ffffc47224 */ /* 0x010fe400078e00e8 */
[----:B------:R-:W2:Y:S01]  /*3afe0*/  LDL.LU R232, [R1+0x19e8] ;  /* 0x0019e80001e87983 */ /* 0x000ea20000300800 */
[----:B------:R-:W-:-:S03]  /*3aff0*/  IMAD.MOV.U32 R197, RZ, RZ, R231 ;  /* 0x000000ffffc57224 */ /* 0x000fc600078e00e7 */
[----:B------:R-:W3:Y:S04]  /*3b000*/  LDL.LU R231, [R1+0x19e4] ;  /* 0x0019e40001e77983 */ /* 0x000ee80000300800 */
[----:B------:R-:W4:Y:S01]  /*3b010*/  LDL.LU R230, [R1+0x19e0] ;  /* 0x0019e00001e67983 */ /* 0x000f220000300800 */
[----:B------:R-:W-:-:S03]  /*3b020*/  IMAD.MOV.U32 R195, RZ, RZ, R225 ;  /* 0x000000ffffc37224 */ /* 0x000fc600078e00e1 */
[----:B------:R-:W4:Y:S01]  /*3b030*/  LDL.LU R229, [R1+0x19dc] ;  /* 0x0019dc0001e57983 */ /* 0x000f220000300800 */
[----:B------:R-:W-:-:S03]  /*3b040*/  IMAD.MOV.U32 R192, RZ, RZ, R228 ;  /* 0x000000ffffc07224 */ /* 0x000fc600078e00e4 */
[----:B------:R-:W4:Y:S01]  /*3b050*/  LDL.LU R228, [R1+0x19d8] ;  /* 0x0019d80001e47983 */ /* 0x000f220000300800 */
[----:B------:R-:W-:Y:S02]  /*3b060*/  IMAD.MOV.U32 R194, RZ, RZ, R224 ;  /* 0x000000ffffc27224 */ /* 0x000fe400078e00e0 */
[----:B------:R-:W-:Y:S02]  /*3b070*/  IMAD.MOV.U32 R193, RZ, RZ, R226 ;  /* 0x000000ffffc17224 */ /* 0x000fe400078e00e2 */
        /* <DEDUP_REMOVED lines=8> */
[----:B------:R-:W-:Y:S02]  /*3b100*/  IMAD.MOV.U32 R213, RZ, RZ, R234 ;  /* 0x000000ffffd57224 */ /* 0x000fe400078e00ea */
[----:B------:R-:W-:Y:S02]  /*3b110*/  IMAD.MOV.U32 R214, RZ, RZ, R235 ;  /* 0x000000ffffd67224 */ /* 0x000fe400078e00eb */
[----:B------:R-:W-:Y:S01]  /*3b120*/  IMAD.MOV.U32 R215, RZ, RZ, R227 ;  /* 0x000000ffffd77224 */ /* 0x000fe200078e00e3 */
[----:B------:R-:W-:Y:S01]  /*3b130*/  MOV R171, R24 ;  /* 0x0000001800ab7202 */ /* 0x000fe20000000f00 */
        /* <DEDUP_REMOVED lines=14> */
[----:B------:R-:W-:Y:S01]  /*3b220*/  LDSM.16.M88.4 R24, [R6+0x10180] ;  /* 0x010180000618783b */ /* 0x000fe20000000200 */
[----:B------:R-:W-:Y:S02]  /*3b230*/  IMAD.MOV.U32 R175, RZ, RZ, R16 ;  /* 0x000000ffffaf7224 */ /* 0x000fe400078e0010 */
[----:B------:R-:W-:Y:S01]  /*3b240*/  IMAD.MOV.U32 R240, RZ, RZ, R13 ;  /* 0x000000fffff07224 */ /* 0x000fe200078e000d */
[----:B------:R-:W-:Y:S01]  /*3b250*/  LDSM.16.M88.4 R16, [R6+0x8180] ;  /* 0x008180000610783b */ /* 0x000fe20000000200 */
[----:B------:R-:W-:Y:S02]  /*3b260*/  IMAD.MOV.U32 R241, RZ, RZ, R12 ;  /* 0x000000fffff17224 */ /* 0x000fe400078e000c */
[----:B------:R-:W-:Y:S01]  /*3b270*/  IMAD.MOV.U32 R242, RZ, RZ, R9 ;  /* 0x000000fffff27224 */ /* 0x000fe200078e0009 */
[----:B------:R-:W-:Y:S01]  /*3b280*/  LDSM.16.M88.4 R12, [R6+0x4180] ;  /* 0x00418000060c783b */ /* 0x000fe20000000200 */
[----:B------:R-:W-:-:S02]  /*3b290*/  IMAD.MOV.U32 R243, RZ, RZ, R8 ;  /* 0x000000fffff37224 */ /* 0x000fc400078e0008 */
[----:B------:R-:W-:Y:S01]  /*3b2a0*/  IMAD.MOV.U32 R48, RZ, RZ, R37 ;  /* 0x000000ffff307224 */ /* 0x000fe200078e0025 */
[----:B------:R-:W1:Y:S01]  /*3b2b0*/  LDSM.16.M88.4 R8, [R6+0x180] ;  /* 0x000180000608783b */ /* 0x000e620000000200 */
[----:B------:R-:W-:-:S03]  /*3b2c0*/  IMAD.MOV.U32 R49, RZ, RZ, R36 ;  /* 0x000000ffff317224 */ /* 0x000fc600078e0024 */
[----:B------:R-:W1:Y:S04]  /*3b2d0*/  LDSM.16.M88.4 R28, [R6+0x14180] ;  /* 0x01418000061c783b */ /* 0x000e680000000200 */
[----:B------:R-:W1:Y:S04]  /*3b2e0*/  LDSM.16.M88.4 R32, [R6+0x18180] ;  /* 0x018180000620783b */ /* 0x000e680000000200 */
[----:B------:R-:W1:Y:S01]  /*3b2f0*/  LDSM.16.M88.4 R36, [R6+0x1c180] ;  /* 0x01c180000624783b */ /* 0x000e620000000200 */
[----:B--2---:R-:W-:Y:S02]  /*3b300*/  IMAD.MOV.U32 R191, RZ, RZ, R232 ;  /* 0x000000ffffbf7224 */ /* 0x004fe400078e00e8 */
[----:B---3--:R-:W-:-:S02]  /*3b310*/  IMAD.MOV.U32 R190, RZ, RZ, R231 ;  /* 0x000000ffffbe7224 */ /* 0x008fc400078e00e7 */
[----:B----4-:R-:W-:Y:S01]  /*3b320*/  IMAD.MOV.U32 R189, RZ, RZ, R230 ;  /* 0x000000ffffbd7224 */ /* 0x010fe200078e00e6 */
[----:B------:R-:W-:Y:S01]  /*3b330*/  MOV R183, R228 ;  /* 0x000000e400b77202 */ /* 0x000fe20000000f00 */
[----:B------:R-:W-:Y:S02]  /*3b340*/  IMAD.MOV.U32 R182, RZ, RZ, R226 ;  /* 0x000000ffffb67224 */ /* 0x000fe400078e00e2 */
[----:B------:R-:W-:Y:S02]  /*3b350*/  IMAD.MOV.U32 R180, RZ, RZ, R224 ;  /* 0x000000ffffb47224 */ /* 0x000fe400078e00e0 */
[----:B------:R-:W2:Y:S01]  /*3b360*/  LDL.LU R224, [R1+0x19c8] ;  /* 0x0019c80001e07983 */ /* 0x000ea20000300800 */
[----:B------:R-:W-:-:S03]  /*3b370*/  IMAD.MOV.U32 R181, RZ, RZ, R225 ;  /* 0x000000ffffb57224 */ /* 0x000fc600078e00e1 */
[----:B------:R-:W2:Y:S04]  /*3b380*/  LDL.LU R225, [R1+0x19c4] ;  /* 0x0019c40001e17983 */ /* 0x000ea80000300800 */
[----:B------:R-:W2:Y:S04]  /*3b390*/  LDL.LU R226, [R1+0x19c0] ;  /* 0x0019c00001e27983 */ /* 0x000ea80000300800 */
[----:B------:R-:W3:Y:S01]  /*3b3a0*/  LDL.LU R228, [R1+0x19bc] ;  /* 0x0019bc0001e47983 */ /* 0x000ee20000300800 */
[----:B------:R-:W-:-:S03]  /*3b3b0*/  IMAD.MOV.U32 R188, RZ, RZ, R229 ;  /* 0x000000ffffbc7224 */ /* 0x000fc600078e00e5 */
[----:B------:R-:W4:Y:S04]  /*3b3c0*/  LDL.LU R176, [R1+0x310] ;  /* 0x0003100001b07983 */ /* 0x000f280000300800 */
[----:B------:R-:W4:Y:S04]  /*3b3d0*/  LDL.LU R177, [R1+0x314] ;  /* 0x0003140001b17983 */ /* 0x000f280000300800 */
[----:B------:R-:W4:Y:S04]  /*3b3e0*/  LDL.LU R178, [R1+0x318] ;  /* 0x0003180001b27983 */ /* 0x000f280000300800 */
[----:B------:R-:W4:Y:S04]  /*3b3f0*/  LDL.LU R179, [R1+0x31c] ;  /* 0x00031c0001b37983 */ /* 0x000f280000300800 */
[----:B------:R-:W3:Y:S04]  /*3b400*/  LDL.LU R229, [R1+0x19b8] ;  /* 0x0019b80001e57983 */ /* 0x000ee80000300800 */
[----:B------:R-:W3:Y:S04]  /*3b410*/  LDL.LU R230, [R1+0x19b4] ;  /* 0x0019b40001e67983 */ /* 0x000ee80000300800 */
[----:B------:R-:W3:Y:S04]  /*3b420*/  LDL.LU R231, [R1+0x19b0] ;  /* 0x0019b00001e77983 */ /* 0x000ee80000300800 */
        /* <DEDUP_REMOVED lines=9> */
[----:B------:R-:W-:Y:S01]  /*3b4c0*/  IMAD.MOV.U32 R3, RZ, RZ, R45 ;  /* 0x000000ffff037224 */ /* 0x000fe200078e002d */
[----:B-1----:R-:W-:Y:S01]  /*3b4d0*/  HMMA.1688.F32.TF32 R240, R64, R8, R240 ;  /* 0x0000000840f0723c */ /* 0x002fe200000810f0 */
[----:B------:R-:W-:Y:S01]  /*3b4e0*/  IMAD.MOV.U32 R7, RZ, RZ, R46 ;  /* 0x000000ffff077224 */ /* 0x000fe200078e002e */
[----:B------:R-:W3:Y:S01]  /*3b4f0*/  LDL.LU R216, [R1+0x1f0] ;  /* 0x0001f00001d87983 */ /* 0x000ee20000300800 */
[----:B------:R-:W-:-:S03]  /*3b500*/  IMAD.MOV.U32 R252, RZ, RZ, R47 ;  /* 0x000000fffffc7224 */ /* 0x000fc600078e002f */
[----:B------:R-:W3:Y:S02]  /*3b510*/  LDL.LU R217, [R1+0x1f4] ;  /* 0x0001f40001d97983 */ /* 0x000ee40000300800 */
[C---:B------:R-:W-:Y:S02]  /*3b520*/  HMMA.1688.F32.TF32 R40, R64.reuse, R12, R172 ;  /* 0x0000000c4028723c */ /* 0x040fe400000810ac */
[----:B------:R-:W3:Y:S04]  /*3b530*/  LDL.LU R218, [R1+0x1f8] ;  /* 0x0001f80001da7983 */ /* 0x000ee80000300800 */
        /* <DEDUP_REMOVED lines=16> */
[----:B------:R-:W-:Y:S02]  /*3b640*/  HMMA.1688.F32.TF32 R64, R64, R36, R164 ;  /* 0x000000244040723c */ /* 0x000fe400000810a4 */
[----:B------:R-:W-:Y:S04]  /*3b650*/  LDS R164, [R4+0x4c100] ;  /* 0x04c1000004a47984 */ /* 0x000fe80000000800 */
[----:B------:R-:W-:Y:S04]  /*3b660*/  LDS R166, [R4+0x4c900] ;  /* 0x04c9000004a67984 */ /* 0x000fe80000000800 */
[----:B------:R-:W-:Y:S04]  /*3b670*/  LDS R165, [R5+0x4c100] ;  /* 0x04c1000005a57984 */ /* 0x000fe80000000800 */
[----:B------:R-:W2:Y:S01]  /*3b680*/  LDS R167, [R5+0x4c900] ;  /* 0x04c9000005a77984 */ /* 0x000ea20000000800 */
[C---:B------:R-:W-:Y:S03]  /*3b690*/  HMMA.1688.F32.TF32 R100, R128.reuse, R8, R100 ;  /* 0x000000088064723c */ /* 0x040fe60000081064 */
[----:B------:R-:W-:Y:S04]  /*3b6a0*/  LDS R173, [R5+0x4c180] ;  /* 0x04c1800005ad7984 */ /* 0x000fe80000000800 */
[----:B------:R-:W1:Y:S01]  /*3b6b0*/  LDS R175, [R5+0x4c980] ;  /* 0x04c9800005af7984 */ /* 0x000e620000000800 */
        /* <DEDUP_REMOVED lines=13> */
[----:B--2---:R-:W-:Y:S08]  /*3b790*/  HMMA.1688.F32.TF32 R208, R164, R8, R208 ;  /* 0x00000008a4d0723c */ /* 0x004ff000000810d0 */
[----:B------:R-:W-:Y:S11]  /*3b7a0*/  HMMA.1688.F32.TF32 R152, R160, R28, R232 ;  /* 0x0000001ca098723c */ /* 0x000ff600000810e8 */
[----:B------:R-:W-:Y:S04]  /*3b7b0*/  @!UPT UIADD3 URZ, URZ, URZ, URZ ;  /* 0x0000003f3f3ff290 */ /* 0x000fe8000fffe03f */
[----:B------:R-:W-:Y:S04]  /*3b7c0*/  STL [R1+0x18d8], R208 ;  /* 0x0018d8d001007387 */ /* 0x000fe80000100800 */
[----:B------:R-:W-:Y:S04]  /*3b7d0*/  STL [R1+0x18d4], R209 ;  /* 0x0018d4d101007387 */ /* 0x000fe80000100800 */
[----:B------:R-:W-:Y:S04]  /*3b7e0*/  STL [R1+0x18d0], R210 ;  /* 0x0018d0d201007387 */ /* 0x000fe80000100800 */
[----:B------:R-:W-:Y:S04]  /*3b7f0*/  STL [R1+0x18cc], R211 ;  /* 0x0018ccd301007387 */ /* 0x000fe80000100800 */
[----:B------:R-:W2:Y:S04]  /*3b800*/  LDL.LU R232, [R1+0x1d0] ;  /* 0x0001d00001e87983 */ /* 0x000ea80000300800 */
[----:B------:R-:W2:Y:S04]  /*3b810*/  LDL.LU R233, [R1+0x1d4] ;  /* 0x0001d40001e97983 */ /* 0x000ea80000300800 */
[----:B------:R-:W2:Y:S04]  /*3b820*/  LDL.LU R234, [R1+0x1d8] ;  /* 0x0001d80001ea7983 */ /* 0x000ea80000300800 */
[----:B------:R-:W2:Y:S01]  /*3b830*/  LDL.LU R235, [R1+0x1dc] ;  /* 0x0001dc0001eb7983 */ /* 0x000ea20000300800 */
[C---:B----4-:R-:W-:Y:S08]  /*3b840*/  HMMA.1688.F32.TF32 R176, R204.reuse, R8, R176 ;  /* 0x00000008ccb0723c */ /* 0x050ff000000810b0 */
[----:B------:R-:W-:Y:S08]  /*3b850*/  HMMA.1688.F32.TF32 R204, R204, R36, R212 ;  /* 0x00000024cccc723c */ /* 0x000ff000000810d4 */
[C---:B------:R-:W-:Y:S01]  /*3b860*/  HMMA.1688.F32.TF32 R212, R164.reuse, R12, R248 ;  /* 0x0000000ca4d4723c */ /* 0x040fe200000810f8 */
        /* <DEDUP_REMOVED lines=12> */
[----:B---3--:R-:W-:Y:S03]  /*3b930*/  HMMA.1688.F32.TF32 R216, R164, R16, R216 ;  /* 0x00000010a4d8723c */ /* 0x008fe600000810d8 */
[----:B------:R-:W-:Y:S05]  /*3b940*/  STL [R1+0x18e4], R212 ;  /* 0x0018e4d401007387 */ /* 0x000fea0000100800 */
[C---:B------:R-:W-:Y:S01]  /*3b950*/  HMMA.1688.F32.TF32 R68, R96.reuse, R8, R68 ;  /* 0x000000086044723c */ /* 0x040fe20000081044 */
[----:B------:R-:W-:Y:S07]  /*3b960*/  STL [R1+0x18e0], R213 ;  /* 0x0018e0d501007387 */ /* 0x000fee0000100800 */
[C---:B------:R-:W-:Y:S01]  /*3b970*/  HMMA.1688.F32.TF32 R72, R96.reuse, R12, R72 ;  /* 0x0000000c6048723c */ /* 0x040fe20000081048 */
[----:B------:R-:W-:Y:S07]  /*3b980*/  STL [R1+0x18dc], R214 ;  /* 0x0018dcd601007387 */ /* 0x000fee0000100800 */
[C---:B------:R-:W-:Y:S01]  /*3b990*/  HMMA.1688.F32.TF32 R76, R96.reuse, R16, R76 ;  /* 0x00000010604c723c */ /* 0x040fe2000008104c */
[----:B------:R2:W-:Y:S07]  /*3b9a0*/  STL [R1+0x18c8], R215 ;  /* 0x0018c8d701007387 */ /* 0x0005ee0000100800 */
[C---:B------:R-:W-:Y:S01]  /*3b9b0*/  HMMA.1688.F32.TF32 R80, R96.reuse, R20, R80 ;  /* 0x000000146050723c */ /* 0x040fe20000081050 */
[----:B------:R-:W-:Y:S07]  /*3b9c0*/  STL [R1+0x18ec], R216 ;  /* 0x0018ecd801007387 */ /* 0x000fee0000100800 */
[C---:B------:R-:W-:Y:S01]  /*3b9d0*/  HMMA.1688.F32.TF32 R84, R96.reuse, R24, R84 ;  /* 0x000000186054723c */ /* 0x040fe20000081054 */
[----:B------:R-:W-:Y:S07]  /*3b9e0*/  STL [R1+0x18e8], R217 ;  /* 0x0018e8d901007387 */ /* 0x000fee0000100800 */
[C---:B------:R-:W-:Y:S08]  /*3b9f0*/  HMMA.1688.F32.TF32 R88, R96.reuse, R28, R88 ;  /* 0x0000001c6058723c */ /* 0x040ff00000081058 */
[C---:B------:R-:W-:Y:S01]  /*3ba00*/  HMMA.1688.F32.TF32 R92, R96.reuse, R32, R92 ;  /* 0x00000020605c723c */ /* 0x040fe2000008105c */
[----:B------:R-:W-:Y:S07]  /*3ba10*/  STL [R1+0x18c4], R218 ;  /* 0x0018c4da01007387 */ /* 0x000fee0000100800 */
[----:B------:R-:W-:Y:S01]  /*3ba20*/  HMMA.1688.F32.TF32 R96, R96, R36, R156 ;  /* 0x000000246060723c */ /* 0x000fe2000008109c */
[----:B------:R-:W-:Y:S07]  /*3ba30*/  STL [R1+0x18c0], R219 ;  /* 0x0018c0db01007387 */ /* 0x000fee0000100800 */
[C---:B------:R-:W-:Y:S08]  /*3ba40*/  HMMA.1688.F32.TF32 R132, R160.reuse, R8, R132 ;  /* 0x00000008a084723c */ /* 0x040ff00000081084 */
[C---:B------:R-:W-:Y:S08]  /*3ba50*/  HMMA.1688.F32.TF32 R136, R160.reuse, R12, R136 ;  /* 0x0000000ca088723c */ /* 0x040ff00000081088 */
[C---:B------:R-:W-:Y:S08]  /*3ba60*/  HMMA.1688.F32.TF32 R140, R160.reuse, R16, R140 ;  /* 0x00000010a08c723c */ /* 0x040ff0000008108c */
[C---:B------:R-:W-:Y:S08]  /*3ba70*/  HMMA.1688.F32.TF32 R144, R160.reuse, R20, R144 ;  /* 0x00000014a090723c */ /* 0x040ff00000081090 */
[C---:B------:R-:W-:Y:S08]  /*3ba80*/  HMMA.1688.F32.TF32 R148, R160.reuse, R24, R148 ;  /* 0x00000018a094723c */ /* 0x040ff00000081094 */
[C---:B------:R-:W-:Y:S08]  /*3ba90*/  HMMA.1688.F32.TF32 R156, R160.reuse, R32, R228 ;  /* 0x00000020a09c723c */ /* 0x040ff000000810e4 */
[----:B------:R-:W-:Y:S08]  /*3baa0*/  HMMA.1688.F32.TF32 R160, R160, R36, R224 ;  /* 0x00000024a0a0723c */ /* 0x000ff000000810e0 */
[C---:B------:R-:W-:Y:S01]  /*3bab0*/  HMMA.1688.F32.TF32 R224, R164.reuse, R20, R244 ;  /* 0x00000014a4e0723c */ /* 0x040fe200000810f4 */
[----:B------:R-:W3:Y:S04]  /*3bac0*/  LDL.LU R244, [R1+0x150] ;  /* 0x0001500001f47983 */ /* 0x000ee80000300800 */
[----:B------:R-:W3:Y:S04]  /*3bad0*/  LDL.LU R245, [R1+0x154] ;  /* 0x0001540001f57983 */ /* 0x000ee80000300800 */
[----:B------:R-:W3:Y:S04]  /*3bae0*/  LDL.LU R246, [R1+0x158] ;  /* 0x0001580001f67983 */ /* 0x000ee80000300800 */
[----:B------:R-:W3:Y:S10]  /*3baf0*/  LDL.LU R247, [R1+0x15c] ;  /* 0x00015c0001f77983 */ /* 0x000ef40000300800 */
[----:B------:R-:W-:Y:S04]  /*3bb00*/  STL [R1+0x18f8], R224 ;  /* 0x0018f8e001007387 */ /* 0x000fe80000100800 */
[----:B------:R1:W-:Y:S04]  /*3bb10*/  STL [R1+0x18f4], R225 ;  /* 0x0018f4e101007387 */ /* 0x0003e80000100800 */
[----:B------:R1:W-:Y:S04]  /*3bb20*/  STL [R1+0x18f0], R226 ;  /* 0x0018f0e201007387 */ /* 0x0003e80000100800 */
[----:B------:R-:W-:Y:S01]  /*3bb30*/  STL [R1+0x18bc], R227 ;  /* 0x0018bce301007387 */ /* 0x000fe20000100800 */
[C---:B--2---:R-:W-:Y:S11]  /*3bb40*/  HMMA.1688.F32.TF32 R228, R164.reuse, R24, R232 ;  /* 0x00000018a4e4723c */ /* 0x044ff600000810e8 */
[----:B------:R-:W-:Y:S11]  /*3bb50*/  @!UPT UIADD3 URZ, URZ, URZ, URZ ;  /* 0x0000003f3f3ff290 */ /* 0x000ff6000fffe03f */
[----:B------:R-:W-:Y:S01]  /*3bb60*/  @!UPT UIADD3 URZ, URZ, URZ, URZ ;  /* 0x0000003f3f3ff290 */ /* 0x000fe2000fffe03f */
[----:B------:R-:W-:Y:S04]  /*3bb70*/  STL [R1+0x1904], R228 ;  /* 0x001904e401007387 */ /* 0x000fe80000100800 */
[----:B------:R-:W-:Y:S01]  /*3bb80*/  STL [R1+0x1900], R229 ;  /* 0x001900e501007387 */ /* 0x000fe20000100800 */
[C---:B----4-:R-:W-:Y:S03]  /*3bb90*/  HMMA.1688.F32.TF32 R232, R164.reuse, R28, R248 ;  /* 0x0000001ca4e8723c */ /* 0x050fe600000810f8 */
[----:B------:R-:W-:Y:S04]  /*3bba0*/  STL [R1+0x18fc], R230 ;  /* 0x0018fce601007387 */ /* 0x000fe80000100800 */
[----:B------:R-:W-:Y:S04]  /*3bbb0*/  STL [R1+0x18b8], R231 ;  /* 0x0018b8e701007387 */ /* 0x000fe80000100800 */
[----:B------:R-:W2:Y:S04]  /*3bbc0*/  LDL.LU R248, [R1+0x140] ;  /* 0x0001400001f87983 */ /* 0x000ea80000300800 */
[----:B------:R-:W2:Y:S04]  /*3bbd0*/  LDL.LU R249, [R1+0x144] ;  /* 0x0001440001f97983 */ /* 0x000ea80000300800 */
[----:B------:R-:W2:Y:S04]  /*3bbe0*/  LDL.LU R250, [R1+0x148] ;  /* 0x0001480001fa7983 */ /* 0x000ea80000300800 */
[----:B------:R-:W2:Y:S01]  /*3bbf0*/  LDL.LU R251, [R1+0x14c] ;  /* 0x00014c0001fb7983 */ /* 0x000ea20000300800 */
[C---:B------:R-:W-:Y:S03]  /*3bc00*/  HMMA.1688.F32.TF32 R212, R164.reuse, R32, R220 ;  /* 0x00000020a4d4723c */ /* 0x040fe600000810dc */
[----:B------:R-:W-:Y:S04]  /*3bc10*/  STL [R1+0x1914], R232 ;  /* 0x001914e801007387 */ /* 0x000fe80000100800 */
[----:B------:R-:W-:Y:S04]  /*3bc20*/  STL [R1+0x1910], R233 ;  /* 0x001910e901007387 */ /* 0x000fe80000100800 */
[----:B------:R-:W-:Y:S01]  /*3bc30*/  STL [R1+0x190c], R234 ;  /* 0x00190cea01007387 */ /* 0x000fe20000100800 */
[----:B------:R-:W-:Y:S03]  /*3bc40*/  HMMA.1688.F32.TF32 R208, R164, R36, R236 ;  /* 0x00000024a4d0723c */ /* 0x000fe600000810ec */
[----:B------:R-:W-:Y:S08]  /*3bc50*/  STL [R1+0x1908], R235 ;  /* 0x001908eb01007387 */ /* 0x000ff00000100800 */
[----:B------:R4:W-:Y:S04]  /*3bc60*/  STL.64 [R1+0x10], R212 ;  /* 0x000010d401007387 */ /* 0x0009e80000100a00 */
[----:B------:R1:W-:Y:S04]  /*3bc70*/  STL.64 [R1+0x18], R214 ;  /* 0x000018d601007387 */ /* 0x0003e80000100a00 */
[----:B------:R-:W2:Y:S04]  /*3bc80*/  LDL.LU R236, [R1+0x130] ;  /* 0x0001300001ec7983 */ /* 0x000ea80000300800 */
[----:B------:R-:W2:Y:S04]  /*3bc90*/  LDL.LU R237, [R1+0x134] ;  /* 0x0001340001ed7983 */ /* 0x000ea80000300800 */
[----:B------:R-:W2:Y:S04]  /*3bca0*/  LDL.LU R238, [R1+0x138] ;  /* 0x0001380001ee7983 */ /* 0x000ea80000300800 */
[----:B------:R-:W2:Y:S01]  /*3bcb0*/  LDL.LU R239, [R1+0x13c] ;  /* 0x00013c0001ef7983 */ /* 0x000ea20000300800 */
[----:B-1----:R-:W-:-:S02]  /*3bcc0*/  IMAD.MOV.U32 R225, RZ, RZ, R208 ;  /* 0x000000ffffe17224 */ /* 0x002fc400078e00d0 */
        /* <DEDUP_REMOVED lines=11> */
[----:B------:R-:W3:Y:S09]  /*3bd80*/  LDL.LU R247, [R1+0x12c] ;  /* 0x00012c0001f77983 */ /* 0x000ef20000300800 */
[----:B----4-:R-:W-:Y:S01]  /*3bd90*/  IMAD.MOV.U32 R212, RZ, RZ, R164 ;  /* 0x000000ffffd47224 */ /* 0x010fe200078e00a4 */
[----:B------:R-:W-:Y:S01]  /*3bda0*/  MOV R213, R165 ;  /* 0x000000a500d57202 */ /* 0x000fe20000000f00 */
[----:B------:R-:W-:-:S02]  /*3bdb0*/  IMAD.MOV.U32 R214, RZ, RZ, R166 ;  /* 0x000000ffffd67224 */ /* 0x000fc400078e00a6 */
[----:B------:R-:W-:-:S05]  /*3bdc0*/  IMAD.MOV.U32 R208, RZ, RZ, R167 ;  /* 0x000000ffffd07224 */ /* 0x000fca00078e00a7 */
[----:B------:R-:W-:Y:S04]  /*3bdd0*/  STL [R1+0x1934], R208 ;  /* 0x001934d001007387 */ /* 0x000fe80000100800 */
[----:B------:R-:W-:Y:S04]  /*3bde0*/  STL [R1+0x1930], R214 ;  /* 0x001930d601007387 */ /* 0x000fe80000100800 */
[----:B------:R-:W-:Y:S04]  /*3bdf0*/  STL [R1+0x192c], R213 ;  /* 0x00192cd501007387 */ /* 0x000fe80000100800 */
[----:B------:R-:W-:Y:S01]  /*3be00*/  STL [R1+0x1928], R212 ;  /* 0x001928d401007387 */ /* 0x000fe20000100800 */
[----:B--2---:R-:W-:Y:S03]  /*3be10*/  HMMA.1688.F32.TF32 R164, R168, R12, R248 ;  /* 0x0000000ca8a4723c */ /* 0x004fe600000810f8 */
[----:B------:R-:W2:Y:S04]  /*3be20*/  LDL.LU R248, [R1+0x110] ;  /* 0x0001100001f87983 */ /* 0x000ea80000300800 */
[----:B------:R-:W2:Y:S04]  /*3be30*/  LDL.LU R249, [R1+0x114] ;  /* 0x0001140001f97983 */ /* 0x000ea80000300800 */
[----:B------:R-:W2:Y:S04]  /*3be40*/  LDL.LU R250, [R1+0x118] ;  /* 0x0001180001fa7983 */ /* 0x000ea80000300800 */
[----:B------:R-:W2:Y:S09]  /*3be50*/  LDL.LU R251, [R1+0x11c] ;  /* 0x00011c0001fb7983 */ /* 0x000eb20000300800 */
[----:B------:R-:W-:-:S02]  /*3be60*/  IMAD.MOV.U32 R224, RZ, RZ, R167 ;  /* 0x000000ffffe07224 */ /* 0x000fc400078e00a7 */
[----:B------:R-:W-:Y:S02]  /*3be70*/  IMAD.MOV.U32 R230, RZ, RZ, R166 ;  /* 0x000000ffffe67224 */ /* 0x000fe400078e00a6 */
[----:B------:R-:W-:Y:S02]  /*3be80*/  IMAD.MOV.U32 R229, RZ, RZ, R165 ;  /* 0x000000ffffe57224 */ /* 0x000fe400078e00a5 */
[----:B------:R-:W-:Y:S01]  /*3be90*/  IMAD.MOV.U32 R228, RZ, RZ, R164 ;  /* 0x000000ffffe47224 */ /* 0x000fe200078e00a4 */
[----:B------:R-:W-:Y:S04]  /*3bea0*/  STL [R1+0x1944], R224 ;  /* 0x001944e001007387 */ /* 0x000fe80000100800 */
[----:B------:R-:W-:Y:S04]  /*3beb0*/  STL [R1+0x1940], R230 ;  /* 0x001940e601007387 */ /* 0x000fe80000100800 */
[----:B------:R-:W-:Y:S04]  /*3bec0*/  STL [R1+0x193c], R229 ;  /* 0x00193ce501007387 */ /* 0x000fe80000100800 */
[----:B------:R1:W-:Y:S04]  /*3bed0*/  STL [R1+0x1938], R228 ;  /* 0x001938e401007387 */ /* 0x0003e80000100800 */
[----:B------:R-:W4:Y:S04]  /*3bee0*/  LDL.LU R220, [R1+0x100] ;  /* 0x0001000001dc7983 */ /* 0x000f280000300800 */
[----:B------:R-:W4:Y:S04]  /*3bef0*/  LDL.LU R221, [R1+0x104] ;  /* 0x0001040001dd7983 */ /* 0x000f280000300800 */
[----:B------:R-:W4:Y:S04]  /*3bf00*/  LDL.LU R222, [R1+0x108] ;  /* 0x0001080001de7983 */ /* 0x000f280000300800 */
[----:B------:R-:W4:Y:S01]  /*3bf10*/  LDL.LU R223, [R1+0x10c] ;  /* 0x00010c0001df7983 */ /* 0x000f220000300800 */
[----:B------:R-:W-:Y:S03]  /*3bf20*/  HMMA.1688.F32.TF32 R164, R168, R16, R236 ;  /* 0x00000010a8a4723c */ /* 0x000fe600000810ec */
[----:B-1----:R-:W4:Y:S04]  /*3bf30*/  LDL.LU R228, [R1+0xf0] ;  /* 0x0000f00001e47983 */ /* 0x002f280000300800 */
        /* <DEDUP_REMOVED lines=10> */
[----:B------:R-:W-:Y:S02]  /*3bfe0*/  IMAD.MOV.U32 R215, RZ, RZ, R167 ;  /* 0x000000ffffd77224 */ /* 0x000fe400078e00a7 */
[C---:B---3--:R-:W-:Y:S11]  /*3bff0*/  HMMA.1688.F32.TF32 R164, R168.reuse, R20, R244 ;  /* 0x00000014a8a4723c */ /* 0x048ff600000810f4 */
[----:B------:R-:W-:Y:S11]  /*3c000*/  @!UPT UIADD3 URZ, URZ, URZ, URZ ;  /* 0x0000003f3f3ff290 */ /* 0x000ff6000fffe03f */
[----:B------:R-:W-:Y:S02]  /*3c010*/  @!UPT UIADD3 URZ, URZ, URZ, URZ ;  /* 0x0000003f3f3ff290 */ /* 0x000fe4000fffe03f */
[----:B------:R-:W-:Y:S02]  /*3c020*/  IMAD.MOV.U32 R232, RZ, RZ, R164 ;  /* 0x000000ffffe87224 */ /* 0x000fe400078e00a4 */
[----:B------:R-:W-:Y:S01]  /*3c030*/  IMAD.MOV.U32 R233, RZ, RZ, R165 ;  /* 0x000000ffffe97224 */ /* 0x000fe200078e00a5 */
[----:B------:R-:W3:Y:S01]  /*3c040*/  LDL.LU R164, [R1+0x60] ;  /* 0x0000600001a47983 */ /* 0x000ee20000300800 */
[----:B------:R-:W-:Y:S01]  /*3c050*/  IMAD.MOV.U32 R234, RZ, RZ, R166 ;  /* 0x000000ffffea7224 */ /* 0x000fe200078e00a6 */
[----:B------:R-:W-:Y:S02]  /*3c060*/  MOV R235, R167 ;  /* 0x000000a700eb7202 */ /* 0x000fe40000000f00 */
[----:B------:R-:W3:Y:S04]  /*3c070*/  LDL.LU R165, [R1+0x64] ;  /* 0x0000640001a57983 */ /* 0x000ee80000300800 */
[----:B------:R-:W3:Y:S04]  /*3c080*/  LDL.LU R166, [R1+0x68] ;  /* 0x0000680001a67983 */ /* 0x000ee80000300800 */
[----:B------:R-:W3:Y:S04]  /*3c090*/  LDL.LU R167, [R1+0x6c] ;  /* 0x00006c0001a77983 */ /* 0x000ee80000300800 */
[----:B------:R-:W3:Y:S04]  /*3c0a0*/  LDL.LU R244, [R1+0x40] ;  /* 0x0000400001f47983 */ /* 0x000ee80000300800 */
[----:B------:R-:W3:Y:S04]  /*3c0b0*/  LDL.LU R245, [R1+0x44] ;  /* 0x0000440001f57983 */ /* 0x000ee80000300800 */
[----:B------:R-:W3:Y:S04]  /*3c0c0*/  LDL.LU R246, [R1+0x48] ;  /* 0x0000480001f67983 */ /* 0x000ee80000300800 */
[----:B------:R-:W3:Y:S01]  /*3c0d0*/  LDL.LU R247, [R1+0x4c] ;  /* 0x00004c0001f77983 */ /* 0x000ee20000300800 */
[C---:B--2---:R-:W-:Y:S11]  /*3c0e0*/  HMMA.1688.F32.TF32 R248, R168.reuse, R24, R248 ;  /* 0x00000018a8f8723c */ /* 0x044ff600000810f8 */
[----:B------:R-:W-:Y:S11]  /*3c0f0*/  @!UPT UIADD3 URZ, URZ, URZ, URZ ;  /* 0x0000003f3f3ff290 */ /* 0x000ff6000fffe03f */
[----:B------:R-:W-:Y:S02]  /*3c100*/  @!UPT UIADD3 URZ, URZ, URZ, URZ ;  /* 0x0000003f3f3ff290 */ /* 0x000fe4000fffe03f */
[----:B------:R-:W-:Y:S02]  /*3c110*/  IMAD.MOV.U32 R217, RZ, RZ, R248 ;  /* 0x000000ffffd97224 */ /* 0x000fe400078e00f8 */
[----:B------:R-:W-:Y:S01]  /*3c120*/  IMAD.MOV.U32 R216, RZ, RZ, R249 ;  /* 0x000000ffffd87224 */ /* 0x000fe200078e00f9 */
[----:B------:R-:W2:Y:S01]  /*3c130*/  LDL.LU R248, [R1+0x20] ;  /* 0x0000200001f87983 */ /* 0x000ea20000300800 */
[C---:B----4-:R-:W-:Y:S08]  /*3c140*/  HMMA.1688.F32.TF32 R220, R168.reuse, R28, R220 ;  /* 0x0000001ca8dc723c */ /* 0x050ff000000810dc */
[----:B------:R-:W-:Y:S01]  /*3c150*/  HMMA.1688.F32.TF32 R228, R168, R32, R228 ;  /* 0x00000020a8e4723c */ /* 0x000fe200000810e4 */
[----:B------:R-:W-:-:S07]  /*3c160*/  IMAD.MOV.U32 R226, RZ, RZ, R250 ;  /* 0x000000ffffe27224 */ /* 0x000fce00078e00fa */
[----:B------:R-:W-:Y:S01]  /*3c170*/  HMMA.1688.F32.TF32 R168, R168, R36, R236 ;  /* 0x00000024a8a8723c */ /* 0x000fe200000810ec */
[----:B------:R-:W-:Y:S02]  /*3c180*/  IMAD.MOV.U32 R249, RZ, RZ, R3 ;  /* 0x000000fffff97224 */ /* 0x000fe400078e0003 */
[----:B------:R-:W-:Y:S01]  /*3c190*/  IMAD.MOV.U32 R225, RZ, RZ, R251 ;  /* 0x000000ffffe17224 */ /* 0x000fe200078e00fb */
[----:B------:R-:W4:Y:S01]  /*3c1a0*/  LDL.LU R3, [R1+0x1998] ;  /* 0x0019980001037983 */ /* 0x000f220000300800 */
[----:B------:R-:W-:Y:S02]  /*3c1b0*/  IMAD.MOV.U32 R250, RZ, RZ, R7 ;  /* 0x000000fffffa7224 */ /* 0x000fe400078e0007 */
[----:B------:R-:W-:Y:S01]  /*3c1c0*/  IMAD.MOV.U32 R251, RZ, RZ, R252 ;  /* 0x000000fffffb7224 */ /* 0x000fe200078e00fc */
[----:B------:R-:W4:Y:S01]  /*3c1d0*/  LDL.LU R7, [R1+0x1994] ;  /* 0x0019940001077983 */ /* 0x000f220000300800 */
[----:B------:R-:W-:-:S03]  /*3c1e0*/  IMAD.MOV.U32 R213, RZ, RZ, R222 ;  /* 0x000000ffffd57224 */ /* 0x000fc600078e00de */
[----:B------:R-:W4:Y:S01]  /*3c1f0*/  LDL.LU R252, [R1+0x1990] ;  /* 0x0019900001fc7983 */ /* 0x000f220000300800 */
[----:B------:R-:W-:Y:S02]  /*3c200*/  IMAD.MOV.U32 R212, RZ, RZ, R223 ;  /* 0x000000ffffd47224 */ /* 0x000fe400078e00df */
[----:B------:R-:W-:Y:S01]  /*3c210*/  IMAD.MOV.U32 R208, RZ, RZ, R220 ;  /* 0x000000ffffd07224 */ /* 0x000fe200078e00dc */
[----:B------:R-:W4:Y:S01]  /*3c220*/  LDL.LU.64 R222, [R1+0x1988] ;  /* 0x0019880001de7983 */ /* 0x000f220000300a00 */
[----:B------:R-:W-:-:S03]  /*3c230*/  IMAD.MOV.U32 R214, RZ, RZ, R221 ;  /* 0x000000ffffd67224 */ /* 0x000fc600078e00dd */
[----:B------:R-:W4:Y:S04]  /*3c240*/  LDL.LU.64 R220, [R1+0x1980] ;  /* 0x0019800001dc7983 */ /* 0x000f280000300a00 */
[----:B------:R-:W4:Y:S01]  /*3c250*/  LDL.LU.64 R238, [R1+0x1978] ;  /* 0x0019780001ee7983 */ /* 0x000f220000300a00 */
[----:B------:R-:W-:-:S03]  /*3c260*/  IMAD.MOV.U32 R224, RZ, RZ, R168 ;  /* 0x000000ffffe07224 */ /* 0x000fc600078e00a8 */
[----:B------:R-:W4:Y:S04]  /*3c270*/  LDL.LU.64 R236, [R1+0x1970] ;  /* 0x0019700001ec7983 */ /* 0x000f280000300a00 */
[----:B------:R-:W4:Y:S01]  /*3c280*/  LDL.LU R168, [R1+0xd0] ;  /* 0x0000d00001a87983 */ /* 0x000f220000300800 */
[----:B------:R-:W-:Y:S01]  /*3c290*/  IMAD.MOV.U32 R218, RZ, RZ, R228 ;  /* 0x000000ffffda7224 */ /* 0x000fe200078e00e4 */
[----:B------:R-:W-:Y:S01]  /*3c2a0*/  MOV R227, R230 ;  /* 0x000000e600e37202 */ /* 0x000fe20000000f00 */
[----:B------:R-:W-:Y:S02]  /*3c2b0*/  IMAD.MOV.U32 R219, RZ, RZ, R229 ;  /* 0x000000ffffdb7224 */ /* 0x000fe400078e00e5 */
[----:B------:R-:W-:Y:S02]  /*3c2c0*/  IMAD.MOV.U32 R230, RZ, RZ, R169 ;  /* 0x000000ffffe67224 */ /* 0x000fe400078e00a9 */
[----:B------:R-:W-:-:S02]  /*3c2d0*/  IMAD.MOV.U32 R229, RZ, RZ, R170 ;  /* 0x000000ffffe57224 */ /* 0x000fc400078e00aa */
[----:B------:R-:W-:Y:S01]  /*3c2e0*/  IMAD.MOV.U32 R228, RZ, RZ, R171 ;  /* 0x000000ffffe47224 */ /* 0x000fe200078e00ab */
[C---:B---3--:R-:W-:Y:S08]  /*3c2f0*/  HMMA.1688.F32.TF32 R164, R172.reuse, R12, R164 ;  /* 0x0000000caca4723c */ /* 0x048ff000000810a4 */
[----:B------:R-:W-:Y:S11]  /*3c300*/  HMMA.1688.F32.TF32 R244, R172, R16, R244 ;  /* 0x00000010acf4723c */ /* 0x000ff600000810f4 */
[----:B------:R-:W-:Y:S05]  /*3c310*/  @!UPT UIADD3 URZ, URZ, URZ, URZ ;  /* 0x0000003f3f3ff290 */ /* 0x000fea000fffe03f */
[----:B------:R-:W-:-:S04]  /*3c320*/  IMAD.MOV.U32 R6, RZ, RZ, R167 ;  /* 0x000000ffff067224 */ /* 0x000fc800078e00a7 */
[----:B------:R-:W-:-:S04]  /*3c330*/  IMAD.MOV.U32 R17, RZ, RZ, R6 ;  /* 0x000000ffff117224 */ /* 0x000fc800078e0006 */
[----:B------:R-:W-:Y:S01]  /*3c340*/  IMAD.MOV.U32 R167, RZ, RZ, R245 ;  /* 0x000000ffffa77224 */ /* 0x000fe200078e00f5 */
[----:B--2---:R-:W-:Y:S01]  /*3c350*/  HMMA.1688.F32.TF32 R248, R172, R20, R248 ;  /* 0x00000014acf8723c */ /* 0x004fe200000810f8 */
[----:B----4-:R-:W-:Y:S02]  /*3c360*/  IMAD.MOV.U32 R171, RZ, RZ, R3 ;  /* 0x000000ffffab7224 */ /* 0x010fe400078e0003 */
[----:B------:R-:W-:Y:S02]  /*3c370*/  IMAD.MOV.U32 R170, RZ, RZ, R7 ;  /* 0x000000ffffaa7224 */ /* 0x000fe400078e0007 */
[----:B------:R-:W-:-:S07]  /*3c380*/  IMAD.MOV.U32 R169, RZ, RZ, R252 ;  /* 0x000000ffffa97224 */ /* 0x000fce00078e00fc */
[----:B------:R-:W-:Y:S01]  /*3c390*/  HMMA.1688.F32.TF32 R168, R172, R8, R168 ;  /* 0x00000008aca8723c */ /* 0x000fe200000810a8 */
[----:B------:R-:W-:-:S11]  /*3c3a0*/  IMAD.MOV.U32 R3, RZ, RZ, R164 ;  /* 0x000000ffff037224 */ /* 0x000fd600078e00a4 */
[----:B------:R-:W-:Y:S02]  /*3c3b0*/  IMAD.MOV.U32 R252, RZ, RZ, R250 ;  /* 0x000000fffffc7224 */ /* 0x000fe400078e00fa */
[----:B------:R-:W-:Y:S02]  /*3c3c0*/  IMAD.MOV.U32 R16, RZ, RZ, R3 ;  /* 0x000000ffff107224 */ /* 0x000fe400078e0003 */
[----:B------:R-:W-:Y:S02]  /*3c3d0*/  IMAD.MOV.U32 R6, RZ, RZ, R251 ;  /* 0x000000ffff067224 */ /* 0x000fe400078e00fb */
[----:B------:R-:W-:Y:S02]  /*3c3e0*/  IMAD.MOV.U32 R12, RZ, RZ, R249 ;  /* 0x000000ffff0c7224 */ /* 0x000fe400078e00f9 */
[----:B------:R-:W-:-:S04]  /*3c3f0*/  IMAD.MOV.U32 R3, RZ, RZ, R248 ;  /* 0x000000ffff037224 */ /* 0x000fc800078e00f8 */
[----:B------:R-:W-:Y:S02]  /*3c400*/  IMAD.MOV.U32 R9, RZ, RZ, R170 ;  /* 0x000000ffff097224 */ /* 0x000fe400078e00aa */
[----:B------:R-:W-:Y:S02]  /*3c410*/  IMAD.MOV.U32 R7, RZ, RZ, R169 ;  /* 0x000000ffff077224 */ /* 0x000fe400078e00a9 */
[----:B------:R-:W-:Y:S02]  /*3c420*/  IMAD.MOV.U32 R170, RZ, RZ, R166 ;  /* 0x000000ffffaa7224 */ /* 0x000fe400078e00a6 */
[----:B------:R-:W-:Y:S02]  /*3c430*/  IMAD.MOV.U32 R23, RZ, RZ, R168 ;  /* 0x000000ffff177224 */ /* 0x000fe400078e00a8 */
[----:B------:R-:W-:Y:S02]  /*3c440*/  IMAD.MOV.U32 R169, RZ, RZ, R247 ;  /* 0x000000ffffa97224 */ /* 0x000fe400078e00f7 */
[----:B------:R-:W-:-:S02]  /*3c450*/  IMAD.MOV.U32 R166, RZ, RZ, R246 ;  /* 0x000000ffffa67224 */ /* 0x000fc400078e00f6 */
[----:B------:R-:W-:Y:S01]  /*3c460*/  IMAD.MOV.U32 R168, RZ, RZ, R244 ;  /* 0x000000ffffa87224 */ /* 0x000fe200078e00f4 */
[----:B------:R-:W2:Y:S04]  /*3c470*/  LDL.LU.64 R246, [R1+0x1968] ;  /* 0x0019680001f67983 */ /* 0x000ea80000300a00 */
[----:B------:R-:W2:Y:S04]  /*3c480*/  LDL.LU.64 R244, [R1+0x1960] ;  /* 0x0019600001f47983 */ /* 0x000ea80000300a00 */
[----:B------:R-:W3:Y:S04]  /*3c490*/  LDL.LU.64 R250, [R1+0x1958] ;  /* 0x0019580001fa7983 */ /* 0x000ee80000300a00 */
[----:B------:R-:W3:Y:S01]  /*3c4a0*/  LDL.LU.64 R248, [R1+0x1950] ;  /* 0x0019500001f87983 */ /* 0x000ee20000300a00 */
[----:B------:R-:W-:Y:S01]  /*3c4b0*/  IMAD.MOV.U32 R8, RZ, RZ, R171 ;  /* 0x000000ffff087224 */ /* 0x000fe200078e00ab */
[----:B------:R-:W-:Y:S01]  /*3c4c0*/  MOV R171, R165 ;  /* 0x000000a500ab7202 */ /* 0x000fe20000000f00 */
[C---:B---3--:R-:W-:Y:S11]  /*3c4d0*/  HMMA.1688.F32.TF32 R248, R172.reuse, R24, R248 ;  /* 0x00000018acf8723c */ /* 0x048ff600000810f8 */
        /* <DEDUP_REMOVED lines=13> */
[C---:B------:R-:W-:Y:S01]  /*3c5b0*/  HMMA.1688.F32.TF32 R248, R172.reuse, R32, R236 ;  /* 0x00000020acf8723c */ /* 0x040fe200000810ec */
[----:B------:R-:W-:Y:S02]  /*3c5c0*/  IMAD.MOV.U32 R245, RZ, RZ, R165 ;  /* 0x000000fffff57224 */ /* 0x000fe400078e00a5 */
[----:B------:R-:W-:Y:S11]  /*3c5d0*/  IMAD.MOV.U32 R246, RZ, RZ, R164 ;  /* 0x000000fffff67224 */ /* 0x000ff600078e00a4 */
[----:B------:R-:W-:Y:S10]  /*3c5e0*/  @!UPT UIADD3 URZ, URZ, URZ, URZ ;  /* 0x0000003f3f3ff290 */ /* 0x000ff4000fffe03f */
[----:B------:R-:W-:Y:S02]  /*3c5f0*/  IMAD.MOV.U32 R237, RZ, RZ, R249 ;  /* 0x000000ffffed7224 */ /* 0x000fe400078e00f9 */
[----:B------:R-:W-:Y:S02]  /*3c600*/  IMAD.MOV.U32 R33, RZ, RZ, R250 ;  /* 0x000000ffff217224 */ /* 0x000fe400078e00fa */
[----:B------:R-:W-:Y:S02]  /*3c610*/  IMAD.MOV.U32 R249, RZ, RZ, R167 ;  /* 0x000000fffff97224 */ /* 0x000fe400078e00a7 */
[----:B------:R-:W-:Y:S02]  /*3c620*/  IMAD.MOV.U32 R250, RZ, RZ, R166 ;  /* 0x000000fffffa7224 */ /* 0x000fe400078e00a6 */
[----:B------:R-:W-:Y:S01]  /*3c630*/  HMMA.1688.F32.TF32 R164, R172, R36, R220 ;  /* 0x00000024aca4723c */ /* 0x000fe200000810dc */
        /* <DEDUP_REMOVED lines=11> */
[----:B------:R-:W-:-:S03]  /*3c6f0*/  IMAD.MOV.U32 R21, RZ, RZ, R171 ;  /* 0x000000ffff157224 */ /* 0x000fc600078e00ab */
[----:B------:R-:W-:Y:S04]  /*3c700*/  LDS R220, [R4+0x4d080] ;  /* 0x04d0800004dc7984 */ /* 0x000fe80000000800 */
[----:B------:R-:W-:Y:S02]  /*3c710*/  LDS R222, [R4+0x4d880] ;  /* 0x04d8800004de7984 */ /* 0x000fe40000000800 */
        /* <DEDUP_REMOVED lines=8> */
[----:B------:R-:W-:Y:S01]  /*3c7a0*/  IMAD.MOV.U32 R13, RZ, RZ, R7 ;  /* 0x000000ffff0d7224 */ /* 0x000fe200078e0007 */
[----:B------:R-:W-:Y:S01]  /*3c7b0*/  MOV R248, R168 ;  /* 0x000000a800f87202 */ /* 0x000fe20000000f00 */
[----:B------:R-:W-:Y:S01]  /*3c7c0*/  IMAD.MOV.U32 R16, RZ, RZ, R170 ;  /* 0x000000ffff107224 */ /* 0x000fe200078e00aa */
[----:B------:R-:W-:Y:S01]  /*3c7d0*/  LDS R168, [R4+0x4d000] ;  /* 0x04d0000004a87984 */ /* 0x000fe20000000800 */
[----:B------:R-:W-:-:S03]  /*3c7e0*/  IMAD.MOV.U32 R251, RZ, RZ, R169 ;  /* 0x000000fffffb7224 */ /* 0x000fc600078e00a9 */
[----:B------:R-:W-:Y:S04]  /*3c7f0*/  LDS R170, [R4+0x4d800] ;  /* 0x04d8000004aa7984 */ /* 0x000fe80000000800 */
[----:B------:R-:W-:Y:S04]  /*3c800*/  LDS R169, [R5+0x4d000] ;  /* 0x04d0000005a97984 */ /* 0x000fe80000000800 */
[----:B------:R-:W2:Y:S04]  /*3c810*/  LDS R171, [R5+0x4d800] ;  /* 0x04d8000005ab7984 */ /* 0x000ea80000000800 */
[----:B------:R-:W-:Y:S04]  /*3c820*/  LDS R221, [R5+0x4d080] ;  /* 0x04d0800005dd7984 */ /* 0x000fe80000000800 */
[----:B------:R-:W3:Y:S01]  /*3c830*/  LDS R223, [R5+0x4d880] ;  /* 0x04d8800005df7984 */ /* 0x000ee20000000800 */
[C---:B-1----:R-:W-:Y:S11]  /*3c840*/  HMMA.1688.F32.TF32 R240, R164.reuse, R10, R240 ;  /* 0x0000000aa4f0723c */ /* 0x042ff600000810f0 */
[----:B------:R-:W-:Y:S11]  /*3c850*/  @!UPT UIADD3 URZ, URZ, URZ, URZ ;  /* 0x0000003f3f3ff290 */ /* 0x000ff6000fffe03f */
[----:B------:R-:W-:Y:S01]  /*3c860*/  @!UPT UIADD3 URZ, URZ, URZ, URZ ;  /* 0x0000003f3f3ff290 */ /* 0x000fe2000fffe03f */
[----:B------:R-:W-:Y:S04]  /*3c870*/  STL.64 [R1+0x370], R240 ;  /* 0x000370f001007387 */ /* 0x000fe80000100a00 */
[----:B------:R1:W-:Y:S02]  /*3c880*/  STL [R1+0x37c], R243 ;  /* 0x00037cf301007387 */ /* 0x0003e40000100800 */
[----:B-1----:R-:W-:Y:S02]  /*3c890*/  IMAD.MOV.U32 R243, RZ, RZ, R23 ;  /* 0x000000fffff37224 */ /* 0x002fe400078e0017 */
[----:B------:R-:W4:Y:S01]  /*3c8a0*/  LDL.LU R23, [R1+0x1948] ;  /* 0x0019480001177983 */ /* 0x000f220000300800 */
[C---:B------:R-:W-:Y:S08]  /*3c8b0*/  HMMA.1688.F32.TF32 R44, R164.reuse, R18, R44 ;  /* 0x00000012a42c723c */ /* 0x040ff0000008102c */
[----:B------:R-:W-:Y:S01]  /*3c8c0*/  HMMA.1688.F32.TF32 R40, R164, R14, R40 ;  /* 0x0000000ea428723c */ /* 0x000fe20000081028 */
[----:B------:R-:W-:-:S05]  /*3c8d0*/  MOV R7, R242 ;  /* 0x000000f200077202 */ /* 0x000fca0000000f00 */
[----:B------:R1:W-:Y:S09]  /*3c8e0*/  STL [R1+0x18a8], R7 ;  /* 0x0018a80701007387 */ /* 0x0003f20000100800 */
[----:B------:R-:W-:Y:S01]  /*3c8f0*/  STL.64 [R1+0x350], R44 ;  /* 0x0003502c01007387 */ /* 0x000fe20000100a00 */
[----:B-1----:R-:W-:-:S07]  /*3c900*/  IMAD.MOV.U32 R7, RZ, RZ, R47 ;  /* 0x000000ffff077224 */ /* 0x002fce00078e002f */
[----:B------:R-:W-:Y:S04]  /*3c910*/  STL.64 [R1+0x360], R40 ;  /* 0x0003602801007387 */ /* 0x000fe80000100a00 */
[----:B------:R1:W-:Y:S04]  /*3c920*/  STL.64 [R1+0x368], R42 ;  /* 0x0003682a01007387 */ /* 0x0003e80000100a00 */
[----:B------:R-:W-:Y:S01]  /*3c930*/  STL [R1+0x358], R46 ;  /* 0x0003582e01007387 */ /* 0x000fe20000100800 */
[C---:B-1----:R-:W-:Y:S03]  /*3c940*/  HMMA.1688.F32.TF32 R40, R164.reuse, R26, R52 ;  /* 0x0000001aa428723c */ /* 0x042fe60000081034 */
[----:B------:R1:W-:Y:S11]  /*3c950*/  STL [R1+0x18ac], R7 ;  /* 0x0018ac0701007387 */ /* 0x0003f60000100800 */
[----:B------:R-:W-:Y:S09]  /*3c960*/  @!UPT UIADD3 URZ, URZ, URZ, URZ ;  /* 0x0000003f3f3ff290 */ /* 0x000ff2000fffe03f */
[----:B------:R-:W-:Y:S01]  /*3c970*/  STL.64 [R1+0x330], R40 ;  /* 0x0003302801007387 */ /* 0x000fe20000100a00 */
[----:B-1----:R-:W-:Y:S01]  /*3c980*/  IMAD.MOV.U32 R7, RZ, RZ, R43 ;  /* 0x000000ffff077224 */ /* 0x002fe200078e002b */
[C---:B----4-:R-:W-:Y:S11]  /*3c990*/  HMMA.1688.F32.TF32 R44, R164.reuse, R22, R48 ;  /* 0x00000016a42c723c */ /* 0x050ff60000081030 */
[----:B------:R-:W-:Y:S11]  /*3c9a0*/  @!UPT UIADD3 URZ, URZ, URZ, URZ ;  /* 0x0000003f3f3ff290 */ /* 0x000ff6000fffe03f */
[----:B------:R-:W-:Y:S01]  /*3c9b0*/  @!UPT UIADD3 URZ, URZ, URZ, URZ ;  /* 0x0000003f3f3ff290 */ /* 0x000fe2000fffe03f */
[----:B------:R-:W-:Y:S04]  /*3c9c0*/  STL.64 [R1+0x340], R44 ;  /* 0x0003402c01007387 */ /* 0x000fe80000100a00 */
[----:B------:R1:W-:Y:S04]  /*3c9d0*/  STL.64 [R1+0x348], R46 ;  /* 0x0003482e01007387 */ /* 0x0003e80000100a00 */
[----:B------:R4:W-:Y:S01]  /*3c9e0*/  STL [R1+0x338], R42 ;  /* 0x0003382a01007387 */ /* 0x0009e20000100800 */
[C---:B-1----:R-:W-:Y:S08]  /*3c9f0*/  HMMA.1688.F32.TF32 R44, R164.reuse, R30, R56 ;  /* 0x0000001ea42c723c */ /* 0x042ff00000081038 */
[----:B----4-:R-:W-:Y:S01]  /*3ca00*/  HMMA.1688.F32.TF32 R40, R164, R34, R60 ;  /* 0x00000022a428723c */ /* 0x010fe2000008103c */
[----:B------:R1:W-:Y:S11]  /*3ca10*/  STL [R1+0x18b0], R7 ;  /* 0x0018b00701007387 */ /* 0x0003f60000100800 */
[----:B------:R-:W-:Y:S11]  /*3ca20*/  @!UPT UIADD3 URZ, URZ, URZ, URZ ;  /* 0x0000003f3f3ff290 */ /* 0x000ff6000fffe03f */
[----:B------:R-:W-:Y:S01]  /*3ca30*/  STL.64 [R1+0x310], R40 ;  /* 0x0003102801007387 */ /* 0x000fe20000100a00 */
[----:B-1----:R-:W-:-:S03]  /*3ca40*/  IMAD.MOV.U32 R7, RZ, RZ, R43 ;  /* 0x000000ffff077224 */ /* 0x002fc600078e002b */
[----:B------:R-:W-:Y:S04]  /*3ca50*/  STL.64 [R1+0x320], R44 ;  /* 0x0003202c01007387 */ /* 0x000fe80000100a00 */
[----:B------:R1:W-:Y:S04]  /*3ca60*/  STL.64 [R1+0x328], R46 ;  /* 0x0003282e01007387 */ /* 0x0003e80000100a00 */
[----:B------:R2:W-:Y:S01]  /*3ca70*/  STL [R1+0x318], R42 ;  /* 0x0003182a01007387 */ /* 0x0005e20000100800 */
[----:B-1----:R-:W-:Y:S08]  /*3ca80*/  HMMA.1688.F32.TF32 R44, R164, R38, R64 ;  /* 0x00000026a42c723c */ /* 0x002ff00000081040 */
[----:B--2---:R-:W-:Y:S01]  /*3ca90*/  HMMA.1688.F32.TF32 R40, R168, R10, R68 ;  /* 0x0000000aa828723c */ /* 0x004fe20000081044 */
[----:B------:R1:W-:Y:S11]  /*3caa0*/  STL [R1+0x18b4], R7 ;  /* 0x0018b40701007387 */ /* 0x0003f60000100800 */
[----:B------:R-:W-:Y:S11]  /*3cab0*/  @!UPT UIADD3 URZ, URZ, URZ, URZ ;  /* 0x0000003f3f3ff290 */ /* 0x000ff6000fffe03f */
[----:B------:R-:W-:Y:S01]  /*3cac0*/  STL.64 [R1+0x290], R40 ;  /* 0x0002902801007387 */ /* 0x000fe20000100a00 */
[----:B-1----:R-:W-:-:S03]  /*3cad0*/  IMAD.MOV.U32 R7, RZ, RZ, R43 ;  /* 0x000000ffff077224 */ /* 0x002fc600078e002b */
[----:B------:R-:W-:Y:S04]  /*3cae0*/  STL.64 [R1+0x2a0], R44 ;  /* 0x0002a02c01007387 */ /* 0x000fe80000100a00 */
[----:B------:R-:W-:Y:S04]  /*3caf0*/  STL.64 [R1+0x2a8], R46 ;  /* 0x0002a82e01007387 */ /* 0x000fe80000100a00 */
[----:B------:R1:W-:Y:S02]  /*3cb00*/  STL [R1+0x298], R42 ;  /* 0x0002982a01007387 */ /* 0x0003e40000100800 */
[C---:B-1----:R-:W-:Y:S08]  /*3cb10*/  HMMA.1688.F32.TF32 R40, R168.reuse, R14, R72 ;  /* 0x0000000ea828723c */ /* 0x042ff00000081048 */
[C---:B------:R-:W-:Y:S08]  /*3cb20*/  HMMA.1688.F32.TF32 R48, R168.reuse, R18, R76 ;  /* 0x00000012a830723c */ /* 0x040ff0000008104c */
[C---:B------:R-:W-:Y:S08]  /*3cb30*/  HMMA.1688.F32.TF32 R44, R168.reuse, R22, R80 ;  /* 0x00000016a82c723c */ /* 0x040ff00000081050 */
[----:B------:R-:W-:Y:S01]  /*3cb40*/  HMMA.1688.F32.TF32 R164, R168, R30, R88 ;  /* 0x0000001ea8a4723c */ /* 0x000fe20000081058 */
[----:B------:R-:W-:Y:S04]  /*3cb50*/  STL.64 [R1+0x280], R40 ;  /* 0x0002802801007387 */ /* 0x000fe80000100a00 */
[----:B------:R1:W-:Y:S01]  /*3cb60*/  STL.64 [R1+0x288], R42 ;  /* 0x0002882a01007387 */ /* 0x0003e20000100a00 */
[----:B------:R-:W-:Y:S01]  /*3cb70*/  MOV R242, R37 ;  /* 0x0000002500f27202 */ /* 0x000fe20000000f00 */
[----:B------:R-:W-:-:S02]  /*3cb80*/  IMAD.MOV.U32 R240, RZ, RZ, R243 ;  /* 0x000000fffff07224 */ /* 0x000fc400078e00f3 */
[----:B------:R-:W-:Y:S02]  /*3cb90*/  IMAD.MOV.U32 R241, RZ, RZ, R238 ;  /* 0x000000fffff17224 */ /* 0x000fe400078e00ee */
[----:B------:R-:W-:Y:S01]  /*3cba0*/  IMAD.MOV.U32 R64, RZ, RZ, R217 ;  /* 0x000000ffff407224 */ /* 0x000fe200078e00d9 */
[----:B------:R-:W-:Y:S01]  /*3cbb0*/  MOV R66, R226 ;  /* 0x000000e200427202 */ /* 0x000fe20000000f00 */
[----:B------:R-:W-:Y:S01]  /*3cbc0*/  IMAD.MOV.U32 R68, RZ, RZ, R208 ;  /* 0x000000ffff447224 */ /* 0x000fe200078e00d0 */
[----:B------:R-:W-:Y:S01]  /*3cbd0*/  LDS R76, [R2+0x4d180] ;  /* 0x04d18000024c7984 */ /* 0x000fe20000000800 */
[----:B-1----:R-:W-:Y:S03]  /*3cbe0*/  HMMA.1688.F32.TF32 R40, R168, R26, R84 ;  /* 0x0000001aa828723c */ /* 0x002fe60000081054 */
[----:B------:R-:W-:Y:S04]  /*3cbf0*/  STL.64 [R1+0x270], R48 ;  /* 0x0002703001007387 */ /* 0x000fe80000100a00 */
[----:B------:R-:W-:Y:S04]  /*3cc00*/  STL.64 [R1+0x278], R50 ;  /* 0x0002783201007387 */ /* 0x000fe80000100a00 */
[----:B------:R-:W-:Y:S04]  /*3cc10*/  STL.64 [R1+0x260], R44 ;  /* 0x0002602c01007387 */ /* 0x000fe80000100a00 */
[----:B------:R1:W-:Y:S01]  /*3cc20*/  STL.64 [R1+0x268], R46 ;  /* 0x0002682e01007387 */ /* 0x0003e20000100a00 */
[----:B------:R-:W-:-:S02]  /*3cc30*/  IMAD.MOV.U32 R69, RZ, RZ, R214 ;  /* 0x000000ffff457224 */ /* 0x000fc400078e00d6 */
[----:B------:R-:W-:Y:S01]  /*3cc40*/  IMAD.MOV.U32 R70, RZ, RZ, R213 ;  /* 0x000000ffff467224 */ /* 0x000fe200078e00d5 */
[----:B------:R-:W-:Y:S01]  /*3cc50*/  LDS R78, [R2+0x4d980] ;  /* 0x04d98000024e7984 */ /* 0x000fe20000000800 */
[----:B------:R-:W-:Y:S02]  /*3cc60*/  IMAD.MOV.U32 R71, RZ, RZ, R212 ;  /* 0x000000ffff477224 */ /* 0x000fe400078e00d4 */
[----:B------:R-:W-:Y:S01]  /*3cc70*/  IMAD.MOV.U32 R65, RZ, RZ, R216 ;  /* 0x000000ffff417224 */ /* 0x000fe200078e00d8 */
[----:B------:R-:W-:Y:S04]  /*3cc80*/  LDS R77, [R0+0x4d180] ;  /* 0x04d18000004d7984 */ /* 0x000fe80000000800 */
[----:B------:R-:W-:Y:S01]  /*3cc90*/  STL.64 [R1+0x250], R40 ;  /* 0x0002502801007387 */ /* 0x000fe20000100a00 */
[----:B-1----:R-:W-:Y:S03]  /*3cca0*/  HMMA.1688.F32.TF32 R44, R168, R34, R92 ;  /* 0x00000022a82c723c */ /* 0x002fe6000008105c */
[----:B------:R1:W-:Y:S01]  /*3ccb0*/  STL.64 [R1+0x258], R42 ;  /* 0x0002582a01007387 */ /* 0x0003e20000100a00 */
[----:B------:R-:W-:-:S02]  /*3ccc0*/  IMAD.MOV.U32 R67, RZ, RZ, R225 ;  /* 0x000000ffff437224 */ /* 0x000fc400078e00e1 */
[----:B------:R-:W-:Y:S01]  /*3ccd0*/  IMAD.MOV.U32 R60, RZ, RZ, R232 ;  /* 0x000000ffff3c7224 */ /* 0x000fe200078e00e8 */
[----:B------:R-:W2:Y:S01]  /*3cce0*/  LDS R79, [R0+0x4d980] ;  /* 0x04d98000004f7984 */ /* 0x000ea20000000800 */
[----:B------:R-:W-:Y:S02]  /*3ccf0*/  IMAD.MOV.U32 R61, RZ, RZ, R233 ;  /* 0x000000ffff3d7224 */ /* 0x000fe400078e00e9 */
[----:B------:R-:W-:Y:S01]  /*3cd00*/  IMAD.MOV.U32 R62, RZ, RZ, R234 ;  /* 0x000000ffff3e7224 */ /* 0x000fe200078e00ea */
[----:B------:R-:W-:Y:S01]  /*3cd10*/  LDS R80, [R4+0x4d180] ;  /* 0x04d1800004507984 */ /* 0x000fe20000000800 */
[----:B-1----:R-:W-:Y:S03]  /*3cd20*/  HMMA.1688.F32.TF32 R40, R168, R38, R96 ;  /* 0x00000026a828723c */ /* 0x002fe60000081060 */
[----:B------:R-:W-:Y:S04]  /*3cd30*/  STL [R1+0x1858], R164 ;  /* 0x001858a401007387 */ /* 0x000fe80000100800 */
[----:B------:R-:W-:Y:S04]  /*3cd40*/  STL [R1+0x1854], R165 ;  /* 0x001854a501007387 */ /* 0x000fe80000100800 */
[----:B------:R-:W-:Y:S04]  /*3cd50*/  STL [R1+0x1850], R166 ;  /* 0x001850a601007387 */ /* 0x000fe80000100800 */
[----:B------:R-:W-:Y:S04]  /*3cd60*/  STL [R1+0x184c], R167 ;  /* 0x00184ca701007387 */ /* 0x000fe80000100800 */
[----:B------:R-:W-:Y:S04]  /*3cd70*/  STL.64 [R1+0x240], R44 ;  /* 0x0002402c01007387 */ /* 0x000fe80000100a00 */
[----:B------:R1:W-:Y:S01]  /*3cd80*/  STL.64 [R1+0x248], R46 ;  /* 0x0002482e01007387 */ /* 0x0003e20000100a00 */
[----:B------:R-:W-:-:S03]  /*3cd90*/  IMAD.MOV.U32 R171, RZ, RZ, R40 ;  /* 0x000000ffffab7224 */ /* 0x000fc600078e0028 */
[----:B------:R-:W-:Y:S01]  /*3cda0*/  LDS R82, [R4+0x4d980] ;  /* 0x04d9800004527984 */ /* 0x000fe20000000800 */
[----:B------:R-:W-:Y:S02]  /*3cdb0*/  IMAD.MOV.U32 R170, RZ, RZ, R41 ;  /* 0x000000ffffaa7224 */ /* 0x000fe400078e0029 */
[----:B------:R-:W-:Y:S01]  /*3cdc0*/  IMAD.MOV.U32 R169, RZ, RZ, R42 ;  /* 0x000000ffffa97224 */ /* 0x000fe200078e002a */
[----:B------:R-:W-:Y:S01]  /*3cdd0*/  LDS R81, [R5+0x4d180] ;  /* 0x04d1800005517984 */ /* 0x000fe20000000800 */
[----:B------:R-:W-:Y:S01]  /*3cde0*/  IMAD.MOV.U32 R168, RZ, RZ, R43 ;  /* 0x000000ffffa87224 */ /* 0x000fe200078e002b */
[C---:B-1----:R-:W-:Y:S01]  /*3cdf0*/  HMMA.1688.F32.TF32 R44, R172.reuse, R10, R100 ;  /* 0x0000000aac2c723c */ /* 0x042fe20000081064 */
[----:B------:R-:W-:Y:S01]  /*3ce00*/  IMAD.MOV.U32 R63, RZ, RZ, R235 ;  /* 0x000000ffff3f7224 */ /* 0x000fe200078e00eb */
[----:B------:R-:W-:Y:S06]  /*3ce10*/  LDS R83, [R5+0x4d980] ;  /* 0x04d9800005537984 */ /* 0x000fec0000000800 */
[C---:B------:R-:W-:Y:S01]  /*3ce20*/  HMMA.1688.F32.TF32 R40, R172.reuse, R14, R104 ;  /* 0x0000000eac28723c */ /* 0x040fe20000081068 */
[----:B------:R-:W-:Y:S04]  /*3ce30*/  STL [R1+0x1868], R168 ;  /* 0x001868a801007387 */ /* 0x000fe80000100800 */
[----:B------:R-:W-:Y:S04]  /*3ce40*/  STL [R1+0x1864], R169 ;  /* 0x001864a901007387 */ /* 0x000fe80000100800 */
[----:B------:R-:W-:Y:S04]  /*3ce50*/  STL [R1+0x1860], R170 ;  /* 0x001860aa01007387 */ /* 0x000fe80000100800 */
[----:B------:R-:W-:Y:S04]  /*3ce60*/  STL [R1+0x185c], R171 ;  /* 0x00185cab01007387 */ /* 0x000fe80000100800 */
[----:B------:R-:W-:Y:S04]  /*3ce70*/  STL.64 [R1+0x220], R44 ;  /* 0x0002202c01007387 */ /* 0x000fe80000100a00 */
[----:B------:R-:W-:Y:S04]  /*3ce80*/  STL.64 [R1+0x228], R46 ;  /* 0x0002282e01007387 */ /* 0x000fe80000100a00 */
[----:B------:R-:W-:Y:S04]  /*3ce90*/  STL.64 [R1+0x210], R40 ;  /* 0x0002102801007387 */ /* 0x000fe80000100a00 */
[----:B------:R1:W-:Y:S02]  /*3cea0*/  STL.64 [R1+0x218], R42 ;  /* 0x0002182a01007387 */ /* 0x0003e40000100a00 */
[C---:B-1----:R-:W-:Y:S08]  /*3ceb0*/  HMMA.1688.F32.TF32 R40, R172.reuse, R18, R108 ;  /* 0x00000012ac28723c */ /* 0x042ff0000008106c */
[C---:B------:R-:W-:Y:S11]  /*3cec0*/  HMMA.1688.F32.TF32 R44, R172.reuse, R22, R112 ;  /* 0x00000016ac2c723c */ /* 0x040ff60000081070 */
[----:B------:R-:W-:Y:S05]  /*3ced0*/  @!UPT UIADD3 URZ, URZ, URZ, URZ ;  /* 0x0000003f3f3ff290 */ /* 0x000fea000fffe03f */
[----:B------:R-:W-:Y:S02]  /*3cee0*/  IMAD.MOV.U32 R168, RZ, RZ, R40 ;  /* 0x000000ffffa87224 */ /* 0x000fe400078e0028 */
[----:B------:R-:W-:Y:S02]  /*3cef0*/  IMAD.MOV.U32 R169, RZ, RZ, R41 ;  /* 0x000000ffffa97224 */ /* 0x000fe400078e0029 */
[----:B------:R-:W-:Y:S02]  /*3cf00*/  IMAD.MOV.U32 R170, RZ, RZ, R42 ;  /* 0x000000ffffaa7224 */ /* 0x000fe400078e002a */
[----:B------:R-:W-:Y:S02]  /*3cf10*/  IMAD.MOV.U32 R171, RZ, RZ, R43 ;  /* 0x000000ffffab7224 */ /* 0x000fe400078e002b */
[----:B------:R-:W-:Y:S03]  /*3cf20*/  HMMA.1688.F32.TF32 R40, R172, R26, R116 ;  /* 0x0000001aac28723c */ /* 0x000fe60000081074 */
[----:B------:R1:W-:Y:S04]  /*3cf30*/  STL [R1+0x1878], R171 ;  /* 0x001878ab01007387 */ /* 0x0003e80000100800 */
[----:B------:R4:W-:Y:S04]  /*3cf40*/  STL [R1+0x1874], R170 ;  /* 0x001874aa01007387 */ /* 0x0009e80000100800 */
[----:B------:R1:W-:Y:S04]  /*3cf50*/  STL [R1+0x1870], R168 ;  /* 0x001870a801007387 */ /* 0x0003e80000100800 */
[----:B------:R2:W-:Y:S04]  /*3cf60*/  STL [R1+0x186c], R169 ;  /* 0x00186ca901007387 */ /* 0x0005e80000100800 */
[----:B------:R-:W-:Y:S04]  /*3cf70*/  STL.64 [R1+0x1f0], R44 ;  /* 0x0001f02c01007387 */ /* 0x000fe80000100a00 */
[----:B------:R3:W-:Y:S01]  /*3cf80*/  STL.64 [R1+0x1f8], R46 ;  /* 0x0001f82e01007387 */ /* 0x0007e20000100a00 */
[----:B-1----:R-:W-:Y:S01]  /*3cf90*/  MOV R171, R40 ;  /* 0x0000002800ab7202 */ /* 0x002fe20000000f00 */
[----:B----4-:R-:W-:-:S02]  /*3cfa0*/  IMAD.MOV.U32 R170, RZ, RZ, R41 ;  /* 0x000000ffffaa7224 */ /* 0x010fc400078e0029 */
[----:B------:R-:W-:Y:S02]  /*3cfb0*/  IMAD.MOV.U32 R168, RZ, RZ, R42 ;  /* 0x000000ffffa87224 */ /* 0x000fe400078e002a */
[----:B--2---:R-:W-:Y:S02]  /*3cfc0*/  IMAD.MOV.U32 R169, RZ, RZ, R43 ;  /* 0x000000ffffa97224 */ /* 0x004fe400078e002b */
[C---:B------:R-:W-:Y:S08]  /*3cfd0*/  HMMA.1688.F32.TF32 R40, R172.reuse, R34, R124 ;  /* 0x00000022ac28723c */ /* 0x040ff0000008107c */
[----:B---3--:R-:W-:Y:S01]  /*3cfe0*/  HMMA.1688.F32.TF32 R44, R172, R30, R120 ;  /* 0x0000001eac2c723c */ /* 0x008fe20000081078 */
[----:B------:R-:W-:Y:S04]  /*3cff0*/  STL [R1+0x1888], R171 ;  /* 0x001888ab01007387 */ /* 0x000fe80000100800 */
[----:B------:R-:W-:Y:S04]  /*3d000*/  STL [R1+0x1884], R170 ;  /* 0x001884aa01007387 */ /* 0x000fe80000100800 */
[----:B------:R1:W-:Y:S04]  /*3d010*/  STL [R1+0x1880], R168 ;  /* 0x001880a801007387 */ /* 0x0003e80000100800 */
[----:B------:R2:W-:Y:S03]  /*3d020*/  STL [R1+0x187c], R169 ;  /* 0x00187ca901007387 */ /* 0x0005e60000100800 */
[----:B-1----:R-:W-:-:S07]  /*3d030*/  IMAD.MOV.U32 R168, RZ, RZ, R40 ;  /* 0x000000ffffa87224 */ /* 0x002fce00078e0028 */
[----:B------:R-:W-:Y:S01]  /*3d040*/  STL.64 [R1+0x1d0], R44 ;  /* 0x0001d02c01007387 */ /* 0x000fe20000100a00 */
[----:B--2---:R-:W-:-:S03]  /*3d050*/  IMAD.MOV.U32 R169, RZ, RZ, R41 ;  /* 0x000000ffffa97224 */ /* 0x004fc600078e0029 */
[----:B------:R-:W-:Y:S04]  /*3d060*/  STL.64 [R1+0x1d8], R46 ;  /* 0x0001d82e01007387 */ /* 0x000fe80000100a00 */
[----:B------:R1:W-:Y:S02]  /*3d070*/  STL.64 [R1+0x1c8], R42 ;  /* 0x0001c82a01007387 */ /* 0x0003e40000100a00 */
[----:B-1----:R-:W-:Y:S02]  /*3d080*/  HMMA.1688.F32.TF32 R40, R172, R38, R128 ;  /* 0x00000026ac28723c */ /* 0x002fe40000081080 */
[----:B------:R-:W-:Y:S04]  /*3d090*/  STL [R1+0x1890], R168 ;  /* 0x001890a801007387 */ /* 0x000fe80000100800 */
[----:B------:R-:W-:Y:S02]  /*3d0a0*/  STL [R1+0x188c], R169 ;  /* 0x00188ca901007387 */ /* 0x000fe40000100800 */
[----:B------:R-:W-:Y:S01]  /*3d0b0*/  HMMA.1688.F32.TF32 R44, R220, R14, R136 ;  /* 0x0000000edc2c723c */ /* 0x000fe20000081088 */
[----:B------:R-:W-:-:S02]  /*3d0c0*/  IMAD.MOV.U32 R37, RZ, RZ, R237 ;  /* 0x000000ffff257224 */ /* 0x000fc400078e00ed */
[----:B------:R-:W-:Y:S02]  /*3d0d0*/  IMAD.MOV.U32 R243, RZ, RZ, R36 ;  /* 0x000000fffff37224 */ /* 0x000fe400078e0024 */
[----:B------:R-:W-:Y:S02]  /*3d0e0*/  IMAD.MOV.U32 R238, RZ, RZ, R244 ;  /* 0x000000ffffee7224 */ /* 0x000fe400078e00f4 */
[----:B------:R-:W-:Y:S02]  /*3d0f0*/  IMAD.MOV.U32 R56, RZ, RZ, R209 ;  /* 0x000000ffff387224 */ /* 0x000fe400078e00d1 */
[----:B------:R-:W-:Y:S02]  /*3d100*/  IMAD.MOV.U32 R57, RZ, RZ, R210 ;  /* 0x000000ffff397224 */ /* 0x000fe400078e00d2 */
[----:B------:R-:W-:Y:S02]  /*3d110*/  IMAD.MOV.U32 R58, RZ, RZ, R211 ;  /* 0x000000ffff3a7224 */ /* 0x000fe400078e00d3 */
[----:B------:R-:W-:-:S02]  /*3d120*/  IMAD.MOV.U32 R59, RZ, RZ, R215 ;  /* 0x000000ffff3b7224 */ /* 0x000fc400078e00d7 */
[----:B------:R-:W-:Y:S01]  /*3d130*/  IMAD.MOV.U32 R72, RZ, RZ, R218 ;  /* 0x000000ffff487224 */ /* 0x000fe200078e00da */
[----:B------:R1:W-:Y:S01]  /*3d140*/  STL.64 [R1+0x1b0], R40 ;  /* 0x0001b02801007387 */ /* 0x0003e20000100a00 */
[----:B------:R-:W-:Y:S02]  /*3d150*/  IMAD.MOV.U32 R171, RZ, RZ, R42 ;  /* 0x000000ffffab7224 */ /* 0x000fe400078e002a */
[----:B------:R-:W-:Y:S02]  /*3d160*/  IMAD.MOV.U32 R170, RZ, RZ, R43 ;  /* 0x000000ffffaa7224 */ /* 0x000fe400078e002b */
[----:B------:R-:W-:Y:S02]  /*3d170*/  IMAD.MOV.U32 R73, RZ, RZ, R219 ;  /* 0x000000ffff497224 */ /* 0x000fe400078e00db */
[----:B------:R-:W-:Y:S02]  /*3d180*/  IMAD.MOV.U32 R74, RZ, RZ, R227 ;  /* 0x000000ffff4a7224 */ /* 0x000fe400078e00e3 */
[----:B------:R-:W-:-:S02]  /*3d190*/  IMAD.MOV.U32 R75, RZ, RZ, R231 ;  /* 0x000000ffff4b7224 */ /* 0x000fc400078e00e7 */
[----:B------:R-:W-:Y:S01]  /*3d1a0*/  IMAD.MOV.U32 R104, RZ, RZ, R248 ;  /* 0x000000ffff687224 */ /* 0x000fe200078e00f8 */
[----:B-1----:R-:W-:Y:S01]  /*3d1b0*/  HMMA.1688.F32.TF32 R40, R220, R10, R132 ;  /* 0x0000000adc28723c */ /* 0x002fe20000081084 */
[----:B------:R-:W-:Y:S04]  /*3d1c0*/  STL [R1+0x1898], R170 ;  /* 0x001898aa01007387 */ /* 0x000fe80000100800 */
[----:B------:R-:W-:Y:S01]  /*3d1d0*/  STL [R1+0x1894], R171 ;  /* 0x001894ab01007387 */ /* 0x000fe20000100800 */
[----:B------:R-:W-:Y:S02]  /*3d1e0*/  IMAD.MOV.U32 R116, RZ, RZ, R224 ;  /* 0x000000ffff747224 */ /* 0x000fe400078e00e0 */
[----:B------:R-:W-:Y:S02]  /*3d1f0*/  IMAD.MOV.U32 R117, RZ, RZ, R230 ;  /* 0x000000ffff757224 */ /* 0x000fe400078e00e6 */
[----:B------:R-:W-:-:S02]  /*3d200*/  IMAD.MOV.U32 R105, RZ, RZ, R249 ;  /* 0x000000ffff697224 */ /* 0x000fc400078e00f9 */
[----:B------:R-:W-:Y:S02]  /*3d210*/  IMAD.MOV.U32 R106, RZ, RZ, R250 ;  /* 0x000000ffff6a7224 */ /* 0x000fe400078e00fa */
[----:B------:R-:W-:Y:S01]  /*3d220*/  IMAD.MOV.U32 R107, RZ, RZ, R251 ;  /* 0x000000ffff6b7224 */ /* 0x000fe200078e00fb */
[----:B------:R-:W-:Y:S01]  /*3d230*/  MOV R84, R240 ;  /* 0x000000f000547202 */ /* 0x000fe20000000f00 */
[----:B------:R-:W-:Y:S02]  /*3d240*/  IMAD.MOV.U32 R118, RZ, RZ, R229 ;  /* 0x000000ffff767224 */ /* 0x000fe400078e00e5 */
[----:B------:R-:W-:Y:S02]  /*3d250*/  IMAD.MOV.U32 R85, RZ, RZ, R241 ;  /* 0x000000ffff557224 */ /* 0x000fe400078e00f1 */
[----:B------:R-:W-:Y:S01]  /*3d260*/  IMAD.MOV.U32 R86, RZ, RZ, R242 ;  /* 0x000000ffff567224 */ /* 0x000fe200078e00f2 */
[----:B------:R-:W-:Y:S01]  /*3d270*/  MOV R112, R12 ;  /* 0x0000000c00707202 */ /* 0x000fe20000000f00 */
[----:B------:R-:W-:Y:S01]  /*3d280*/  IMAD.MOV.U32 R119, RZ, RZ, R228 ;  /* 0x000000ffff777224 */ /* 0x000fe200078e00e4 */
[----:B------:R1:W-:Y:S01]  /*3d290*/  STL.64 [R1+0x1a0], R40 ;  /* 0x0001a02801007387 */ /* 0x0003e20000100a00 */
[----:B------:R-:W-:-:S02]  /*3d2a0*/  IMAD.MOV.U32 R168, RZ, RZ, R42 ;  /* 0x000000ffffa87224 */ /* 0x000fc400078e002a */
[----:B------:R-:W-:Y:S01]  /*3d2b0*/  IMAD.MOV.U32 R169, RZ, RZ, R43 ;  /* 0x000000ffffa97224 */ /* 0x000fe200078e002b */
[----:B------:R-:W-:Y:S01]  /*3d2c0*/  HMMA.1688.F32.TF32 R60, R76, R22, R60 ;  /* 0x000000164c3c723c */ /* 0x000fe2000008103c */
[----:B------:R-:W-:Y:S01]  /*3d2d0*/  IMAD.MOV.U32 R113, RZ, RZ, R13 ;  /* 0x000000ffff717224 */ /* 0x000fe200078e000d */
[----:B------:R-:W-:Y:S01]  /*3d2e0*/  LDS R172, [R4+0x4e000] ;  /* 0x04e0000004ac7984 */ /* 0x000fe20000000800 */
[----:B------:R-:W-:Y:S02]  /*3d2f0*/  IMAD.MOV.U32 R114, RZ, RZ, R9 ;  /* 0x000000ffff727224 */ /* 0x000fe400078e0009 */
[----:B------:R-:W-:Y:S01]  /*3d300*/  IMAD.MOV.U32 R115, RZ, RZ, R8 ;  /* 0x000000ffff737224 */ /* 0x000fe200078e0008 */
[----:B------:R-:W-:Y:S02]  /*3d310*/  LDS R174, [R4+0x4e800] ;  /* 0x04e8000004ae7984 */ /* 0x000fe40000000800 */
[----:B-1----:R-:W-:Y:S02]  /*3d320*/  HMMA.1688.F32.TF32 R40, R220, R18, R140 ;  /* 0x00000012dc28723c */ /* 0x002fe4000008108c */
[----:B------:R1:W-:Y:S04]  /*3d330*/  STL [R1+0x18a0], R168 ;  /* 0x0018a0a801007387 */ /* 0x0003e80000100800 */
[----:B------:R-:W-:Y:S04]  /*3d340*/  STL [R1+0x189c], R169 ;  /* 0x00189ca901007387 */ /* 0x000fe80000100800 */
[----:B------:R-:W-:Y:S04]  /*3d350*/  STL.64 [R1+0x190], R44 ;  /* 0x0001902c01007387 */ /* 0x000fe80000100a00 */
[----:B------:R2:W-:Y:S01]  /*3d360*/  STL.64 [R1+0x198], R46 ;  /* 0x0001982e01007387 */ /* 0x0005e20000100a00 */
[----:B------:R-:W-:-:S02]  /*3d370*/  IMAD.MOV.U32 R237, RZ, RZ, R239 ;  /* 0x000000ffffed7224 */ /* 0x000fc400078e00ef */
[----:B------:R-:W-:Y:S01]  /*3d380*/  IMAD.MOV.U32 R36, RZ, RZ, R236 ;  /* 0x000000ffff247224 */ /* 0x000fe200078e00ec */
[----:B------:R-:W-:Y:S01]  /*3d390*/  HMMA.1688.F32.TF32 R64, R76, R26, R64 ;  /* 0x0000001a4c40723c */ /* 0x000fe20000081040 */
[----:B------:R-:W-:Y:S01]  /*3d3a0*/  IMAD.MOV.U32 R244, RZ, RZ, R246 ;  /* 0x000000fffff47224 */ /* 0x000fe200078e00f6 */
[----:B------:R-:W-:Y:S04]  /*3d3b0*/  LDS R140, [R2+0x4e000] ;  /* 0x04e00000028c7984 */ /* 0x000fe80000000800 */
[----:B-1----:R-:W-:Y:S01]  /*3d3c0*/  IMAD.MOV.U32 R168, RZ, RZ, R40 ;  /* 0x000000ffffa87224 */ /* 0x002fe200078e0028 */
[----:B------:R-:W-:Y:S01]  /*3d3d0*/  LDS R142, [R2+0x4e800] ;  /* 0x04e80000028e7984 */ /* 0x000fe20000000800 */
[----:B--2---:R-:W-:Y:S01]  /*3d3e0*/  HMMA.1688.F32.TF32 R44, R220, R22, R144 ;  /* 0x00000016dc2c723c */ /* 0x004fe20000081090 */
[----:B------:R-:W-:-:S02]  /*3d3f0*/  IMAD.MOV.U32 R169, RZ, RZ, R41 ;  /* 0x000000ffffa97224 */ /* 0x000fc400078e0029 */
[----:B------:R-:W-:Y:S01]  /*3d400*/  IMAD.MOV.U32 R170, RZ, RZ, R42 ;  /* 0x000000ffffaa7224 */ /* 0x000fe200078e002a */
[----:B------:R-:W-:Y:S01]  /*3d410*/  LDS R141, [R0+0x4e000] ;  /* 0x04e00000008d7984 */ /* 0x000fe20000000800 */
[----:B------:R-:W-:-:S03]  /*3d420*/  IMAD.MOV.U32 R171, RZ, RZ, R43 ;  /* 0x000000ffffab7224 */ /* 0x000fc600078e002b */
[----:B------:R-:W-:Y:S01]  /*3d430*/  HMMA.1688.F32.TF32 R40, R220, R26, R148 ;  /* 0x0000001adc28723c */ /* 0x000fe20000081094 */
[----:B------:R-:W-:Y:S01]  /*3d440*/  IMAD.MOV.U32 R87, RZ, RZ, R243 ;  /* 0x000000ffff577224 */ /* 0x000fe200078e00f3 */
[----:B------:R-:W-:Y:S06]  /*3d450*/  LDS R143, [R0+0x4e800] ;  /* 0x04e80000008f7984 */ /* 0x000fec0000000800 */
[----:B------:R-:W-:Y:S01]  /*3d460*/  HMMA.1688.F32.TF32 R68, R76, R30, R68 ;  /* 0x0000001e4c44723c */ /* 0x000fe20000081044 */
[----:B------:R-:W-:Y:S01]  /*3d470*/  IMAD.MOV.U32 R108, RZ, RZ, R20 ;  /* 0x000000ffff6c7224 */ /* 0x000fe200078e0014 */
[----:B------:R-:W-:Y:S01]  /*3d480*/  LDS R173, [R5+0x4e000] ;  /* 0x04e0000005ad7984 */ /* 0x000fe20000000800 */
[----:B------:R-:W-:-:S02]  /*3d490*/  IMAD.MOV.U32 R109, RZ, RZ, R21 ;  /* 0x000000ffff6d7224 */ /* 0x000fc400078e0015 */
[----:B------:R-:W-:Y:S01]  /*3d4a0*/  IMAD.MOV.U32 R90, RZ, RZ, R33 ;  /* 0x000000ffff5a7224 */ /* 0x000fe200078e0021 */
[----:B------:R-:W-:Y:S04]  /*3d4b0*/  LDS R175, [R5+0x4e800] ;  /* 0x04e8000005af7984 */ /* 0x000fe80000000800 */
[----:B------:R-:W-:Y:S04]  /*3d4c0*/  STL.64 [R1+0x170], R44 ;  /* 0x0001702c01007387 */ /* 0x000fe80000100a00 */
[----:B------:R1:W-:Y:S02]  /*3d4d0*/  STL.64 [R1+0x178], R46 ;  /* 0x0001782e01007387 */ /* 0x0003e40000100a00 */
[----:B------:R-:W-:Y:S01]  /*3d4e0*/  MOV R164, R40 ;  /* 0x0000002800a47202 */ /* 0x000fe20000000f00 */
[----:B------:R-:W-:-:S02]  /*3d4f0*/  IMAD.MOV.U32 R165, RZ, RZ, R41 ;  /* 0x000000ffffa57224 */ /* 0x000fc400078e0029 */
[----:B------:R-:W-:Y:S02]  /*3d500*/  IMAD.MOV.U32 R166, RZ, RZ, R42 ;  /* 0x000000ffffa67224 */ /* 0x000fe400078e002a */
[----:B------:R-:W-:Y:S02]  /*3d510*/  IMAD.MOV.U32 R167, RZ, RZ, R43 ;  /* 0x000000ffffa77224 */ /* 0x000fe400078e002b */
[C---:B------:R-:W-:Y:S08]  /*3d520*/  HMMA.1688.F32.TF32 R40, R220.reuse, R34, R156 ;  /* 0x00000022dc28723c */ /* 0x040ff0000008109c */
[C---:B-1----:R-:W-:Y:S11]  /*3d530*/  HMMA.1688.F32.TF32 R44, R220.reuse, R30, R152 ;  /* 0x0000001edc2c723c */ /* 0x042ff60000081098 */
[----:B------:R-:W-:Y:S11]  /*3d540*/  @!UPT UIADD3 URZ, URZ, URZ, URZ ;  /* 0x0000003f3f3ff290 */ /* 0x000ff6000fffe03f */
[----:B------:R-:W-:Y:S01]  /*3d550*/  @!UPT UIADD3 URZ, URZ, URZ, URZ ;  /* 0x0000003f3f3ff290 */ /* 0x000fe2000fffe03f */
[----:B------:R-:W-:Y:S04]  /*3d560*/  STL.64 [R1+0x150], R44 ;  /* 0x0001502c01007387 */ /* 0x000fe80000100a00 */
[----:B------:R-:W-:Y:S04]  /*3d570*/  STL.64 [R1+0x158], R46 ;  /* 0x0001582e01007387 */ /* 0x000fe80000100a00 */
[----:B------:R-:W-:Y:S04]  /*3d580*/  STL.64 [R1+0x140], R40 ;  /* 0x0001402801007387 */ /* 0x000fe80000100a00 */
[----:B------:R-:W-:Y:S04]  /*3d590*/  STL.64 [R1+0x148], R42 ;  /* 0x0001482a01007387 */ /* 0x000fe80000100a00 */
[----:B------:R-:W-:Y:S04]  /*3d5a0*/  LDS R40, [R2+0x4d100] ;  /* 0x04d1000002287984 */ /* 0x000fe80000000800 */
[----:B------:R-:W-:Y:S04]  /*3d5b0*/  LDS R42, [R2+0x4d900] ;  /* 0x04d90000022a7984 */ /* 0x000fe80000000800 */
[----:B------:R-:W-:Y:S04]  /*3d5c0*/  LDS R41, [R0+0x4d100] ;  /* 0x04d1000000297984 */ /* 0x000fe80000000800 */
[----:B------:R-:W1:Y:S01]  /*3d5d0*/  LDS R43, [R0+0x4d900] ;  /* 0x04d90000002b7984 */ /* 0x000e620000000800 */
[----:B------:R-:W-:Y:S01]  /*3d5e0*/  HMMA.1688.F32.TF32 R220, R220, R38, R160 ;  /* 0x00000026dcdc723c */ /* 0x000fe200000810a0 */
[----:B------:R-:W-:-:S02]  /*3d5f0*/  IMAD.MOV.U32 R239, RZ, RZ, R29 ;  /* 0x000000ffffef7224 */ /* 0x000fc400078e001d */
[----:B------:R-:W-:Y:S01]  /*3d600*/  IMAD.MOV.U32 R236, RZ, RZ, R28 ;  /* 0x000000ffffec7224 */ /* 0x000fe200078e001c */
[----:B------:R-:W-:Y:S01]  /*3d610*/  LDS R44, [R4+0x4d100] ;  /* 0x04d10000042c7984 */ /* 0x000fe20000000800 */
[----:B------:R-:W-:-:S03]  /*3d620*/  IMAD.MOV.U32 R246, RZ, RZ, R3 ;  /* 0x000000fffff67224 */ /* 0x000fc600078e0003 */
[----:B------:R-:W-:Y:S04]  /*3d630*/  LDS R46, [R4+0x4d900] ;  /* 0x04d90000042e7984 */ /* 0x000fe80000000800 */
[----:B------:R-:W-:Y:S04]  /*3d640*/  LDS R45, [R5+0x4d100] ;  /* 0x04d10000052d7984 */ /* 0x000fe80000000800 */
[----:B------:R-:W2:Y:S01]  /*3d650*/  LDS R47, [R5+0x4d900] ;  /* 0x04d90000052f7984 */ /* 0x000ea20000000800 */
[C---:B-1----:R-:W-:Y:S06]  /*3d660*/  HMMA.1688.F32.TF32 R48, R40.reuse, R10, R176 ;  /* 0x0000000a2830723c */ /* 0x042fec00000810b0 */
[----:B------:R-:W-:Y:S04]  /*3d670*/  STL [R1+0x1814], R220 ;  /* 0x001814dc01007387 */ /* 0x000fe80000100800 */
[----:B------:R-:W-:Y:S04]  /*3d680*/  STL [R1+0x1810], R221 ;  /* 0x001810dd01007387 */ /* 0x000fe80000100800 */
[----:B------:R-:W-:Y:S04]  /*3d690*/  STL [R1+0x180c], R222 ;  /* 0x00180cde01007387 */ /* 0x000fe80000100800 */
[----:B------:R-:W-:Y:S05]  /*3d6a0*/  STL [R1+0x1808], R223 ;  /* 0x001808df01007387 */ /* 0x000fea0000100800 */
        /* <DEDUP_REMOVED lines=9> */
[C---:B------:R-:W-:Y:S03]  /*3d740*/  HMMA.1688.F32.TF32 R48, R40.reuse, R22, R188 ;  /* 0x000000162830723c */ /* 0x040fe600000810bc */
[----:B------:R1:W-:Y:S04]  /*3d750*/  STL [R1+0x1824], R223 ;  /* 0x001824df01007387 */ /* 0x0003e80000100800 */
[----:B------:R3:W-:Y:S01]  /*3d760*/  STL [R1+0x1820], R222 ;  /* 0x001820de01007387 */ /* 0x0007e20000100800 */
[----:B------:R-:W-:Y:S03]  /*3d770*/  HMMA.1688.F32.TF32 R52, R40, R18, R184 ;  /* 0x000000122834723c */ /* 0x000fe600000810b8 */
[----:B------:R4:W-:Y:S04]  /*3d780*/  STL [R1+0x181c], R220 ;  /* 0x00181cdc01007387 */ /* 0x0009e80000100800 */
[----:B------:R2:W-:Y:S09]  /*3d790*/  STL [R1+0x1818], R221 ;  /* 0x001818dd01007387 */ /* 0x0005f20000100800 */
[----:B-1----:R-:W-:-:S02]  /*3d7a0*/  IMAD.MOV.U32 R223, RZ, RZ, R48 ;  /* 0x000000ffffdf7224 */ /* 0x002fc400078e0030 */
[----:B---3--:R-:W-:Y:S02]  /*3d7b0*/  IMAD.MOV.U32 R222, RZ, RZ, R49 ;  /* 0x000000ffffde7224 */ /* 0x008fe400078e0031 */
[----:B----4-:R-:W-:Y:S02]  /*3d7c0*/  IMAD.MOV.U32 R220, RZ, RZ, R50 ;  /* 0x000000ffffdc7224 */ /* 0x010fe400078e0032 */
[----:B--2---:R-:W-:Y:S02]  /*3d7d0*/  IMAD.MOV.U32 R221, RZ, RZ, R51 ;  /* 0x000000ffffdd7224 */ /* 0x004fe400078e0033 */
[----:B------:R-:W-:Y:S01]  /*3d7e0*/  HMMA.1688.F32.TF32 R48, R40, R26, R192 ;  /* 0x0000001a2830723c */ /* 0x000fe200000810c0 */
[----:B------:R-:W-:Y:S01]  /*3d7f0*/  STL.64 [R1+0x2e0], R52 ;  /* 0x0002e03401007387 */ /* 0x000fe20000100a00 */
[----:B------:R-:W-:-:S03]  /*3d800*/  IMAD.MOV.U32 R29, RZ, RZ, R245 ;  /* 0x000000ffff1d7224 */ /* 0x000fc600078e00f5 */
[----:B------:R-:W-:Y:S01]  /*3d810*/  STL.64 [R1+0x2e8], R54 ;  /* 0x0002e83601007387 */ /* 0x000fe20000100a00 */
[----:B------:R-:W-:-:S03]  /*3d820*/  IMAD.MOV.U32 R245, RZ, RZ, R247 ;  /* 0x000000fffff57224 */ /* 0x000fc600078e00f7 */
[----:B------:R-:W-:Y:S01]  /*3d830*/  STL [R1+0x1834], R223 ;  /* 0x001834df01007387 */ /* 0x000fe20000100800 */
[----:B------:R-:W-:Y:S02]  /*3d840*/  IMAD.MOV.U32 R28, RZ, RZ, R24 ;  /* 0x000000ffff1c7224 */ /* 0x000fe400078e0018 */
[----:B------:R-:W-:Y:S01]  /*3d850*/  IMAD.MOV.U32 R247, RZ, RZ, R25 ;  /* 0x000000fffff77224 */ /* 0x000fe200078e0019 */
[----:B------:R-:W-:Y:S01]  /*3d860*/  STL [R1+0x1830], R222 ;  /* 0x001830de01007387 */ /* 0x000fe20000100800 */
[----:B------:R-:W-:Y:S01]  /*3d870*/  IMAD.MOV.U32 R24, RZ, RZ, R252 ;  /* 0x000000ffff187224 */ /* 0x000fe200078e00fc */
[----:B------:R-:W-:Y:S02]  /*3d880*/  MOV R25, R6 ;  /* 0x0000000600197202 */ /* 0x000fe40000000f00 */
[----:B------:R-:W-:Y:S04]  /*3d890*/  STL [R1+0x182c], R220 ;  /* 0x00182cdc01007387 */ /* 0x000fe80000100800 */
[----:B------:R-:W-:Y:S03]  /*3d8a0*/  STL [R1+0x1828], R221 ;  /* 0x001828dd01007387 */ /* 0x000fe60000100800 */
[----:B------:R-:W-:Y:S01]  /*3d8b0*/  IMAD.MOV.U32 R252, RZ, RZ, R49 ;  /* 0x000000fffffc7224 */ /* 0x000fe200078e0031 */
[----:B------:R1:W-:Y:S01]  /*3d8c0*/  STL [R1+0x2c0], R48 ;  /* 0x0002c03001007387 */ /* 0x0003e20000100800 */
[----:B------:R-:W-:-:S02]  /*3d8d0*/  IMAD.MOV.U32 R6, RZ, RZ, R50 ;  /* 0x000000ffff067224 */ /* 0x000fc400078e0032 */
[----:B------:R-:W-:Y:S02]  /*3d8e0*/  IMAD.MOV.U32 R3, RZ, RZ, R51 ;  /* 0x000000ffff037224 */ /* 0x000fe400078e0033 */
[C---:B-1----:R-:W-:Y:S03]  /*3d8f0*/  HMMA.1688.F32.TF32 R48, R40.reuse, R30, R196 ;  /* 0x0000001e2830723c */ /* 0x042fe600000810c4 */
[----:B------:R-:W-:Y:S04]  /*3d900*/  STL [R1+0x1840], R3 ;  /* 0x0018400301007387 */ /* 0x000fe80000100800 */
[----:B------:R-:W-:Y:S04]  /*3d910*/  STL [R1+0x183c], R6 ;  /* 0x00183c0601007387 */ /* 0x000fe80000100800 */
[----:B------:R-:W-:Y:S11]  /*3d920*/  STL [R1+0x1838], R252 ;  /* 0x001838fc01007387 */ /* 0x000ff60000100800 */
[----:B------:R-:W-:Y:S01]  /*3d930*/  @!UPT UIADD3 URZ, URZ, URZ, URZ ;  /* 0x0000003f3f3ff290 */ /* 0x000fe2000fffe03f */
[----:B------:R1:W-:Y:S01]  /*3d940*/  STL.64 [R1+0x2b8], R50 ;  /* 0x0002b83201007387 */ /* 0x0003e20000100a00 */
[----:B------:R-:W-:Y:S02]  /*3d950*/  IMAD.MOV.U32 R220, RZ, RZ, R48 ;  /* 0x000000ffffdc7224 */ /* 0x000fe400078e0030 */
[----:B------:R-:W-:Y:S02]  /*3d960*/  IMAD.MOV.U32 R221, RZ, RZ, R49 ;  /* 0x000000ffffdd7224 */ /* 0x000fe400078e0031 */
[C---:B-1----:R-:W-:Y:S08]  /*3d970*/  HMMA.1688.F32.TF32 R48, R40.reuse, R34, R200 ;  /* 0x000000222830723c */ /* 0x042ff000000810c8 */
[----:B------:R-:W-:Y:S01]  /*3d980*/  HMMA.1688.F32.TF32 R40, R40, R38, R204 ;  /* 0x000000262828723c */ /* 0x000fe200000810cc */
[----:B------:R1:W-:Y:S04]  /*3d990*/  STL [R1+0x1848], R221 ;  /* 0x001848dd01007387 */ /* 0x0003e80000100800 */
[----:B------:R2:W-:Y:S01]  /*3d9a0*/  STL [R1+0x1844], R220 ;  /* 0x001844dc01007387 */ /* 0x0005e20000100800 */
[----:B------:R-:W-:Y:S01]  /*3d9b0*/  MOV R98, R244 ;  /* 0x000000f400627202 */ /* 0x000fe20000000f00 */
[----:B------:R-:W-:-:S02]  /*3d9c0*/  IMAD.MOV.U32 R99, RZ, RZ, R245 ;  /* 0x000000ffff637224 */ /* 0x000fc400078e00f5 */
[----:B------:R-:W-:Y:S02]  /*3d9d0*/  IMAD.MOV.U32 R100, RZ, RZ, R246 ;  /* 0x000000ffff647224 */ /* 0x000fe400078e00f6 */
[----:B------:R-:W-:Y:S01]  /*3d9e0*/  IMAD.MOV.U32 R94, RZ, RZ, R238 ;  /* 0x000000ffff5e7224 */ /* 0x000fe200078e00ee */
[----:B------:R-:W-:Y:S01]  /*3d9f0*/  HMMA.1688.F32.TF32 R56, R76, R18, R56 ;  /* 0x000000124c38723c */ /* 0x000fe20000081038 */
[----:B------:R-:W-:Y:S01]  /*3da00*/  IMAD.MOV.U32 R101, RZ, RZ, R247 ;  /* 0x000000ffff657224 */ /* 0x000fe200078e00f7 */
[----:B------:R-:W-:Y:S02]  /*3da10*/  LDS R204, [R2+0x4e080] ;  /* 0x04e0800002cc7984 */ /* 0x000fe40000000800 */
[----:B------:R-:W-:Y:S02]  /*3da20*/  IMAD.MOV.U32 R6, RZ, RZ, R48 ;  /* 0x000000ffff067224 */ /* 0x000fe400078e0030 */
[----:B------:R-:W-:Y:S01]  /*3da30*/  IMAD.MOV.U32 R252, RZ, RZ, R49 ;  /* 0x000000fffffc7224 */ /* 0x000fe200078e0031 */
[----:B------:R-:W-:Y:S04]  /*3da40*/  LDS R206, [R2+0x4e880] ;  /* 0x04e8800002ce7984 */ /* 0x000fe80000000800 */
[----:B------:R3:W-:Y:S04]  /*3da50*/  STL [R1+0x20], R40 ;  /* 0x0000202801007387 */ /* 0x0007e80000100800 */
[----:B------:R-:W4:Y:S04]  /*3da60*/  LDL.LU R224, [R1+0x1944] ;  /* 0x0019440001e07983 */ /* 0x000f280000300800 */
[----:B------:R-:W2:Y:S04]  /*3da70*/  LDL.LU R230, [R1+0x1940] ;  /* 0x0019400001e67983 */ /* 0x000ea80000300800 */
        /* <DEDUP_REMOVED lines=14> */
[----:B------:R-:W-:-:S02]  /*3db60*/  IMAD.MOV.U32 R223, RZ, RZ, R50 ;  /* 0x000000ffffdf7224 */ /* 0x000fc400078e0032 */
[----:B------:R-:W-:Y:S01]  /*3db70*/  IMAD.MOV.U32 R222, RZ, RZ, R51 ;  /* 0x000000ffffde7224 */ /* 0x000fe200078e0033 */
[----:B------:R-:W-:Y:S01]  /*3db80*/  HMMA.1688.F32.TF32 R72, R76, R34, R72 ;  /* 0x000000224c48723c */ /* 0x000fe20000081048 */
[----:B------:R-:W-:Y:S01]  /*3db90*/  IMAD.MOV.U32 R92, RZ, RZ, R236 ;  /* 0x000000ffff5c7224 */ /* 0x000fe200078e00ec */
[----:B------:R-:W-:Y:S01]  /*3dba0*/  LDS R205, [R0+0x4e080] ;  /* 0x04e0800000cd7984 */ /* 0x000fe20000000800 */
[----:B------:R-:W-:Y:S02]  /*3dbb0*/  IMAD.MOV.U32 R93, RZ, RZ, R237 ;  /* 0x000000ffff5d7224 */ /* 0x000fe400078e00ed */
[----:B------:R-:W-:Y:S01]  /*3dbc0*/  IMAD.MOV.U32 R95, RZ, RZ, R239 ;  /* 0x000000ffff5f7224 */ /* 0x000fe200078e00ef */
[----:B------:R-:W-:Y:S01]  /*3dbd0*/  LDS R207, [R0+0x4e880] ;  /* 0x04e8800000cf7984 */ /* 0x000fe20000000800 */
[----:B----4-:R-:W-:Y:S02]  /*3dbe0*/  IMAD.MOV.U32 R55, RZ, RZ, R224 ;  /* 0x000000ffff377224 */ /* 0x010fe400078e00e0 */
[----:B--2---:R-:W-:-:S02]  /*3dbf0*/  IMAD.MOV.U32 R54, RZ, RZ, R230 ;  /* 0x000000ffff367224 */ /* 0x004fc400078e00e6 */
[----:B---3--:R-:W-:Y:S02]  /*3dc00*/  IMAD.MOV.U32 R53, RZ, RZ, R229 ;  /* 0x000000ffff357224 */ /* 0x008fe400078e00e5 */
[----:B------:R-:W-:Y:S02]  /*3dc10*/  IMAD.MOV.U32 R52, RZ, RZ, R228 ;  /* 0x000000ffff347224 */ /* 0x000fe400078e00e4 */
[----:B------:R-:W2:Y:S04]  /*3dc20*/  LDL.LU R228, [R1+0x1904] ;  /* 0x0019040001e47983 */ /* 0x000ea80000300800 */
[----:B------:R-:W2:Y:S04]  /*3dc30*/  LDL.LU R229, [R1+0x1900] ;  /* 0x0019000001e57983 */ /* 0x000ea80000300800 */
[----:B------:R-:W2:Y:S04]  /*3dc40*/  LDL.LU R230, [R1+0x18fc] ;  /* 0x0018fc0001e67983 */ /* 0x000ea80000300800 */
[----:B------:R-:W3:Y:S01]  /*3dc50*/  LDL.LU R224, [R1+0x18f8] ;  /* 0x0018f80001e07983 */ /* 0x000ee20000300800 */
[----:B------:R-:W-:-:S02]  /*3dc60*/  IMAD.MOV.U32 R123, RZ, RZ, R217 ;  /* 0x000000ffff7b7224 */ /* 0x000fc400078e00d9 */
[----:B------:R-:W-:Y:S02]  /*3dc70*/  IMAD.MOV.U32 R122, RZ, RZ, R216 ;  /* 0x000000ffff7a7224 */ /* 0x000fe400078e00d8 */
[----:B------:R-:W-:Y:S02]  /*3dc80*/  IMAD.MOV.U32 R121, RZ, RZ, R226 ;  /* 0x000000ffff797224 */ /* 0x000fe400078e00e2 */
[----:B------:R-:W-:Y:S02]  /*3dc90*/  IMAD.MOV.U32 R120, RZ, RZ, R225 ;  /* 0x000000ffff787224 */ /* 0x000fe400078e00e1 */
[----:B------:R-:W3:Y:S04]  /*3dca0*/  LDL.LU R225, [R1+0x18f4] ;  /* 0x0018f40001e17983 */ /* 0x000ee80000300800 */
[----:B------:R-:W3:Y:S04]  /*3dcb0*/  LDL.LU R226, [R1+0x18f0] ;  /* 0x0018f00001e27983 */ /* 0x000ee80000300800 */
[----:B------:R-:W4:Y:S04]  /*3dcc0*/  LDL.LU R216, [R1+0x18ec] ;  /* 0x0018ec0001d87983 */ /* 0x000f280000300800 */
[----:B------:R-:W4:Y:S01]  /*3dcd0*/  LDL.LU R217, [R1+0x18e8] ;  /* 0x0018e80001d97983 */ /* 0x000f220000300800 */
[----:B------:R-:W-:-:S03]  /*3dce0*/  MOV R48, R212 ;  /* 0x000000d400307202 */ /* 0x000fc60000000f00 */
[----:B------:R-:W2:Y:S01]  /*3dcf0*/  LDL.LU R124, [R1+0x10] ;  /* 0x00001000017c7983 */ /* 0x000ea20000300800 */
[----:B------:R-:W-:-:S03]  /*3dd00*/  IMAD.MOV.U32 R49, RZ, RZ, R213 ;  /* 0x000000ffff317224 */ /* 0x000fc600078e00d5 */
[----:B------:R-:W2:Y:S01]  /*3dd10*/  LDL.LU R125, [R1+0x14] ;  /* 0x00001400017d7983 */ /* 0x000ea20000300800 */
[----:B------:R-:W-:-:S03]  /*3dd20*/  IMAD.MOV.U32 R50, RZ, RZ, R214 ;  /* 0x000000ffff327224 */ /* 0x000fc600078e00d6 */
[----:B------:R-:W2:Y:S01]  /*3dd30*/  LDL.LU R126, [R1+0x18] ;  /* 0x00001800017e7983 */ /* 0x000ea20000300800 */
[----:B------:R-:W-:-:S03]  /*3dd40*/  IMAD.MOV.U32 R51, RZ, RZ, R208 ;  /* 0x000000ffff337224 */ /* 0x000fc600078e00d0 */
        /* <DEDUP_REMOVED lines=12> */
[----:B------:R-:W4:Y:S01]  /*3de10*/  LDL.LU R231, [R1+0x18b8] ;  /* 0x0018b80001e77983 */ /* 0x000f220000300800 */
[----:B------:R-:W-:Y:S01]  /*3de20*/  HMMA.1688.F32.TF32 R232, R44, R30, R232 ;  /* 0x0000001e2ce8723c */ /* 0x000fe200000810e8 */
[----:B-1----:R-:W-:-:S02]  /*3de30*/  IMAD.MOV.U32 R221, RZ, RZ, R41 ;  /* 0x000000ffffdd7224 */ /* 0x002fc400078e0029 */
[----:B------:R-:W-:Y:S02]  /*3de40*/  IMAD.MOV.U32 R220, RZ, RZ, R42 ;  /* 0x000000ffffdc7224 */ /* 0x000fe400078e002a */
[----:B------:R-:W-:Y:S02]  /*3de50*/  IMAD.MOV.U32 R3, RZ, RZ, R43 ;  /* 0x000000ffff037224 */ /* 0x000fe400078e002b */
[----:B------:R-:W-:Y:S01]  /*3de60*/  IMAD.MOV.U32 R147, RZ, RZ, R7 ;  /* 0x000000ffff937224 */ /* 0x000fe200078e0007 */
[C---:B--2---:R-:W-:Y:S08]  /*3de70*/  HMMA.1688.F32.TF32 R40, R44.reuse, R34, R124 ;  /* 0x000000222c28723c */ /* 0x044ff0000008107c */
[C---:B---3--:R-:W-:Y:S08]  /*3de80*/  HMMA.1688.F32.TF32 R248, R44.reuse, R10, R208 ;  /* 0x0000000a2cf8723c */ /* 0x048ff000000810d0 */
[----:B----4-:R-:W-:Y:S01]  /*3de90*/  HMMA.1688.F32.TF32 R244, R44, R14, R212 ;  /* 0x0000000e2cf4723c */ /* 0x010fe200000810d4 */
[----:B------:R-:W-:Y:S01]  /*3dea0*/  IMAD.MOV.U32 R96, RZ, RZ, R28 ;  /* 0x000000ffff607224 */ /* 0x000fe200078e001c */
[----:B------:R-:W-:Y:S01]  /*3deb0*/  LDS R212, [R4+0x4e080] ;  /* 0x04e0800004d47984 */ /* 0x000fe20000000800 */
[----:B------:R-:W-:-:S02]  /*3dec0*/  IMAD.MOV.U32 R97, RZ, RZ, R29 ;  /* 0x000000ffff617224 */ /* 0x000fc400078e001d */
[----:B------:R-:W-:Y:S01]  /*3ded0*/  IMAD.MOV.U32 R102, RZ, RZ, R24 ;  /* 0x000000ffff667224 */ /* 0x000fe200078e0018 */
[----:B------:R-:W-:Y:S02]  /*3dee0*/  LDS R214, [R4+0x4e880] ;  /* 0x04e8800004d67984 */ /* 0x000fe40000000800 */
[C---:B------:R-:W-:Y:S01]  /*3def0*/  HMMA.1688.F32.TF32 R240, R44.reuse, R18, R216 ;  /* 0x000000122cf0723c */ /* 0x040fe200000810d8 */
[----:B------:R-:W-:Y:S01]  /*3df00*/  IMAD.MOV.U32 R103, RZ, RZ, R25 ;  /* 0x000000ffff677224 */ /* 0x000fe200078e0019 */
[----:B------:R-:W-:Y:S01]  /*3df10*/  LDS R213, [R5+0x4e080] ;  /* 0x04e0800005d57984 */ /* 0x000fe20000000800 */
[----:B------:R-:W-:Y:S02]  /*3df20*/  IMAD.MOV.U32 R88, RZ, RZ, R36 ;  /* 0x000000ffff587224 */ /* 0x000fe400078e0024 */
[----:B------:R-:W-:Y:S01]  /*3df30*/  IMAD.MOV.U32 R89, RZ, RZ, R37 ;  /* 0x000000ffff597224 */ /* 0x000fe200078e0025 */
[----:B------:R-:W-:Y:S02]  /*3df40*/  LDS R215, [R5+0x4e880] ;  /* 0x04e8800005d77984 */ /* 0x000fe40000000800 */
[C---:B------:R-:W-:Y:S08]  /*3df50*/  HMMA.1688.F32.TF32 R236, R44.reuse, R22, R224 ;  /* 0x000000162cec723c */ /* 0x040ff000000810e0 */
[C---:B------:R-:W-:Y:S08]  /*3df60*/  HMMA.1688.F32.TF32 R228, R44.reuse, R26, R228 ;  /* 0x0000001a2ce4723c */ /* 0x040ff000000810e4 */
[----:B------:R-:W-:Y:S01]  /*3df70*/  HMMA.1688.F32.TF32 R44, R44, R38, R120 ;  /* 0x000000262c2c723c */ /* 0x000fe20000081078 */
[----:B------:R-:W-:Y:S04]  /*3df80*/  STL.64 [R1+0x1790], R250 ;  /* 0x001790fa01007387 */ /* 0x000fe80000100a00 */
[----:B------:R-:W-:Y:S04]  /*3df90*/  STL.64 [R1+0x1788], R248 ;  /* 0x001788f801007387 */ /* 0x000fe80000100a00 */
[----:B------:R-:W-:Y:S04]  /*3dfa0*/  STL.64 [R1+0x17a0], R246 ;  /* 0x0017a0f601007387 */ /* 0x000fe80000100a00 */
[----:B------:R-:W-:Y:S04]  /*3dfb0*/  STL.64 [R1+0x1798], R244 ;  /* 0x001798f401007387 */ /* 0x000fe80000100a00 */
[----:B------:R-:W-:Y:S04]  /*3dfc0*/  STL.64 [R1+0x17b0], R242 ;  /* 0x0017b0f201007387 */ /* 0x000fe80000100a00 */
        /* <DEDUP_REMOVED lines=11> */
[----:B------:R-:W2:Y:S04]  /*3e080*/  LDL.LU R144, [R1+0x290] ;  /* 0x0002900001907983 */ /* 0x000ea80000300800 */
[----:B------:R-:W2:Y:S04]  /*3e090*/  LDL.LU R145, [R1+0x294] ;  /* 0x0002940001917983 */ /* 0x000ea80000300800 */
[----:B------:R-:W2:Y:S04]  /*3e0a0*/  LDL.LU R146, [R1+0x298] ;  /* 0x0002980001927983 */ /* 0x000ea80000300800 */
[----:B------:R-:W3:Y:S04]  /*3e0b0*/  LDL.LU R7, [R1+0x18b4] ;  /* 0x0018b40001077983 */ /* 0x000ee80000300800 */
[----:B------:R-:W4:Y:S04]  /*3e0c0*/  LDL.LU R148, [R1+0x2a0] ;  /* 0x0002a00001947983 */ /* 0x000f280000300800 */
[----:B------:R-:W4:Y:S04]  /*3e0d0*/  LDL.LU R149, [R1+0x2a4] ;  /* 0x0002a40001957983 */ /* 0x000f280000300800 */
[----:B------:R-:W4:Y:S04]  /*3e0e0*/  LDL.LU R150, [R1+0x2a8] ;  /* 0x0002a80001967983 */ /* 0x000f280000300800 */
[----:B------:R-:W4:Y:S04]  /*3e0f0*/  LDL.LU R151, [R1+0x2ac] ;  /* 0x0002ac0001977983 */ /* 0x000f280000300800 */
[----:B------:R-:W2:Y:S04]  /*3e100*/  LDL.LU R136, [R1+0x310] ;  /* 0x0003100001887983 */ /* 0x000ea80000300800 */
[----:B------:R-:W2:Y:S04]  /*3e110*/  LDL.LU R137, [R1+0x314] ;  /* 0x0003140001897983 */ /* 0x000ea80000300800 */
[----:B------:R-:W2:Y:S01]  /*3e120*/  LDL.LU R138, [R1+0x318] ;  /* 0x00031800018a7983 */ /* 0x000ea20000300800 */
[----:B---3--:R-:W-:-:S03]  /*3e130*/  IMAD.MOV.U32 R139, RZ, RZ, R7 ;  /* 0x000000ffff8b7224 */ /* 0x008fc600078e0007 */
[----:B------:R-:W3:Y:S04]  /*3e140*/  LDL.LU R7, [R1+0x18b0] ;  /* 0x0018b00001077983 */ /* 0x000ee80000300800 */
[----:B------:R-:W2:Y:S04]  /*3e150*/  LDL.LU R132, [R1+0x320] ;  /* 0x0003200001847983 */ /* 0x000ea80000300800 */
[----:B------:R-:W2:Y:S04]  /*3e160*/  LDL.LU R133, [R1+0x324] ;  /* 0x0003240001857983 */ /* 0x000ea80000300800 */
[----:B------:R-:W2:Y:S04]  /*3e170*/  LDL.LU R134, [R1+0x328] ;  /* 0x0003280001867983 */ /* 0x000ea80000300800 */
[----:B------:R-:W2:Y:S04]  /*3e180*/  LDL.LU R135, [R1+0x32c] ;  /* 0x00032c0001877983 */ /* 0x000ea80000300800 */
[----:B------:R-:W2:Y:S04]  /*3e190*/  LDL.LU R128, [R1+0x330] ;  /* 0x0003300001807983 */ /* 0x000ea80000300800 */
[----:B------:R-:W2:Y:S04]  /*3e1a0*/  LDL.LU R129, [R1+0x334] ;  /* 0x0003340001817983 */ /* 0x000ea80000300800 */
[----:B------:R-:W2:Y:S01]  /*3e1b0*/  LDL.LU R130, [R1+0x338] ;  /* 0x0003380001827983 */ /* 0x000ea20000300800 */
[----:B---3--:R-:W-:-:S03]  /*3e1c0*/  MOV R131, R7 ;  /* 0x0000000700837202 */ /* 0x008fc60000000f00 */
        /* <DEDUP_REMOVED lines=8> */
[----:B---3--:R-:W-:-:S03]  /*3e250*/  IMAD.MOV.U32 R123, RZ, RZ, R7 ;  /* 0x000000ffff7b7224 */ /* 0x008fc600078e0007 */
[----:B------:R-:W3:Y:S01]  /*3e260*/  LDL.LU R7, [R1+0x18a8] ;  /* 0x0018a80001077983 */ /* 0x000ee20000300800 */
[C---:B------:R-:W-:Y:S08]  /*3e270*/  HMMA.1688.F32.TF32 R48, R76.reuse, R10, R48 ;  /* 0x0000000a4c30723c */ /* 0x040ff00000081030 */
[C---:B------:R-:W-:Y:S08]  /*3e280*/  HMMA.1688.F32.TF32 R52, R76.reuse, R14, R52 ;  /* 0x0000000e4c34723c */ /* 0x040ff00000081034 */
[----:B------:R-:W-:Y:S01]  /*3e290*/  HMMA.1688.F32.TF32 R76, R76, R38, R116 ;  /* 0x000000264c4c723c */ /* 0x000fe20000081074 */
[----:B------:R-:W2:Y:S04]  /*3e2a0*/  LDL.LU R116, [R1+0x360] ;  /* 0x0003600001747983 */ /* 0x000ea80000300800 */
[----:B------:R-:W2:Y:S03]  /*3e2b0*/  LDL.LU R117, [R1+0x364] ;  /* 0x0003640001757983 */ /* 0x000ea60000300800 */
[----:B------:R-:W-:Y:S01]  /*3e2c0*/  HMMA.1688.F32.TF32 R8, R80, R10, R112 ;  /* 0x0000000a5008723c */ /* 0x000fe20000081070 */
[----:B------:R-:W2:Y:S04]  /*3e2d0*/  LDL.LU R118, [R1+0x368] ;  /* 0x0003680001767983 */ /* 0x000ea80000300800 */
[----:B------:R-:W2:Y:S04]  /*3e2e0*/  LDL.LU R119, [R1+0x36c] ;  /* 0x00036c0001777983 */ /* 0x000ea80000300800 */
[----:B------:R-:W2:Y:S04]  /*3e2f0*/  LDL.LU R112, [R1+0x370] ;  /* 0x0003700001707983 */ /* 0x000ea80000300800 */
[----:B------:R-:W2:Y:S01]  /*3e300*/  LDL.LU R113, [R1+0x374] ;  /* 0x0003740001717983 */ /* 0x000ea20000300800 */
[----:B---3--:R-:W-:-:S03]  /*3e310*/  IMAD.MOV.U32 R114, RZ, RZ, R7 ;  /* 0x000000ffff727224 */ /* 0x008fc600078e0007 */
[----:B------:R-:W3:Y:S04]  /*3e320*/  LDL.LU R7, [R1+0x18a4] ;  /* 0x0018a40001077983 */ /* 0x000ee80000300800 */
[----:B------:R-:W2:Y:S01]  /*3e330*/  LDL.LU R115, [R1+0x37c] ;  /* 0x00037c0001737983 */ /* 0x000ea20000300800 */
[----:B------:R-:W-:Y:S01]  /*3e340*/  HMMA.1688.F32.TF32 R24, R80, R26, R96 ;  /* 0x0000001a5018723c */ /* 0x000fe20000081060 */
[----:B------:R-:W-:Y:S02]  /*3e350*/  IMAD.MOV.U32 R91, RZ, RZ, R32 ;  /* 0x000000ffff5b7224 */ /* 0x000fe400078e0020 */
[----:B------:R-:W-:Y:S02]  /*3e360*/  IMAD.MOV.U32 R110, RZ, RZ, R16 ;  /* 0x000000ffff6e7224 */ /* 0x000fe400078e0010 */
[----:B------:R-:W-:-:S03]  /*3e370*/  IMAD.MOV.U32 R111, RZ, RZ, R17 ;  /* 0x000000ffff6f7224 */ /* 0x000fc600078e0011 */
[C---:B------:R-:W-:Y:S08]  /*3e380*/  HMMA.1688.F32.TF32 R20, R80.reuse, R22, R100 ;  /* 0x000000165014723c */ /* 0x040ff00000081064 */
[C---:B------:R-:W-:Y:S08]  /*3e390*/  HMMA.1688.F32.TF32 R16, R80.reuse, R18, R104 ;  /* 0x000000125010723c */ /* 0x040ff00000081068 */
[C---:B------:R-:W-:Y:S08]  /*3e3a0*/  HMMA.1688.F32.TF32 R12, R80.reuse, R14, R108 ;  /* 0x0000000e500c723c */ /* 0x040ff0000008106c */
[C---:B------:R-:W-:Y:S08]  /*3e3b0*/  HMMA.1688.F32.TF32 R28, R80.reuse, R30, R92 ;  /* 0x0000001e501c723c */ /* 0x040ff0000008105c */
[C---:B------:R-:W-:Y:S08]  /*3e3c0*/  HMMA.1688.F32.TF32 R32, R80.reuse, R34, R88 ;  /* 0x000000225020723c */ /* 0x040ff00000081058 */
[----:B------:R-:W-:Y:S01]  /*3e3d0*/  HMMA.1688.F32.TF32 R36, R80, R38, R84 ;  /* 0x000000265024723c */ /* 0x000fe20000081054 */
[----:B-1----:R-:W-:-:S02]  /*3e3e0*/  IMAD.MOV.U32 R240, RZ, RZ, R168 ;  /* 0x000000fffff07224 */ /* 0x002fc400078e00a8 */
[----:B------:R-:W-:Y:S01]  /*3e3f0*/  IMAD.MOV.U32 R241, RZ, RZ, R169 ;  /* 0x000000fffff17224 */ /* 0x000fe200078e00a9 */
[----:B---3--:R-:W2:Y:S04]  /*3e400*/  LDSM.16.M88.4 R96, [R7+0x10180] ;  /* 0x010180000760783b */ /* 0x008ea80000000200 */
[----:B------:R-:W1:Y:S04]  /*3e410*/  LDSM.16.M88.4 R100, [R7+0x14180] ;  /* 0x014180000764783b */ /* 0x000e680000000200 */
[----:B------:R-:W3:Y:S04]  /*3e420*/  LDSM.16.M88.4 R104, [R7+0x18180] ;  /* 0x018180000768783b */ /* 0x000ee80000000200 */
[----:B------:R-:W3:Y:S04]  /*3e430*/  LDSM.16.M88.4 R80, [R7+0x180] ;  /* 0x000180000750783b */ /* 0x000ee80000000200 */
[----:B------:R-:W3:Y:S04]  /*3e440*/  LDSM.16.M88.4 R84, [R7+0x4180] ;  /* 0x004180000754783b */ /* 0x000ee80000000200 */
[----:B------:R-:W4:Y:S04]  /*3e450*/  LDSM.16.M88.4 R88, [R7+0x8180] ;  /* 0x008180000758783b */ /* 0x000f280000000200 */
[----:B------:R-:W4:Y:S04]  /*3e460*/  LDSM.16.M88.4 R92, [R7+0xc180] ;  /* 0x00c18000075c783b */ /* 0x000f280000000200 */
[----:B------:R-:W4:Y:S01]  /*3e470*/  LDSM.16.M88.4 R108, [R7+0x1c180] ;  /* 0x01c18000076c783b */ /* 0x000f220000000200 */
[C---:B--2---:R-:W-:Y:S08]  /*3e480*/  HMMA.1688.F32.TF32 R128, R140.reuse, R96, R128 ;  /* 0x000000608c80723c */ /* 0x044ff00000081080 */
[C---:B-1----:R-:W-:Y:S01]  /*3e490*/  HMMA.1688.F32.TF32 R132, R140.reuse, R100, R132 ;  /* 0x000000648c84723c */ /* 0x042fe20000081084 */
[----:B------:R-:W-:Y:S07]  /*3e4a0*/  STL [R1+0x1740], R98 ;  /* 0x0017406201007387 */ /* 0x000fee0000100800 */
[C---:B---3--:R-:W-:Y:S01]  /*3e4b0*/  HMMA.1688.F32.TF32 R136, R140.reuse, R104, R136 ;  /* 0x000000688c88723c */ /* 0x048fe20000081088 */
[----:B------:R-:W-:Y:S07]  /*3e4c0*/  STL [R1+0x173c], R99 ;  /* 0x00173c6301007387 */ /* 0x000fee0000100800 */
[C---:B------:R-:W-:Y:S01]  /*3e4d0*/  HMMA.1688.F32.TF32 R112, R140.reuse, R80, R112 ;  /* 0x000000508c70723c */ /* 0x040fe20000081070 */
[----:B------:R1:W-:Y:S07]  /*3e4e0*/  STL [R1+0x1744], R102 ;  /* 0x0017446601007387 */ /* 0x0003ee0000100800 */
[C---:B------:R-:W-:Y:S01]  /*3e4f0*/  HMMA.1688.F32.TF32 R116, R140.reuse, R84, R116 ;  /* 0x000000548c74723c */ /* 0x040fe20000081074 */
[----:B------:R2:W-:Y:S07]  /*3e500*/  STL [R1+0x1738], R103 ;  /* 0x0017386701007387 */ /* 0x0005ee0000100800 */
[C---:B----4-:R-:W-:Y:S08]  /*3e510*/  HMMA.1688.F32.TF32 R120, R140.reuse, R88, R120 ;  /* 0x000000588c78723c */ /* 0x050ff00000081078 */
[C---:B------:R-:W-:Y:S01]  /*3e520*/  HMMA.1688.F32.TF32 R124, R140.reuse, R92, R124 ;  /* 0x0000005c8c7c723c */ /* 0x040fe2000008107c */
[----:B------:R-:W-:Y:S07]  /*3e530*/  STL [R1+0x1734], R106 ;  /* 0x0017346a01007387 */ /* 0x000fee0000100800 */
[----:B------:R-:W-:Y:S01]  /*3e540*/  HMMA.1688.F32.TF32 R140, R140, R108, R148 ;  /* 0x0000006c8c8c723c */ /* 0x000fe20000081094 */
[----:B------:R-:W-:Y:S04]  /*3e550*/  STL [R1+0x1730], R107 ;  /* 0x0017306b01007387 */ /* 0x000fe80000100800 */
[----:B------:R-:W-:Y:S04]  /*3e560*/  STL [R1+0x174c], R110 ;  /* 0x00174c6e01007387 */ /* 0x000fe80000100800 */
[----:B------:R-:W-:Y:S04]  /*3e570*/  STL [R1+0x1748], R111 ;  /* 0x0017486f01007387 */ /* 0x000fe80000100800 */
[----:B------:R-:W-:Y:S04]  /*3e580*/  STL [R1+0x175c], R128 ;  /* 0x00175c8001007387 */ /* 0x000fe80000100800 */
[----:B------:R-:W-:Y:S04]  /*3e590*/  STL [R1+0x1758], R129 ;  /* 0x0017588101007387 */ /* 0x000fe80000100800 */
[----:B------:R3:W-:Y:S04]  /*3e5a0*/  STL [R1+0x1754], R130 ;  /* 0x0017548201007387 */ /* 0x0007e80000100800 */
[----:B------:R4:W-:Y:S04]  /*3e5b0*/  STL [R1+0x1750], R131 ;  /* 0x0017508301007387 */ /* 0x0009e80000100800 */
        /* <DEDUP_REMOVED lines=10> */
[----:B------:R-:W2:Y:S04]  /*3e660*/  LDL.LU R168, [R1+0x18a0] ;  /* 0x0018a00001a87983 */ /* 0x000ea80000300800 */
[----:B------:R-:W3:Y:S01]  /*3e670*/  LDL.LU R169, [R1+0x189c] ;  /* 0x00189c0001a97983 */ /* 0x000ee20000300800 */
[----:B------:R-:W-:-:S02]  /*3e680*/  IMAD.MOV.U32 R242, RZ, RZ, R170 ;  /* 0x000000fffff27224 */ /* 0x000fc400078e00aa */
[----:B------:R-:W-:Y:S01]  /*3e690*/  IMAD.MOV.U32 R243, RZ, RZ, R171 ;  /* 0x000000fffff37224 */ /* 0x000fe200078e00ab */
[----:B------:R-:W4:Y:S04]  /*3e6a0*/  LDL.LU R170, [R1+0x1898] ;  /* 0x0018980001aa7983 */ /* 0x000f280000300800 */
[----:B------:R-:W4:Y:S04]  /*3e6b0*/  LDL.LU R171, [R1+0x1894] ;  /* 0x0018940001ab7983 */ /* 0x000f280000300800 */
[----:B------:R-:W4:Y:S04]  /*3e6c0*/  LDL.LU R208, [R1+0x1a0] ;  /* 0x0001a00001d07983 */ /* 0x000f280000300800 */
[----:B------:R-:W4:Y:S01]  /*3e6d0*/  LDL.LU R209, [R1+0x1a4] ;  /* 0x0001a40001d17983 */ /* 0x000f220000300800 */
[----:B--2---:R-:W-:-:S03]  /*3e6e0*/  IMAD.MOV.U32 R210, RZ, RZ, R168 ;  /* 0x000000ffffd27224 */ /* 0x004fc600078e00a8 */
[----:B------:R-:W2:Y:S01]  /*3e6f0*/  LDL.LU R168, [R1+0x1890] ;  /* 0x0018900001a87983 */ /* 0x000ea20000300800 */
[----:B---3--:R-:W-:-:S03]  /*3e700*/  IMAD.MOV.U32 R211, RZ, RZ, R169 ;  /* 0x000000ffffd37224 */ /* 0x008fc600078e00a9 */
[----:B------:R-:W3:Y:S01]  /*3e710*/  LDL.LU R169, [R1+0x188c] ;  /* 0x00188c0001a97983 */ /* 0x000ee20000300800 */
[----:B----4-:R-:W-:-:S03]  /*3e720*/  IMAD.MOV.U32 R239, RZ, RZ, R170 ;  /* 0x000000ffffef7224 */ /* 0x010fc600078e00aa */
[----:B------:R-:W4:Y:S01]  /*3e730*/  LDL.LU R236, [R1+0x1b0] ;  /* 0x0001b00001ec7983 */ /* 0x000f220000300800 */
[----:B------:R-:W-:-:S03]  /*3e740*/  IMAD.MOV.U32 R238, RZ, RZ, R171 ;  /* 0x000000ffffee7224 */ /* 0x000fc600078e00ab */
[----:B------:R-:W4:Y:S04]  /*3e750*/  LDL.LU R237, [R1+0x1b4] ;  /* 0x0001b40001ed7983 */ /* 0x000f280000300800 */
[----:B------:R-:W4:Y:S04]  /*3e760*/  LDL.LU R171, [R1+0x1888] ;  /* 0x0018880001ab7983 */ /* 0x000f280000300800 */
[----:B------:R-:W4:Y:S01]  /*3e770*/  LDL.LU R170, [R1+0x1884] ;  /* 0x0018840001aa7983 */ /* 0x000f220000300800 */
[----:B--2---:R-:W-:-:S03]  /*3e780*/  IMAD.MOV.U32 R200, RZ, RZ, R168 ;  /* 0x000000ffffc87224 */ /* 0x004fc600078e00a8 */
[----:B------:R-:W2:Y:S01]  /*3e790*/  LDL.LU R168, [R1+0x1880] ;  /* 0x0018800001a87983 */ /* 0x000ea20000300800 */
[----:B---3--:R-:W-:-:S03]  /*3e7a0*/  IMAD.MOV.U32 R201, RZ, RZ, R169 ;  /* 0x000000ffffc97224 */ /* 0x008fc600078e00a9 */
[----:B------:R-:W3:Y:S04]  /*3e7b0*/  LDL.LU R169, [R1+0x187c] ;  /* 0x00187c0001a97983 */ /* 0x000ee80000300800 */
[----:B------:R-:W3:Y:S04]  /*3e7c0*/  LDL.LU R202, [R1+0x1c8] ;  /* 0x0001c80001ca7983 */ /* 0x000ee80000300800 */
[----:B------:R-:W3:Y:S01]  /*3e7d0*/  LDL.LU R203, [R1+0x1cc] ;  /* 0x0001cc0001cb7983 */ /* 0x000ee20000300800 */
[----:B----4-:R-:W-:-:S03]  /*3e7e0*/  IMAD.MOV.U32 R192, RZ, RZ, R171 ;  /* 0x000000ffffc07224 */ /* 0x010fc600078e00ab */
[----:B------:R-:W4:Y:S01]  /*3e7f0*/  LDL.LU R171, [R1+0x1878] ;  /* 0x0018780001ab7983 */ /* 0x000f220000300800 */
[----:B------:R-:W-:-:S03]  /*3e800*/  MOV R193, R170 ;  /* 0x000000aa00c17202 */ /* 0x000fc60000000f00 */
[----:B------:R-:W4:Y:S01]  /*3e810*/  LDL.LU R170, [R1+0x1874] ;  /* 0x0018740001aa7983 */ /* 0x000f220000300800 */
[----:B--2---:R-:W-:-:S03]  /*3e820*/  IMAD.MOV.U32 R194, RZ, RZ, R168 ;  /* 0x000000ffffc27224 */ /* 0x004fc600078e00a8 */
[----:B------:R-:W2:Y:S01]  /*3e830*/  LDL.LU R168, [R1+0x1870] ;  /* 0x0018700001a87983 */ /* 0x000ea20000300800 */
[----:B---3--:R-:W-:-:S03]  /*3e840*/  IMAD.MOV.U32 R195, RZ, RZ, R169 ;  /* 0x000000ffffc37224 */ /* 0x008fc600078e00a9 */
[----:B------:R-:W3:Y:S04]  /*3e850*/  LDL.LU R169, [R1+0x186c] ;  /* 0x00186c0001a97983 */ /* 0x000ee80000300800 */
[----:B------:R-:W3:Y:S04]  /*3e860*/  LDL.LU R188, [R1+0x1f0] ;  /* 0x0001f00001bc7983 */ /* 0x000ee80000300800 */
[----:B------:R-:W3:Y:S04]  /*3e870*/  LDL.LU R189, [R1+0x1f4] ;  /* 0x0001f40001bd7983 */ /* 0x000ee80000300800 */
[----:B------:R-:W3:Y:S01]  /*3e880*/  LDL.LU R190, [R1+0x1f8] ;  /* 0x0001f80001be7983 */ /* 0x000ee20000300800 */
[----:B----4-:R-:W-:-:S03]  /*3e890*/  IMAD.MOV.U32 R187, RZ, RZ, R171 ;  /* 0x000000ffffbb7224 */ /* 0x010fc600078e00ab */
[----:B------:R-:W4:Y:S01]  /*3e8a0*/  LDL.LU R191, [R1+0x1fc] ;  /* 0x0001fc0001bf7983 */ /* 0x000f220000300800 */
[----:B------:R-:W-:Y:S02]  /*3e8b0*/  IMAD.MOV.U32 R186, RZ, RZ, R170 ;  /* 0x000000ffffba7224 */ /* 0x000fe400078e00aa */
[----:B--2---:R-:W-:Y:S02]  /*3e8c0*/  IMAD.MOV.U32 R184, RZ, RZ, R168 ;  /* 0x000000ffffb87224 */ /* 0x004fe400078e00a8 */
[----:B------:R-:W2:Y:S01]  /*3e8d0*/  LDL.LU R168, [R1+0x1868] ;  /* 0x0018680001a87983 */ /* 0x000ea20000300800 */
[----:B---3--:R-:W-:-:S03]  /*3e8e0*/  IMAD.MOV.U32 R185, RZ, RZ, R169 ;  /* 0x000000ffffb97224 */ /* 0x008fc600078e00a9 */
        /* <DEDUP_REMOVED lines=13> */
[----:B------:R-:W-:Y:S03]  /*3e9c0*/  HMMA.1688.F32.TF32 R144, R172, R80, R144 ;  /* 0x00000050ac90723c */ /* 0x000fe60000081090 */
        /* <DEDUP_REMOVED lines=12> */
[----:B------:R-:W-:Y:S01]  /*3ea90*/  MOV R247, R167 ;  /* 0x000000a700f77202 */ /* 0x000fe20000000f00 */
[----:B------:R-:W-:Y:S02]  /*3eaa0*/  IMAD.MOV.U32 R246, RZ, RZ, R166 ;  /* 0x000000fffff67224 */ /* 0x000fe400078e00a6 */
[----:B--2---:R-:W-:Y:S02]  /*3eab0*/  IMAD.MOV.U32 R231, RZ, RZ, R168 ;  /* 0x000000ffffe77224 */ /* 0x004fe400078e00a8 */
[----:B------:R-:W2:Y:S01]  /*3eac0*/  LDL.LU R168, [R1+0x240] ;  /* 0x0002400001a87983 */ /* 0x000ea20000300800 */
[----:B---3--:R-:W-:-:S03]  /*3ead0*/  IMAD.MOV.U32 R230, RZ, RZ, R169 ;  /* 0x000000ffffe67224 */ /* 0x008fc600078e00a9 */
[----:B------:R-:W2:Y:S01]  /*3eae0*/  LDL.LU R169, [R1+0x244] ;  /* 0x0002440001a97983 */ /* 0x000ea20000300800 */
[----:B----4-:R-:W-:-:S03]  /*3eaf0*/  IMAD.MOV.U32 R229, RZ, RZ, R170 ;  /* 0x000000ffffe57224 */ /* 0x010fc600078e00aa */
[----:B------:R-:W2:Y:S01]  /*3eb00*/  LDL.LU R170, [R1+0x248] ;  /* 0x0002480001aa7983 */ /* 0x000ea20000300800 */
[----:B------:R-:W-:-:S03]  /*3eb10*/  IMAD.MOV.U32 R228, RZ, RZ, R171 ;  /* 0x000000ffffe47224 */ /* 0x000fc600078e00ab */
        /* <DEDUP_REMOVED lines=26> */
[-C--:B------:R-:W-:Y:S11]  /*3ecc0*/  HMMA.1688.F32.TF32 R40, R212, R88.reuse, R240 ;  /* 0x00000058d428723c */ /* 0x080ff600000810f0 */
[----:B------:R-:W-:Y:S11]  /*3ecd0*/  @!UPT UIADD3 URZ, URZ, URZ, URZ ;  /* 0x0000003f3f3ff290 */ /* 0x000ff6000fffe03f */
[----:B------:R-:W-:Y:S02]  /*3ece0*/  @!UPT UIADD3 URZ, URZ, URZ, URZ ;  /* 0x0000003f3f3ff290 */ /* 0x000fe4000fffe03f */
[----:B-1----:R-:W-:Y:S02]  /*3ecf0*/  IMAD.MOV.U32 R102, RZ, RZ, R40 ;  /* 0x000000ffff667224 */ /* 0x002fe400078e0028 */
[----:B------:R-:W-:Y:S02]  /*3ed00*/  IMAD.MOV.U32 R98, RZ, RZ, R41 ;  /* 0x000000ffff627224 */ /* 0x000fe400078e0029 */
[----:B------:R-:W-:Y:S02]  /*3ed10*/  IMAD.MOV.U32 R99, RZ, RZ, R42 ;  /* 0x000000ffff637224 */ /* 0x000fe400078e002a */
[----:B------:R-:W-:Y:S01]  /*3ed20*/  IMAD.MOV.U32 R103, RZ, RZ, R43 ;  /* 0x000000ffff677224 */ /* 0x000fe200078e002b */
[----:B------:R-:W-:Y:S11]  /*3ed30*/  HMMA.1688.F32.TF32 R152, R172, R88, R152 ;  /* 0x00000058ac98723c */ /* 0x000ff60000081098 */
[----:B------:R-:W-:Y:S11]  /*3ed40*/  @!UPT UIADD3 URZ, URZ, URZ, URZ ;  /* 0x0000003f3f3ff290 */ /* 0x000ff6000fffe03f */
[----:B------:R-:W-:Y:S01]  /*3ed50*/  @!UPT UIADD3 URZ, URZ, URZ, URZ ;  /* 0x0000003f3f3ff290 */ /* 0x000fe2000fffe03f */
[----:B------:R-:W-:Y:S01]  /*3ed60*/  STL [R1+0x1728], R155 ;  /* 0x0017289b01007387 */ /* 0x000fe20000100800 */
[C---:B--2---:R-:W-:Y:S08]  /*3ed70*/  HMMA.1688.F32.TF32 R40, R212.reuse, R92, R216 ;  /* 0x0000005cd428723c */ /* 0x044ff000000810d8 */
[-C--:B------:R-:W-:Y:S01]  /*3ed80*/  HMMA.1688.F32.TF32 R44, R212, R84.reuse, R224 ;  /* 0x00000054d42c723c */ /* 0x080fe200000810e0 */
[----:B------:R-:W-:Y:S04]  /*3ed90*/  LDS R224, [R4+0x4e180] ;  /* 0x04e1800004e07984 */ /* 0x000fe80000000800 */
[----:B------:R-:W-:Y:S03]  /*3eda0*/  LDS R226, [R4+0x4e980] ;  /* 0x04e9800004e27984 */ /* 0x000fe60000000800 */
[----:B------:R-:W-:Y:S01]  /*3edb0*/  HMMA.1688.F32.TF32 R148, R172, R84, R148 ;  /* 0x00000054ac94723c */ /* 0x000fe20000081094 */
[----:B------:R-:W-:Y:S04]  /*3edc0*/  LDS R225, [R5+0x4e180] ;  /* 0x04e1800005e17984 */ /* 0x000fe80000000800 */
[----:B------:R-:W-:Y:S03]  /*3edd0*/  LDS R227, [R5+0x4e980] ;  /* 0x04e9800005e37984 */ /* 0x000fe60000000800 */
[----:B------:R-:W-:-:S02]  /*3ede0*/  IMAD.MOV.U32 R130, RZ, RZ, R40 ;  /* 0x000000ffff827224 */ /* 0x000fc400078e0028 */
[----:B------:R-:W-:Y:S02]  /*3edf0*/  IMAD.MOV.U32 R131, RZ, RZ, R41 ;  /* 0x000000ffff837224 */ /* 0x000fe400078e0029 */
[----:B------:R-:W-:Y:S02]  /*3ee00*/  IMAD.MOV.U32 R110, RZ, RZ, R42 ;  /* 0x000000ffff6e7224 */ /* 0x000fe400078e002a */
[----:B------:R-:W-:Y:S02]  /*3ee10*/  IMAD.MOV.U32 R111, RZ, RZ, R43 ;  /* 0x000000ffff6f7224 */ /* 0x000fe400078e002b */
[----:B------:R-:W-:Y:S01]  /*3ee20*/  HMMA.1688.F32.TF32 R40, R212, R96, R244 ;  /* 0x00000060d428723c */ /* 0x000fe200000810f4 */
[----:B------:R1:W-:Y:S04]  /*3ee30*/  STL.64 [R1], R44 ;  /* 0x0000002c01007387 */ /* 0x0003e80000100a00 */
[----:B------:R2:W-:Y:S04]  /*3ee40*/  STL.64 [R1+0x8], R46 ;  /* 0x0000082e01007387 */ /* 0x0005e80000100a00 */
[----:B------:R-:W2:Y:S04]  /*3ee50*/  LDL.LU R216, [R1+0x140] ;  /* 0x0001400001d87983 */ /* 0x000ea80000300800 */
[----:B------:R-:W2:Y:S04]  /*3ee60*/  LDL.LU R217, [R1+0x144] ;  /* 0x0001440001d97983 */ /* 0x000ea80000300800 */
[----:B------:R-:W2:Y:S04]  /*3ee70*/  LDL.LU R218, [R1+0x148] ;  /* 0x0001480001da7983 */ /* 0x000ea80000300800 */
[----:B------:R-:W2:Y:S03]  /*3ee80*/  LDL.LU R219, [R1+0x14c] ;  /* 0x00014c0001db7983 */ /* 0x000ea60000300800 */
[----:B------:R-:W-:-:S02]  /*3ee90*/  IMAD.MOV.U32 R134, RZ, RZ, R40 ;  /* 0x000000ffff867224 */ /* 0x000fc400078e0028 */
[----:B------:R-:W-:Y:S02]  /*3eea0*/  IMAD.MOV.U32 R135, RZ, RZ, R41 ;  /* 0x000000ffff877224 */ /* 0x000fe400078e0029 */
[----:B------:R-:W-:Y:S02]  /*3eeb0*/  IMAD.MOV.U32 R128, RZ, RZ, R42 ;  /* 0x000000ffff807224 */ /* 0x000fe400078e002a */
[----:B------:R-:W-:Y:S02]  /*3eec0*/  IMAD.MOV.U32 R129, RZ, RZ, R43 ;  /* 0x000000ffff817224 */ /* 0x000fe400078e002b */
[----:B---3--:R-:W-:Y:S01]  /*3eed0*/  HMMA.1688.F32.TF32 R40, R212, R100, R248 ;  /* 0x00000064d428723c */ /* 0x008fe200000810f8 */
[----:B------:R-:W3:Y:S06]  /*3eee0*/  LDL.LU R248, [R1+0x20] ;  /* 0x0000200001f87983 */ /* 0x000eec0000300800 */
[----:B------:R-:W-:-:S02]  /*3eef0*/  IMAD.MOV.U32 R249, RZ, RZ, R221 ;  /* 0x000000fffff97224 */ /* 0x000fc400078e00dd */
[----:B------:R-:W2:Y:S01]  /*3ef00*/  LDL.LU R221, [R1+0x1848] ;  /* 0x0018480001dd7983 */ /* 0x000ea20000300800 */
[----:B------:R-:W-:-:S03]  /*3ef10*/  IMAD.MOV.U32 R250, RZ, RZ, R220 ;  /* 0x000000fffffa7224 */ /* 0x000fc600078e00dc */
[----:B------:R-:W3:Y:S01]  /*3ef20*/  LDL.LU R220, [R1+0x1844] ;  /* 0x0018440001dc7983 */ /* 0x000ee20000300800 */
[----:B------:R-:W-:Y:S02]  /*3ef30*/  IMAD.MOV.U32 R251, RZ, RZ, R3 ;  /* 0x000000fffffb7224 */ /* 0x000fe400078e0003 */
[----:B------:R-:W-:Y:S01]  /*3ef40*/  IMAD.MOV.U32 R244, RZ, RZ, R6 ;  /* 0x000000fffff47224 */ /* 0x000fe200078e0006 */
[----:B------:R-:W4:Y:S01]  /*3ef50*/  LDL.LU R3, [R1+0x1840] ;  /* 0x0018400001037983 */ /* 0x000f220000300800 */
[----:B------:R-:W-:Y:S02]  /*3ef60*/  IMAD.MOV.U32 R245, RZ, RZ, R252 ;  /* 0x000000fffff57224 */ /* 0x000fe400078e00fc */
[----:B------:R-:W-:Y:S01]  /*3ef70*/  IMAD.MOV.U32 R246, RZ, RZ, R223 ;  /* 0x000000fffff67224 */ /* 0x000fe200078e00df */
[----:B------:R-:W4:Y:S01]  /*3ef80*/  LDL.LU R6, [R1+0x183c] ;  /* 0x00183c0001067983 */ /* 0x000f220000300800 */
[----:B------:R-:W-:-:S03]  /*3ef90*/  IMAD.MOV.U32 R247, RZ, RZ, R222 ;  /* 0x000000fffff77224 */ /* 0x000fc600078e00de */
[----:B------:R-:W4:Y:S04]  /*3efa0*/  LDL.LU R252, [R1+0x1838] ;  /* 0x0018380001fc7983 */ /* 0x000f280000300800 */
[----:B------:R-:W4:Y:S04]  /*3efb0*/  LDL.LU R223, [R1+0x1834] ;  /* 0x0018340001df7983 */ /* 0x000f280000300800 */
[----:B------:R-:W4:Y:S01]  /*3efc0*/  LDL.LU R222, [R1+0x1830] ;  /* 0x0018300001de7983 */ /* 0x000f220000300800 */
[----:B--2---:R-:W-:Y:S02]  /*3efd0*/  IMAD.MOV.U32 R241, RZ, RZ, R221 ;  /* 0x000000fffff17224 */ /* 0x004fe400078e00dd */
[----:B---3--:R-:W-:-:S02]  /*3efe0*/  IMAD.MOV.U32 R240, RZ, RZ, R220 ;  /* 0x000000fffff07224 */ /* 0x008fc400078e00dc */
[----:B------:R-:W2:Y:S04]  /*3eff0*/  LDL.LU R220, [R1+0x182c] ;  /* 0x00182c0001dc7983 */ /* 0x000ea80000300800 */
[----:B------:R-:W3:Y:S01]  /*3f000*/  LDL.LU R221, [R1+0x1828] ;  /* 0x0018280001dd7983 */ /* 0x000ee20000300800 */
[C---:B------:R-:W-:Y:S03]  /*3f010*/  HMMA.1688.F32.TF32 R156, R172.reuse, R92, R156 ;  /* 0x0000005cac9c723c */ /* 0x040fe6000008109c */
[----:B------:R-:W3:Y:S04]  /*3f020*/  LDL.LU R242, [R1+0x2b8] ;  /* 0x0002b80001f27983 */ /* 0x000ee80000300800 */
[----:B------:R-:W3:Y:S01]  /*3f030*/  LDL.LU R243, [R1+0x2bc] ;  /* 0x0002bc0001f37983 */ /* 0x000ee20000300800 */
[C---:B------:R-:W-:Y:S08]  /*3f040*/  HMMA.1688.F32.TF32 R160, R172.reuse, R96, R160 ;  /* 0x00000060aca0723c */ /* 0x040ff000000810a0 */
[C---:B------:R-:W-:Y:S08]  /*3f050*/  HMMA.1688.F32.TF32 R164, R172.reuse, R100, R164 ;  /* 0x00000064aca4723c */ /* 0x040ff000000810a4 */
[C---:B------:R-:W-:Y:S08]  /*3f060*/  HMMA.1688.F32.TF32 R168, R172.reuse, R104, R168 ;  /* 0x00000068aca8723c */ /* 0x040ff000000810a8 */
[----:B------:R-:W-:Y:S07]  /*3f070*/  HMMA.1688.F32.TF32 R172, R172, R108, R228 ;  /* 0x0000006cacac723c */ /* 0x000fee00000810e4 */
[----:B----4-:R-:W-:-:S02]  /*3f080*/  IMAD.MOV.U32 R228, RZ, RZ, R223 ;  /* 0x000000ffffe47224 */ /* 0x010fc400078e00df */
[----:B------:R-:W4:Y:S01]  /*3f090*/  LDL.LU R223, [R1+0x1824] ;  /* 0x0018240001df7983 */ /* 0x000f220000300800 */
[----:B------:R-:W-:-:S03]  /*3f0a0*/  IMAD.MOV.U32 R229, RZ, RZ, R222 ;  /* 0x000000ffffe57224 */ /* 0x000fc600078e00de */
[----:B------:R-:W4:Y:S01]  /*3f0b0*/  LDL.LU R222, [R1+0x1820] ;  /* 0x0018200001de7983 */ /* 0x000f220000300800 */
[----:B--2---:R-:W-:-:S03]  /*3f0c0*/  MOV R230, R220 ;  /* 0x000000dc00e67202 */ /* 0x004fc60000000f00 */
[----:B------:R-:W2:Y:S01]  /*3f0d0*/  LDL.LU R220, [R1+0x181c] ;  /* 0x00181c0001dc7983 */ /* 0x000ea20000300800 */
[----:B---3--:R-:W-:-:S03]  /*3f0e0*/  IMAD.MOV.U32 R231, RZ, RZ, R221 ;  /* 0x000000ffffe77224 */ /* 0x008fc600078e00dd */
[----:B------:R-:W3:Y:S01]  /*3f0f0*/  LDL.LU R221, [R1+0x1818] ;  /* 0x0018180001dd7983 */ /* 0x000ee20000300800 */
[----:B------:R-:W-:-:S03]  /*3f100*/  IMAD.MOV.U32 R138, RZ, RZ, R40 ;  /* 0x000000ffff8a7224 */ /* 0x000fc600078e0028 */
[----:B------:R-:W3:Y:S01]  /*3f110*/  LDL.LU R232, [R1+0x2e0] ;  /* 0x0002e00001e87983 */ /* 0x000ee20000300800 */
[----:B------:R-:W-:-:S03]  /*3f120*/  MOV R139, R41 ;  /* 0x00000029008b7202 */ /* 0x000fc60000000f00 */
[----:B------:R-:W3:Y:S01]  /*3f130*/  LDL.LU R233, [R1+0x2e4] ;  /* 0x0002e40001e97983 */ /* 0x000ee20000300800 */
[----:B------:R-:W-:-:S03]  /*3f140*/  IMAD.MOV.U32 R132, RZ, RZ, R42 ;  /* 0x000000ffff847224 */ /* 0x000fc600078e002a */
[----:B------:R-:W3:Y:S01]  /*3f150*/  LDL.LU R234, [R1+0x2e8] ;  /* 0x0002e80001ea7983 */ /* 0x000ee20000300800 */
[----:B------:R-:W-:-:S03]  /*3f160*/  IMAD.MOV.U32 R133, RZ, RZ, R43 ;  /* 0x000000ffff857224 */ /* 0x000fc600078e002b */
[----:B------:R-:W3:Y:S01]  /*3f170*/  LDL.LU R235, [R1+0x2ec] ;  /* 0x0002ec0001eb7983 */ /* 0x000ee20000300800 */
[----:B----4-:R-:W-:Y:S02]  /*3f180*/  IMAD.MOV.U32 R43, RZ, RZ, R223 ;  /* 0x000000ffff2b7224 */ /* 0x010fe400078e00df */
[----:B------:R-:W-:Y:S01]  /*3f190*/  IMAD.MOV.U32 R42, RZ, RZ, R222 ;  /* 0x000000ffff2a7224 */ /* 0x000fe200078e00de */
[C---:B------:R-:W-:Y:S08]  /*3f1a0*/  HMMA.1688.F32.TF32 R176, R204.reuse, R80, R176 ;  /* 0x00000050ccb0723c */ /* 0x040ff000000810b0 */
[C---:B------:R-:W-:Y:S08]  /*3f1b0*/  HMMA.1688.F32.TF32 R180, R204.reuse, R84, R180 ;  /* 0x00000054ccb4723c */ /* 0x040ff000000810b4 */
[C---:B------:R-:W-:Y:S08]  /*3f1c0*/  HMMA.1688.F32.TF32 R184, R204.reuse, R88, R184 ;  /* 0x00000058ccb8723c */ /* 0x040ff000000810b8 */
[C---:B------:R-:W-:Y:S08]  /*3f1d0*/  HMMA.1688.F32.TF32 R188, R204.reuse, R92, R188 ;  /* 0x0000005cccbc723c */ /* 0x040ff000000810bc */
[C---:B------:R-:W-:Y:S08]  /*3f1e0*/  HMMA.1688.F32.TF32 R192, R204.reuse, R96, R192 ;  /* 0x00000060ccc0723c */ /* 0x040ff000000810c0 */
[C---:B------:R-:W-:Y:S08]  /*3f1f0*/  HMMA.1688.F32.TF32 R196, R204.reuse, R100, R196 ;  /* 0x00000064ccc4723c */ /* 0x040ff000000810c4 */
[C---:B------:R-:W-:Y:S08]  /*3f200*/  HMMA.1688.F32.TF32 R200, R204.reuse, R104, R200 ;  /* 0x00000068ccc8723c */ /* 0x040ff000000810c8 */
[----:B------:R-:W-:Y:S01]  /*3f210*/  HMMA.1688.F32.TF32 R204, R204, R108, R236 ;  /* 0x0000006ccccc723c */ /* 0x000fe200000810ec */
[----:B--2---:R-:W-:-:S02]  /*3f220*/  IMAD.MOV.U32 R40, RZ, RZ, R220 ;  /* 0x000000ffff287224 */ /* 0x004fc400078e00dc */
[----:B------:R-:W2:Y:S01]  /*3f230*/  LDL.LU R220, [R1+0x1814] ;  /* 0x0018140001dc7983 */ /* 0x000ea20000300800 */
[----:B---3--:R-:W-:-:S03]  /*3f240*/  IMAD.MOV.U32 R41, RZ, RZ, R221 ;  /* 0x000000ffff297224 */ /* 0x008fc600078e00dd */
[----:B------:R-:W2:Y:S04]  /*3f250*/  LDL.LU R221, [R1+0x1810] ;  /* 0x0018100001dd7983 */ /* 0x000ea80000300800 */
[----:B------:R-:W2:Y:S04]  /*3f260*/  LDL.LU R222, [R1+0x180c] ;  /* 0x00180c0001de7983 */ /* 0x000ea80000300800 */
[----:B------:R-:W2:Y:S04]  /*3f270*/  LDL.LU R223, [R1+0x1808] ;  /* 0x0018080001df7983 */ /* 0x000ea80000300800 */
[----:B-1----:R-:W3:Y:S04]  /*3f280*/  LDL.LU R44, [R1+0x300] ;  /* 0x00030000012c7983 */ /* 0x002ee80000300800 */
[----:B------:R-:W3:Y:S04]  /*3f290*/  LDL.LU R45, [R1+0x304] ;  /* 0x00030400012d7983 */ /* 0x000ee80000300800 */
[----:B------:R-:W3:Y:S04]  /*3f2a0*/  LDL.LU R46, [R1+0x308] ;  /* 0x00030800012e7983 */ /* 0x000ee80000300800 */
[----:B------:R-:W3:Y:S04]  /*3f2b0*/  LDL.LU R47, [R1+0x30c] ;  /* 0x00030c00012f7983 */ /* 0x000ee80000300800 */
[----:B------:R-:W4:Y:S01]  /*3f2c0*/  LDL.LU R236, [R1+0x2c0] ;  /* 0x0002c00001ec7983 */ /* 0x000f220000300800 */
[C---:B------:R-:W-:Y:S08]  /*3f2d0*/  HMMA.1688.F32.TF32 R208, R212.reuse, R80, R208 ;  /* 0x00000050d4d0723c */ /* 0x040ff000000810d0 */
[----:B------:R-:W-:Y:S01]  /*3f2e0*/  HMMA.1688.F32.TF32 R216, R212, R104, R216 ;  /* 0x00000068d4d8723c */ /* 0x000fe200000810d8 */
[----:B------:R-:W-:-:S02]  /*3f2f0*/  IMAD.MOV.U32 R237, RZ, RZ, R252 ;  /* 0x000000ffffed7224 */ /* 0x000fc400078e00fc */
[----:B------:R-:W-:Y:S02]  /*3f300*/  IMAD.MOV.U32 R238, RZ, RZ, R6 ;  /* 0x000000ffffee7224 */ /* 0x000fe400078e0006 */
[----:B------:R-:W-:-:S03]  /*3f310*/  IMAD.MOV.U32 R239, RZ, RZ, R3 ;  /* 0x000000ffffef7224 */ /* 0x000fc600078e0003 */
[----:B--2---:R-:W-:Y:S11]  /*3f320*/  HMMA.1688.F32.TF32 R212, R212, R108, R220 ;  /* 0x0000006cd4d4723c */ /* 0x004ff600000810dc */
[----:B------:R-:W-:Y:S05]  /*3f330*/  @!UPT UIADD3 URZ, URZ, URZ, URZ ;  /* 0x0000003f3f3ff290 */ /* 0x000fea000fffe03f */
        /* <DEDUP_REMOVED lines=9> */
[----:B------:R-:W-:Y:S01]  /*3f3d0*/  LDS R222, [R2+0x4e980] ;  /* 0x04e9800002de7984 */ /* 0x000fe20000000800 */
[----:B------:R-:W-:Y:S01]  /*3f3e0*/  IMAD.MOV.U32 R142, RZ, RZ, R212 ;  /* 0x000000ffff8e7224 */ /* 0x000fe200078e00d4 */
[----:B------:R-:W-:Y:S01]  /*3f3f0*/  MOV R143, R213 ;  /* 0x000000d5008f7202 */ /* 0x000fe20000000f00 */
[----:B------:R-:W-:Y:S01]  /*3f400*/  IMAD.MOV.U32 R136, RZ, RZ, R214 ;  /* 0x000000ffff887224 */ /* 0x000fe200078e00d6 */
[----:B------:R-:W-:Y:S01]  /*3f410*/  LDS R212, [R2+0x4e100] ;  /* 0x04e1000002d47984 */ /* 0x000fe20000000800 */
[----:B------:R-:W-:-:S03]  /*3f420*/  IMAD.MOV.U32 R137, RZ, RZ, R215 ;  /* 0x000000ffff897224 */ /* 0x000fc600078e00d7 */
[----:B------:R-:W-:Y:S04]  /*3f430*/  LDS R214, [R2+0x4e900] ;  /* 0x04e9000002d67984 */ /* 0x000fe80000000800 */
[----:B------:R-:W-:Y:S04]  /*3f440*/  LDS R213, [R0+0x4e100] ;  /* 0x04e1000000d57984 */ /* 0x000fe80000000800 */
[----:B------:R-:W3:Y:S04]  /*3f450*/  LDS R215, [R0+0x4e900] ;  /* 0x04e9000000d77984 */ /* 0x000ee80000000800 */
[----:B------:R-:W-:Y:S04]  /*3f460*/  LDS R221, [R0+0x4e180] ;  /* 0x04e1800000dd7984 */ /* 0x000fe80000000800 */
[----:B------:R-:W1:Y:S01]  /*3f470*/  LDS R223, [R0+0x4e980] ;  /* 0x04e9800000df7984 */ /* 0x000e620000000800 */
[C---:B---3--:R-:W-:Y:S08]  /*3f480*/  HMMA.1688.F32.TF32 R44, R212.reuse, R80, R44 ;  /* 0x00000050d42c723c */ /* 0x048ff0000008102c */
[C---:B------:R-:W-:Y:S08]  /*3f490*/  HMMA.1688.F32.TF32 R40, R212.reuse, R84, R40 ;  /* 0x00000054d428723c */ /* 0x040ff00000081028 */
[C---:B------:R-:W-:Y:S08]  /*3f4a0*/  HMMA.1688.F32.TF32 R232, R212.reuse, R88, R232 ;  /* 0x00000058d4e8723c */ /* 0x040ff000000810e8 */
[C---:B------:R-:W-:Y:S01]  /*3f4b0*/  HMMA.1688.F32.TF32 R228, R212.reuse, R92, R228 ;  /* 0x0000005cd4e4723c */ /* 0x040fe200000810e4 */
[----:B------:R-:W-:Y:S07]  /*3f4c0*/  STL.64 [R1+0xd0], R44 ;  /* 0x0000d02c01007387 */ /* 0x000fee0000100a00 */
[C---:B----4-:R-:W-:Y:S01]  /*3f4d0*/  HMMA.1688.F32.TF32 R236, R212.reuse, R96, R236 ;  /* 0x00000060d4ec723c */ /* 0x050fe200000810ec */
[----:B------:R2:W-:Y:S07]  /*3f4e0*/  STL.64 [R1+0xd8], R46 ;  /* 0x0000d82e01007387 */ /* 0x0005ee0000100a00 */
[C---:B------:R-:W-:Y:S01]  /*3f4f0*/  HMMA.1688.F32.TF32 R240, R212.reuse, R100, R240 ;  /* 0x00000064d4f0723c */ /* 0x040fe200000810f0 */
[----:B--2---:R-:W2:Y:S07]  /*3f500*/  LDL.LU.64 R46, [R1+0x1800] ;  /* 0x00180000012e7983 */ /* 0x004eae0000300a00 */
[C---:B------:R-:W-:Y:S01]  /*3f510*/  HMMA.1688.F32.TF32 R244, R212.reuse, R104, R244 ;  /* 0x00000068d4f4723c */ /* 0x040fe200000810f4 */
[----:B------:R-:W2:Y:S04]  /*3f520*/  LDL.LU.64 R44, [R1+0x17f8] ;  /* 0x0017f800012c7983 */ /* 0x000ea80000300a00 */
[----:B------:R-:W-:Y:S04]  /*3f530*/  STL.64 [R1+0xf0], R40 ;  /* 0x0000f02801007387 */ /* 0x000fe80000100a00 */
[----:B------:R3:W-:Y:S04]  /*3f540*/  STL.64 [R1+0xf8], R42 ;  /* 0x0000f82a01007387 */ /* 0x0007e80000100a00 */
[----:B---3--:R-:W3:Y:S04]  /*3f550*/  LDL.LU.64 R42, [R1+0x17f0] ;  /* 0x0017f000012a7983 */ /* 0x008ee80000300a00 */
[----:B------:R-:W3:Y:S04]  /*3f560*/  LDL.LU.64 R40, [R1+0x17e8] ;  /* 0x0017e80001287983 */ /* 0x000ee80000300a00 */
[----:B------:R-:W-:Y:S04]  /*3f570*/  STL.64 [R1+0x110], R232 ;  /* 0x000110e801007387 */ /* 0x000fe80000100a00 */
[----:B------:R4:W-:Y:S04]  /*3f580*/  STL.64 [R1+0x118], R234 ;  /* 0x000118ea01007387 */ /* 0x0009e80000100a00 */
[----:B----4-:R-:W4:Y:S04]  /*3f590*/  LDL.LU.64 R234, [R1+0x17e0] ;  /* 0x0017e00001ea7983 */ /* 0x010f280000300a00 */
[----:B------:R-:W4:Y:S04]  /*3f5a0*/  LDL.LU.64 R232, [R1+0x17d8] ;  /* 0x0017d80001e87983 */ /* 0x000f280000300a00 */
[----:B------:R-:W-:Y:S04]  /*3f5b0*/  STL.64 [R1+0x140], R228 ;  /* 0x000140e401007387 */ /* 0x000fe80000100a00 */
[----:B------:R1:W-:Y:S04]  /*3f5c0*/  STL.64 [R1+0x148], R230 ;  /* 0x000148e601007387 */ /* 0x0003e80000100a00 */
[----:B-1----:R-:W2:Y:S04]  /*3f5d0*/  LDL.LU.64 R230, [R1+0x17d0] ;  /* 0x0017d00001e67983 */ /* 0x002ea80000300a00 */
[----:B------:R-:W2:Y:S04]  /*3f5e0*/  LDL.LU.64 R228, [R1+0x17c8] ;  /* 0x0017c80001e47983 */ /* 0x000ea80000300a00 */
[----:B------:R-:W-:Y:S04]  /*3f5f0*/  STL.64 [R1+0x1c0], R236 ;  /* 0x0001c0ec01007387 */ /* 0x000fe80000100a00 */
[----:B------:R1:W-:Y:S01]  /*3f600*/  STL.64 [R1+0x1c8], R238 ;  /* 0x0001c8ee01007387 */ /* 0x0003e20000100a00 */
[----:B------:R-:W-:Y:S03]  /*3f610*/  HMMA.1688.F32.TF32 R212, R212, R108, R248 ;  /* 0x0000006cd4d4723c */ /* 0x000fe600000810f8 */
        /* <DEDUP_REMOVED lines=8> */
[----:B-1----:R-:W4:Y:S04]  /*3f6a0*/  LDL.LU.64 R246, [R1+0x17a0] ;  /* 0x0017a00001f67983 */ /* 0x002f280000300a00 */
[----:B------:R-:W4:Y:S04]  /*3f6b0*/  LDL.LU.64 R244, [R1+0x1798] ;  /* 0x0017980001f47983 */ /* 0x000f280000300a00 */
[----:B------:R-:W4:Y:S04]  /*3f6c0*/  LDL.LU.64 R250, [R1+0x1790] ;  /* 0x0017900001fa7983 */ /* 0x000f280000300a00 */
[----:B------:R-:W4:Y:S04]  /*3f6d0*/  LDL.LU.64 R248, [R1+0x1788] ;  /* 0x0017880001f87983 */ /* 0x000f280000300a00 */
[----:B------:R-:W-:Y:S04]  /*3f6e0*/  STL.64 [R1+0x1b0], R212 ;  /* 0x0001b0d401007387 */ /* 0x000fe80000100a00 */
[----:B------:R2:W-:Y:S01]  /*3f6f0*/  STL.64 [R1+0x1b8], R214 ;  /* 0x0001b8d601007387 */ /* 0x0005e20000100a00 */
[C---:B---3--:R-:W-:Y:S08]  /*3f700*/  HMMA.1688.F32.TF32 R40, R216.reuse, R104, R40 ;  /* 0x00000068d828723c */ /* 0x048ff00000081028 */
[C---:B--2---:R-:W-:Y:S08]  /*3f710*/  HMMA.1688.F32.TF32 R212, R216.reuse, R88, R240 ;  /* 0x00000058d8d4723c */ /* 0x044ff000000810f0 */
[C---:B----4-:R-:W-:Y:S08]  /*3f720*/  HMMA.1688.F32.TF32 R244, R216.reuse, R84, R244 ;  /* 0x00000054d8f4723c */ /* 0x050ff000000810f4 */
[C---:B------:R-:W-:Y:S08]  /*3f730*/  HMMA.1688.F32.TF32 R248, R216.reuse, R80, R248 ;  /* 0x00000050d8f8723c */ /* 0x040ff000000810f8 */
[----:B------:R-:W-:Y:S11]  /*3f740*/  IMAD.MOV.U32 R3, RZ, RZ, R215 ;  /* 0x000000ffff037224 */ /* 0x000ff600078e00d7 */
[----:B------:R-:W-:Y:S04]  /*3f750*/  @!UPT UIADD3 URZ, URZ, URZ, URZ ;  /* 0x0000003f3f3ff290 */ /* 0x000fe8000fffe03f */
[----:B------:R-:W-:Y:S04]  /*3f760*/  STL.64 [R1+0x1a0], R248 ;  /* 0x0001a0f801007387 */ /* 0x000fe80000100a00 */
[----:B------:R-:W-:Y:S04]  /*3f770*/  STL.64 [R1+0x1a8], R250 ;  /* 0x0001a8fa01007387 */ /* 0x000fe80000100a00 */
[----:B------:R-:W-:Y:S04]  /*3f780*/  STL.64 [R1+0x180], R212 ;  /* 0x000180d401007387 */ /* 0x000fe80000100a00 */
[----:B------:R-:W-:Y:S04]  /*3f790*/  STL.64 [R1+0x190], R244 ;  /* 0x000190f401007387 */ /* 0x000fe80000100a00 */
[----:B------:R-:W-:Y:S04]  /*3f7a0*/  STL.64 [R1+0x198], R246 ;  /* 0x000198f601007387 */ /* 0x000fe80000100a00 */
[----:B------:R1:W-:Y:S02]  /*3f7b0*/  STL [R1+0x188], R214 ;  /* 0x000188d601007387 */ /* 0x0003e40000100800 */
[C---:B-1----:R-:W-:Y:S11]  /*3f7c0*/  HMMA.1688.F32.TF32 R212, R216.reuse, R92, R236 ;  /* 0x0000005cd8d4723c */ /* 0x042ff600000810ec */
[----:B------:R-:W-:Y:S11]  /*3f7d0*/  @!UPT UIADD3 URZ, URZ, URZ, URZ ;  /* 0x0000003f3f3ff290 */ /* 0x000ff6000fffe03f */
[----:B------:R-:W-:Y:S02]  /*3f7e0*/  @!UPT UIADD3 URZ, URZ, URZ, URZ ;  /* 0x0000003f3f3ff290 */ /* 0x000fe4000fffe03f */
[----:B------:R-:W-:Y:S02]  /*3f7f0*/  IMAD.MOV.U32 R239, RZ, RZ, R212 ;  /* 0x000000ffffef7224 */ /* 0x000fe400078e00d4 */
[----:B------:R-:W-:Y:S02]  /*3f800*/  IMAD.MOV.U32 R238, RZ, RZ, R213 ;  /* 0x000000ffffee7224 */ /* 0x000fe400078e00d5 */
[----:B------:R-:W-:Y:S02]  /*3f810*/  IMAD.MOV.U32 R237, RZ, RZ, R214 ;  /* 0x000000ffffed7224 */ /* 0x000fe400078e00d6 */
[----:B------:R-:W-:Y:S02]  /*3f820*/  IMAD.MOV.U32 R236, RZ, RZ, R215 ;  /* 0x000000ffffec7224 */ /* 0x000fe400078e00d7 */
[C---:B------:R-:W-:Y:S01]  /*3f830*/  HMMA.1688.F32.TF32 R212, R216.reuse, R96, R228 ;  /* 0x00000060d8d4723c */ /* 0x040fe200000810e4 */
[----:B------:R-:W-:Y:S01]  /*3f840*/  IMAD.MOV.U32 R6, RZ, RZ, R43 ;  /* 0x000000ffff067224 */ /* 0x000fe200078e002b */
[----:B------:R-:W-:Y:S11]  /*3f850*/  STL [R1+0x171c], R3 ;  /* 0x00171c0301007387 */ /* 0x000ff60000100800 */
[----:B------:R-:W-:Y:S11]  /*3f860*/  @!UPT UIADD3 URZ, URZ, URZ, URZ ;  /* 0x0000003f3f3ff290 */ /* 0x000ff6000fffe03f */
[----:B------:R-:W-:Y:S02]  /*3f870*/  IMAD.MOV.U32 R231, RZ, RZ, R212 ;  /* 0x000000ffffe77224 */ /* 0x000fe400078e00d4 */
[----:B------:R-:W-:Y:S02]  /*3f880*/  IMAD.MOV.U32 R230, RZ, RZ, R213 ;  /* 0x000000ffffe67224 */ /* 0x000fe400078e00d5 */
[----:B------:R-:W-:Y:S02]  /*3f890*/  IMAD.MOV.U32 R229, RZ, RZ, R214 ;  /* 0x000000ffffe57224 */ /* 0x000fe400078e00d6 */
[----:B------:R-:W-:Y:S02]  /*3f8a0*/  IMAD.MOV.U32 R228, RZ, RZ, R215 ;  /* 0x000000ffffe47224 */ /* 0x000fe400078e00d7 */
[----:B------:R-:W-:Y:S07]  /*3f8b0*/  HMMA.1688.F32.TF32 R212, R216, R100, R232 ;  /* 0x00000064d8d4723c */ /* 0x000fee00000810e8 */
[----:B------:R-:W-:Y:S01]  /*3f8c0*/  IMAD.MOV.U32 R234, RZ, RZ, R40 ;  /* 0x000000ffffea7224 */ /* 0x000fe200078e0028 */
[----:B------:R-:W-:Y:S01]  /*3f8d0*/  MOV R232, R42 ;  /* 0x0000002a00e87202 */ /* 0x000fe20000000f00 */
[----:B------:R-:W-:-:S02]  /*3f8e0*/  IMAD.MOV.U32 R233, RZ, RZ, R41 ;  /* 0x000000ffffe97224 */ /* 0x000fc400078e0029 */
[----:B------:R-:W-:Y:S01]  /*3f8f0*/  HMMA.1688.F32.TF32 R40, R216, R108, R44 ;  /* 0x0000006cd828723c */ /* 0x000fe2000008102c */
[----:B------:R-:W-:Y:S04]  /*3f900*/  STL [R1+0x1724], R238 ;  /* 0x001724ee01007387 */ /* 0x000fe80000100800 */
[----:B------:R-:W-:Y:S07]  /*3f910*/  STL [R1+0x1720], R239 ;  /* 0x001720ef01007387 */ /* 0x000fee0000100800 */
[----:B------:R1:W-:Y:S04]  /*3f920*/  STL.64 [R1+0x1710], R214 ;  /* 0x001710d601007387 */ /* 0x0003e80000100a00 */
[----:B------:R2:W-:Y:S08]  /*3f930*/  STL.64 [R1+0x1708], R212 ;  /* 0x001708d401007387 */ /* 0x0005f00000100a00 */
[----:B-1----:R-:W-:-:S02]  /*3f940*/  IMAD.MOV.U32 R215, RZ, RZ, R40 ;  /* 0x000000ffffd77224 */ /* 0x002fc400078e0028 */
[----:B------:R-:W-:Y:S02]  /*3f950*/  IMAD.MOV.U32 R214, RZ, RZ, R41 ;  /* 0x000000ffffd67224 */ /* 0x000fe400078e0029 */
[----:B--2---:R-:W-:Y:S02]  /*3f960*/  IMAD.MOV.U32 R213, RZ, RZ, R42 ;  /* 0x000000ffffd57224 */ /* 0x004fe400078e002a */
        /* <DEDUP_REMOVED lines=22> */
[-C--:B------:R-:W-:Y:S08]  /*3fad0*/  HMMA.1688.F32.TF32 R40, R220, R92.reuse, R60 ;  /* 0x0000005cdc28723c */ /* 0x080ff0000008103c */
[----:B------:R-:W-:Y:S01]  /*3fae0*/  HMMA.1688.F32.TF32 R240, R224, R92, R20 ;  /* 0x0000005ce0f0723c */ /* 0x000fe20000081014 */
[----:B------:R-:W-:Y:S04]  /*3faf0*/  LDS R20, [R2+0x4f000] ;  /* 0x04f0000002147984 */ /* 0x000fe80000000800 */
[----:B------:R-:W-:Y:S04]  /*3fb00*/  LDS R22, [R2+0x4f800] ;  /* 0x04f8000002167984 */ /* 0x000fe80000000800 */
[----:B------:R-:W-:Y:S04]  /*3fb10*/  LDS R21, [R0+0x4f000] ;  /* 0x04f0000000157984 */ /* 0x000fe80000000800 */
[----:B------:R-:W1:Y:S03]  /*3fb20*/  LDS R23, [R0+0x4f800] ;  /* 0x04f8000000177984 */ /* 0x000e660000000800 */
[----:B------:R-:W-:-:S02]  /*3fb30*/  IMAD.MOV.U32 R63, RZ, RZ, R40 ;  /* 0x000000ffff3f7224 */ /* 0x000fc400078e0028 */
[----:B------:R-:W-:Y:S02]  /*3fb40*/  IMAD.MOV.U32 R62, RZ, RZ, R41 ;  /* 0x000000ffff3e7224 */ /* 0x000fe400078e0029 */
[----:B------:R-:W-:Y:S02]  /*3fb50*/  IMAD.MOV.U32 R61, RZ, RZ, R42 ;  /* 0x000000ffff3d7224 */ /* 0x000fe400078e002a */
[----:B------:R-:W-:Y:S02]  /*3fb60*/  IMAD.MOV.U32 R60, RZ, RZ, R43 ;  /* 0x000000ffff3c7224 */ /* 0x000fe400078e002b */
        /* <DEDUP_REMOVED lines=8> */
[----:B------:R-:W-:Y:S01]  /*3fbf0*/  LDS R18, [R4+0x4f800] ;  /* 0x04f8000004127984 */ /* 0x000fe20000000800 */
[----:B------:R-:W-:Y:S02]  /*3fc00*/  IMAD.MOV.U32 R64, RZ, RZ, R43 ;  /* 0x000000ffff407224 */ /* 0x000fe400078e002b */
[-C--:B------:R-:W-:Y:S01]  /*3fc10*/  HMMA.1688.F32.TF32 R40, R220, R100.reuse, R68 ;  /* 0x00000064dc28723c */ /* 0x080fe20000081044 */
[----:B------:R-:W-:Y:S04]  /*3fc20*/  STL.64 [R1+0x1680], R250 ;  /* 0x001680fa01007387 */ /* 0x000fe80000100a00 */
[----:B------:R-:W-:Y:S03]  /*3fc30*/  STL.64 [R1+0x1678], R248 ;  /* 0x001678f801007387 */ /* 0x000fe60000100a00 */
[C---:B------:R-:W-:Y:S01]  /*3fc40*/  HMMA.1688.F32.TF32 R28, R224.reuse, R100, R28 ;  /* 0x00000064e01c723c */ /* 0x040fe2000008101c */
[----:B------:R-:W-:Y:S04]  /*3fc50*/  STL.64 [R1+0x1690], R246 ;  /* 0x001690f601007387 */ /* 0x000fe80000100a00 */
[----:B------:R-:W-:Y:S03]  /*3fc60*/  STL.64 [R1+0x1688], R244 ;  /* 0x001688f401007387 */ /* 0x000fe60000100a00 */
[C---:B------:R-:W-:Y:S01]  /*3fc70*/  HMMA.1688.F32.TF32 R32, R224.reuse, R104, R32 ;  /* 0x00000068e020723c */ /* 0x040fe20000081020 */
[----:B------:R-:W-:Y:S04]  /*3fc80*/  STL.64 [R1+0x16a0], R242 ;  /* 0x0016a0f201007387 */ /* 0x000fe80000100a00 */
[----:B------:R-:W-:Y:S03]  /*3fc90*/  STL.64 [R1+0x1698], R240 ;  /* 0x001698f001007387 */ /* 0x000fe60000100a00 */
[----:B------:R-:W-:Y:S01]  /*3fca0*/  HMMA.1688.F32.TF32 R36, R224, R108, R36 ;  /* 0x0000006ce024723c */ /* 0x000fe20000081024 */
[----:B------:R-:W-:Y:S04]  /*3fcb0*/  STL.64 [R1+0x16b0], R26 ;  /* 0x0016b01a01007387 */ /* 0x000fe80000100a00 */
[----:B------:R1:W-:Y:S01]  /*3fcc0*/  STL.64 [R1+0x16a8], R24 ;  /* 0x0016a81801007387 */ /* 0x0003e20000100a00 */
[----:B------:R-:W-:Y:S01]  /*3fcd0*/  IMAD.MOV.U32 R71, RZ, RZ, R40 ;  /* 0x000000ffff477224 */ /* 0x000fe200078e0028 */
[----:B------:R-:W-:Y:S01]  /*3fce0*/  MOV R69, R42 ;  /* 0x0000002a00457202 */ /* 0x000fe20000000f00 */
[----:B------:R-:W-:Y:S01]  /*3fcf0*/  IMAD.MOV.U32 R70, RZ, RZ, R41 ;  /* 0x000000ffff467224 */ /* 0x000fe200078e0029 */
[----:B------:R-:W-:Y:S01]  /*3fd00*/  LDS R17, [R5+0x4f000] ;  /* 0x04f0000005117984 */ /* 0x000fe20000000800 */
[----:B------:R-:W-:-:S02]  /*3fd10*/  IMAD.MOV.U32 R48, RZ, RZ, R138 ;  /* 0x000000ffff307224 */ /* 0x000fc400078e008a */
[----:B------:R-:W-:Y:S01]  /*3fd20*/  IMAD.MOV.U32 R49, RZ, RZ, R139 ;  /* 0x000000ffff317224 */ /* 0x000fe200078e008b */
[----:B------:R-:W2:Y:S01]  /*3fd30*/  LDS R19, [R5+0x4f800] ;  /* 0x04f8000005137984 */ /* 0x000ea20000000800 */
[----:B-1----:R-:W-:Y:S01]  /*3fd40*/  HMMA.1688.F32.TF32 R24, R20, R82, R112 ;  /* 0x000000521418723c */ /* 0x002fe20000081070 */
[----:B------:R-:W-:Y:S02]  /*3fd50*/  IMAD.MOV.U32 R68, RZ, RZ, R43 ;  /* 0x000000ffff447224 */ /* 0x000fe400078e002b */
[----:B------:R-:W-:Y:S01]  /*3fd60*/  STL.64 [R1+0x16c0], R30 ;  /* 0x0016c01e01007387 */ /* 0x000fe20000100a00 */
[----:B------:R-:W-:Y:S02]  /*3fd70*/  IMAD.MOV.U32 R50, RZ, RZ, R132 ;  /* 0x000000ffff327224 */ /* 0x000fe400078e0084 */
[----:B------:R-:W-:Y:S01]  /*3fd80*/  IMAD.MOV.U32 R51, RZ, RZ, R133 ;  /* 0x000000ffff337224 */ /* 0x000fe200078e0085 */
[----:B------:R-:W-:Y:S01]  /*3fd90*/  LDS R12, [R4+0x4f080] ;  /* 0x04f08000040c7984 */ /* 0x000fe20000000800 */
[----:B------:R-:W-:Y:S03]  /*3fda0*/  HMMA.1688.F32.TF32 R40, R220, R104, R72 ;  /* 0x00000068dc28723c */ /* 0x000fe60000081048 */
[----:B------:R1:W-:Y:S04]  /*3fdb0*/  STL.64 [R1+0x16b8], R28 ;  /* 0x0016b81c01007387 */ /* 0x0003e80000100a00 */
[----:B------:R-:W-:Y:S04]  /*3fdc0*/  STL.64 [R1+0x16d0], R34 ;  /* 0x0016d02201007387 */ /* 0x000fe80000100a00 */
[----:B------:R3:W-:Y:S04]  /*3fdd0*/  STL.64 [R1+0x16c8], R32 ;  /* 0x0016c82001007387 */ /* 0x0007e80000100a00 */
[----:B------:R-:W-:Y:S01]  /*3fde0*/  STL.64 [R1+0x16e0], R38 ;  /* 0x0016e02601007387 */ /* 0x000fe20000100a00 */
[----:B-1----:R-:W-:Y:S03]  /*3fdf0*/  HMMA.1688.F32.TF32 R28, R20, R90, R120 ;  /* 0x0000005a141c723c */ /* 0x002fe60000081078 */
[----:B------:R-:W-:Y:S01]  /*3fe00*/  STL.64 [R1+0x16d8], R36 ;  /* 0x0016d82401007387 */ /* 0x000fe20000100a00 */
[----:B------:R-:W-:-:S02]  /*3fe10*/  IMAD.MOV.U32 R44, RZ, RZ, R134 ;  /* 0x000000ffff2c7224 */ /* 0x000fc400078e0086 */
[----:B------:R-:W-:Y:S01]  /*3fe20*/  IMAD.MOV.U32 R45, RZ, RZ, R135 ;  /* 0x000000ffff2d7224 */ /* 0x000fe200078e0087 */
[----:B------:R-:W-:Y:S01]  /*3fe30*/  LDS R14, [R4+0x4f880] ;  /* 0x04f88000040e7984 */ /* 0x000fe20000000800 */
[----:B---3--:R-:W-:Y:S03]  /*3fe40*/  HMMA.1688.F32.TF32 R32, R20, R86, R116 ;  /* 0x000000561420723c */ /* 0x008fe60000081074 */
[----:B------:R-:W-:Y:S04]  /*3fe50*/  STL.64 [R1+0x220], R24 ;  /* 0x0002201801007387 */ /* 0x000fe80000100a00 */
[----:B------:R1:W-:Y:S01]  /*3fe60*/  STL.64 [R1+0x228], R26 ;  /* 0x0002281a01007387 */ /* 0x0003e20000100a00 */
[----:B------:R-:W-:-:S02]  /*3fe70*/  IMAD.MOV.U32 R75, RZ, RZ, R40 ;  /* 0x000000ffff4b7224 */ /* 0x000fc400078e0028 */
[----:B------:R-:W-:Y:S01]  /*3fe80*/  IMAD.MOV.U32 R74, RZ, RZ, R41 ;  /* 0x000000ffff4a7224 */ /* 0x000fe200078e0029 */
[----:B------:R-:W-:Y:S01]  /*3fe90*/  LDS R13, [R5+0x4f080] ;  /* 0x04f08000050d7984 */ /* 0x000fe20000000800 */
[----:B------:R-:W-:Y:S02]  /*3fea0*/  IMAD.MOV.U32 R73, RZ, RZ, R42 ;  /* 0x000000ffff497224 */ /* 0x000fe400078e002a */
[----:B------:R-:W-:Y:S01]  /*3feb0*/  IMAD.MOV.U32 R72, RZ, RZ, R43 ;  /* 0x000000ffff487224 */ /* 0x000fe200078e002b */
[----:B------:R-:W3:Y:S01]  /*3fec0*/  LDS R15, [R5+0x4f880] ;  /* 0x04f88000050f7984 */ /* 0x000ee20000000800 */
[----:B-1----:R-:W-:Y:S01]  /*3fed0*/  HMMA.1688.F32.TF32 R24, R20, R94, R124 ;  /* 0x0000005e1418723c */ /* 0x002fe2000008107c */
[----:B------:R-:W-:Y:S02]  /*3fee0*/  IMAD.MOV.U32 R46, RZ, RZ, R128 ;  /* 0x000000ffff2e7224 */ /* 0x000fe400078e0080 */
[----:B------:R-:W-:Y:S01]  /*3fef0*/  LDS R120, [R2+0x4f100] ;  /* 0x04f1000002787984 */ /* 0x000fe20000000800 */
[----:B------:R-:W-:-:S02]  /*3ff00*/  IMAD.MOV.U32 R47, RZ, RZ, R129 ;  /* 0x000000ffff2f7224 */ /* 0x000fc400078e0081 */
[----:B------:R-:W-:Y:S01]  /*3ff10*/  IMAD.MOV.U32 R248, RZ, RZ, R102 ;  /* 0x000000fffff87224 */ /* 0x000fe200078e0066 */
[----:B------:R-:W-:Y:S01]  /*3ff20*/  LDS R122, [R2+0x4f900] ;  /* 0x04f90000027a7984 */ /* 0x000fe20000000800 */
[----:B------:R-:W-:Y:S03]  /*3ff30*/  HMMA.1688.F32.TF32 R40, R220, R108, R76 ;  /* 0x0000006cdc28723c */ /* 0x000fe6000008104c */
[----:B------:R-:W-:Y:S04]  /*3ff40*/  STL.64 [R1+0x210], R32 ;  /* 0x0002102001007387 */ /* 0x000fe80000100a00 */
[----:B------:R-:W-:Y:S01]  /*3ff50*/  STL.64 [R1+0x218], R34 ;  /* 0x0002182201007387 */ /* 0x000fe20000100a00 */
[----:B------:R-:W-:-:S03]  /*3ff60*/  MOV R220, R142 ;  /* 0x0000008e00dc7202 */ /* 0x000fc60000000f00 */
[----:B------:R-:W-:Y:S01]  /*3ff70*/  STL.64 [R1+0x200], R28 ;  /* 0x0002001c01007387 */ /* 0x000fe20000100a00 */
[----:B------:R-:W-:-:S03]  /*3ff80*/  IMAD.MOV.U32 R221, RZ, RZ, R143 ;  /* 0x000000ffffdd7224 */ /* 0x000fc600078e008f */
[----:B------:R1:W-:Y:S01]  /*3ff90*/  STL.64 [R1+0x208], R30 ;  /* 0x0002081e01007387 */ /* 0x0003e20000100a00 */
[----:B------:R-:W-:-:S03]  /*3ffa0*/  IMAD.MOV.U32 R222, RZ, RZ, R136 ;  /* 0x000000ffffde7224 */ /* 0x000fc600078e0088 */
[----:B------:R-:W4:Y:S01]  /*3ffb0*/  LDL.LU R142, [R1+0x1784] ;  /* 0x00178400018e7983 */ /* 0x000f220000300800 */
[----:B------:R-:W-:-:S03]  /*3ffc0*/  IMAD.MOV.U32 R223, RZ, RZ, R137 ;  /* 0x000000ffffdf7224 */ /* 0x000fc600078e0089 */
[----:B------:R-:W-:Y:S04]  /*3ffd0*/  STL.64 [R1+0x1f0], R24 ;  /* 0x0001f01801007387 */ /* 0x000fe80000100a00 */
[----:B------:R1:W-:Y:S04]  /*3ffe0*/  STL.64 [R1+0x1f8], R26 ;  /* 0x0001f81a01007387 */ /* 0x0003e80000100a00 */
        /* <DEDUP_REMOVED lines=21> */
[----:B------:R-:W4:Y:S04]  /*40140*/  LDL.LU R110, [R1+0x174c] ;  /* 0x00174c00016e7983 */ /* 0x000f280000300800 */
[----:B------:R-:W4:Y:S04]  /*40150*/  LDL.LU R111, [R1+0x1748] ;  /* 0x00174800016f7983 */ /* 0x000f280000300800 */
[----:B------:R-:W4:Y:S01]  /*40160*/  LDL.LU R244, [R1] ;  /* 0x0000000001f47983 */ /* 0x000f220000300800 */
[----:B------:R-:W-:-:S03]  /*40170*/  IMAD.MOV.U32 R249, RZ, RZ, R98 ;  /* 0x000000fffff97224 */ /* 0x000fc600078e0062 */
[----:B------:R-:W4:Y:S01]  /*40180*/  LDL.LU R245, [R1+0x4] ;  /* 0x0000040001f57983 */ /* 0x000f220000300800 */
[----:B------:R-:W-:-:S03]  /*40190*/  IMAD.MOV.U32 R250, RZ, RZ, R99 ;  /* 0x000000fffffa7224 */ /* 0x000fc600078e0063 */
[----:B------:R-:W4:Y:S04]  /*401a0*/  LDL.LU R246, [R1+0x8] ;  /* 0x0000080001f67983 */ /* 0x000f280000300800 */
[----:B------:R-:W4:Y:S01]  /*401b0*/  LDL.LU R247, [R1+0xc] ;  /* 0x00000c0001f77983 */ /* 0x000f220000300800 */
[----:B------:R-:W-:-:S03]  /*401c0*/  IMAD.MOV.U32 R251, RZ, RZ, R103 ;  /* 0x000000fffffb7224 */ /* 0x000fc600078e0067 */
[----:B------:R-:W4:Y:S04]  /*401d0*/  LDL.LU R102, [R1+0x1744] ;  /* 0x0017440001667983 */ /* 0x000f280000300800 */
[----:B------:R-:W4:Y:S04]  /*401e0*/  LDL.LU R98, [R1+0x1740] ;  /* 0x0017400001627983 */ /* 0x000f280000300800 */
[----:B------:R-:W4:Y:S04]  /*401f0*/  LDL.LU R99, [R1+0x173c] ;  /* 0x00173c0001637983 */ /* 0x000f280000300800 */
[----:B------:R-:W4:Y:S01]  /*40200*/  LDL.LU R103, [R1+0x1738] ;  /* 0x0017380001677983 */ /* 0x000f220000300800 */
[----:B------:R-:W-:-:S02]  /*40210*/  IMAD.MOV.U32 R52, RZ, RZ, R106 ;  /* 0x000000ffff347224 */ /* 0x000fc400078e006a */
[----:B------:R-:W-:Y:S01]  /*40220*/  IMAD.MOV.U32 R53, RZ, RZ, R107 ;  /* 0x000000ffff357224 */ /* 0x000fe200078e006b */
[----:B------:R-:W4:Y:S01]  /*40230*/  LDL.LU R106, [R1+0x1734] ;  /* 0x00173400016a7983 */ /* 0x000f220000300800 */
[----:B------:R-:W-:Y:S02]  /*40240*/  IMAD.MOV.U32 R54, RZ, RZ, R147 ;  /* 0x000000ffff367224 */ /* 0x000fe400078e0093 */
[----:B------:R-:W-:Y:S01]  /*40250*/  IMAD.MOV.U32 R55, RZ, RZ, R155 ;  /* 0x000000ffff377224 */ /* 0x000fe200078e009b */
[----:B------:R-:W4:Y:S04]  /*40260*/  LDL.LU R107, [R1+0x1730] ;  /* 0x00173000016b7983 */ /* 0x000f280000300800 */
[----:B------:R-:W4:Y:S04]  /*40270*/  LDL.LU R147, [R1+0x172c] ;  /* 0x00172c0001937983 */ /* 0x000f280000300800 */
[----:B------:R-:W4:Y:S01]  /*40280*/  LDL.LU R155, [R1+0x1728] ;  /* 0x00172800019b7983 */ /* 0x000f220000300800 */
[----:B------:R-:W-:-:S02]  /*40290*/  IMAD.MOV.U32 R36, RZ, RZ, R238 ;  /* 0x000000ffff247224 */ /* 0x000fc400078e00ee */
[----:B------:R-:W-:Y:S02]  /*402a0*/  IMAD.MOV.U32 R37, RZ, RZ, R239 ;  /* 0x000000ffff257224 */ /* 0x000fe400078e00ef */
[----:B------:R-:W-:Y:S02]  /*402b0*/  IMAD.MOV.U32 R38, RZ, RZ, R3 ;  /* 0x000000ffff267224 */ /* 0x000fe400078e0003 */
[----:B------:R-:W-:Y:S02]  /*402c0*/  IMAD.MOV.U32 R243, RZ, RZ, R68 ;  /* 0x000000fffff37224 */ /* 0x000fe400078e0044 */
[----:B------:R-:W-:Y:S02]  /*402d0*/  IMAD.MOV.U32 R242, RZ, RZ, R69 ;  /* 0x000000fffff27224 */ /* 0x000fe400078e0045 */
[----:B------:R-:W-:Y:S02]  /*402e0*/  IMAD.MOV.U32 R241, RZ, RZ, R70 ;  /* 0x000000fffff17224 */ /* 0x000fe400078e0046 */
[----:B------:R-:W-:Y:S01]  /*402f0*/  IMAD.MOV.U32 R240, RZ, RZ, R71 ;  /* 0x000000fffff07224 */ /* 0x000fe200078e0047 */
[----:B-1----:R-:W-:Y:S01]  /*40300*/  MOV R30, R61 ;  /* 0x0000003d001e7202 */ /* 0x002fe20000000f00 */
[----:B------:R-:W-:Y:S01]  /*40310*/  IMAD.MOV.U32 R31, RZ, RZ, R60 ;  /* 0x000000ffff1f7224 */ /* 0x000fe200078e003c */
[----:B--2---:R-:W-:Y:S01]  /*40320*/  HMMA.1688.F32.TF32 R148, R16, R86, R148 ;  /* 0x000000561094723c */ /* 0x004fe20000081094 */
[----:B------:R-:W-:Y:S01]  /*40330*/  IMAD.MOV.U32 R29, RZ, RZ, R62 ;  /* 0x000000ffff1d7224 */ /* 0x000fe200078e003e */
[----:B------:R-:W-:Y:S01]  /*40340*/  LDS R121, [R0+0x4f100] ;  /* 0x04f1000000797984 */ /* 0x000fe20000000800 */
[----:B------:R-:W-:-:S03]  /*40350*/  IMAD.MOV.U32 R28, RZ, RZ, R63 ;  /* 0x000000ffff1c7224 */ /* 0x000fc600078e003f */
[----:B------:R-:W1:Y:S02]  /*40360*/  LDS R123, [R0+0x4f900] ;  /* 0x04f90000007b7984 */ /* 0x000e640000000800 */
[----:B------:R-:W-:Y:S08]  /*40370*/  HMMA.1688.F32.TF32 R156, R16, R94, R156 ;  /* 0x0000005e109c723c */ /* 0x000ff0000008109c */
[C---:B---3--:R-:W-:Y:S08]  /*40380*/  HMMA.1688.F32.TF32 R208, R12.reuse, R82, R208 ;  /* 0x000000520cd0723c */ /* 0x048ff000000810d0 */
[----:B------:R-:W-:Y:S08]  /*40390*/  HMMA.1688.F32.TF32 R40, R12, R94, R40 ;  /* 0x0000005e0c28723c */ /* 0x000ff00000081028 */
        /* <DEDUP_REMOVED lines=9> */
[C---:B----4-:R-:W-:Y:S08]  /*40430*/  HMMA.1688.F32.TF32 R128, R20.reuse, R98, R128 ;  /* 0x000000621480723c */ /* 0x050ff00000081080 */
[----:B------:R-:W-:Y:S11]  /*40440*/  HMMA.1688.F32.TF32 R132, R20, R102, R132 ;  /* 0x000000661484723c */ /* 0x000ff60000081084 */
[----:B------:R-:W-:Y:S04]  /*40450*/  @!UPT UIADD3 URZ, URZ, URZ, URZ ;  /* 0x0000003f3f3ff290 */ /* 0x000fe8000fffe03f */
[----:B------:R-:W-:Y:S04]  /*40460*/  STL.64 [R1+0x16f0], R130 ;  /* 0x0016f08201007387 */ /* 0x000fe80000100a00 */
[----:B------:R-:W-:Y:S04]  /*40470*/  STL.64 [R1+0x16e8], R128 ;  /* 0x0016e88001007387 */ /* 0x000fe80000100a00 */
[----:B------:R2:W-:Y:S04]  /*40480*/  STL.64 [R1+0x1700], R134 ;  /* 0x0017008601007387 */ /* 0x0005e80000100a00 */
[----:B------:R3:W-:Y:S04]  /*40490*/  STL.64 [R1+0x16f8], R132 ;  /* 0x0016f88401007387 */ /* 0x0007e80000100a00 */
[----:B------:R-:W4:Y:S04]  /*404a0*/  LDL.LU R238, [R1+0x1724] ;  /* 0x0017240001ee7983 */ /* 0x000f280000300800 */
[----:B------:R-:W4:Y:S04]  /*404b0*/  LDL.LU R239, [R1+0x1720] ;  /* 0x0017200001ef7983 */ /* 0x000f280000300800 */
[----:B------:R-:W4:Y:S04]  /*404c0*/  LDL.LU R3, [R1+0x171c] ;  /* 0x00171c0001037983 */ /* 0x000f280000300800 */
[----:B------:R-:W4:Y:S04]  /*404d0*/  LDL.LU R124, [R1+0x190] ;  /* 0x00019000017c7983 */ /* 0x000f280000300800 */
[----:B------:R-:W4:Y:S04]  /*404e0*/  LDL.LU R125, [R1+0x194] ;  /* 0x00019400017d7983 */ /* 0x000f280000300800 */
[----:B------:R-:W4:Y:S04]  /*404f0*/  LDL.LU R126, [R1+0x198] ;  /* 0x00019800017e7983 */ /* 0x000f280000300800 */
[----:B------:R-:W4:Y:S01]  /*40500*/  LDL.LU R127, [R1+0x19c] ;  /* 0x00019c00017f7983 */ /* 0x000f220000300800 */
[----:B--2---:R-:W-:-:S03]  /*40510*/  IMAD.MOV.U32 R135, RZ, RZ, R212 ;  /* 0x000000ffff877224 */ /* 0x004fc600078e00d4 */
[----:B------:R-:W2:Y:S01]  /*40520*/  LDL.LU R68, [R1+0x1a0] ;  /* 0x0001a00001447983 */ /* 0x000ea20000300800 */
[----:B------:R-:W-:-:S03]  /*40530*/  IMAD.MOV.U32 R134, RZ, RZ, R213 ;  /* 0x000000ffff867224 */ /* 0x000fc600078e00d5 */
[----:B------:R-:W2:Y:S01]  /*40540*/  LDL.LU R69, [R1+0x1a4] ;  /* 0x0001a40001457983 */ /* 0x000ea20000300800 */
[----:B---3--:R-:W-:-:S03]  /*40550*/  IMAD.MOV.U32 R133, RZ, RZ, R214 ;  /* 0x000000ffff857224 */ /* 0x008fc600078e00d6 */
[----:B------:R-:W2:Y:S01]  /*40560*/  LDL.LU R70, [R1+0x1a8] ;  /* 0x0001a80001467983 */ /* 0x000ea20000300800 */
[----:B------:R-:W-:-:S03]  /*40570*/  MOV R132, R215 ;  /* 0x000000d700847202 */ /* 0x000fc60000000f00 */
[----:B------:R-:W2:Y:S04]  /*40580*/  LDL.LU R71, [R1+0x1ac] ;  /* 0x0001ac0001477983 */ /* 0x000ea80000300800 */
[----:B------:R-:W3:Y:S04]  /*40590*/  LDL.LU R212, [R1+0x1b0] ;  /* 0x0001b00001d47983 */ /* 0x000ee80000300800 */
[----:B------:R-:W3:Y:S04]  /*405a0*/  LDL.LU R213, [R1+0x1b4] ;  /* 0x0001b40001d57983 */ /* 0x000ee80000300800 */
[----:B------:R-:W3:Y:S04]  /*405b0*/  LDL.LU R214, [R1+0x1b8] ;  /* 0x0001b80001d67983 */ /* 0x000ee80000300800 */
[----:B------:R-:W3:Y:S04]  /*405c0*/  LDL.LU R215, [R1+0x1bc] ;  /* 0x0001bc0001d77983 */ /* 0x000ee80000300800 */
[----:B------:R-:W1:Y:S04]  /*405d0*/  LDL.LU R116, [R1+0x1e0] ;  /* 0x0001e00001747983 */ /* 0x000e680000300800 */
[----:B------:R-:W1:Y:S01]  /*405e0*/  LDL.LU R117, [R1+0x1e4] ;  /* 0x0001e40001757983 */ /* 0x000e620000300800 */
[C---:B------:R-:W-:Y:S03]  /*405f0*/  HMMA.1688.F32.TF32 R136, R20.reuse, R106, R136 ;  /* 0x0000006a1488723c */ /* 0x040fe60000081088 */
[----:B------:R-:W1:Y:S04]  /*40600*/  LDL.LU R118, [R1+0x1e8] ;  /* 0x0001e80001767983 */ /* 0x000e680000300800 */
[----:B------:R-:W1:Y:S01]  /*40610*/  LDL.LU R119, [R1+0x1ec] ;  /* 0x0001ec0001777983 */ /* 0x000e620000300800 */
[----:B------:R-:W-:Y:S03]  /*40620*/  HMMA.1688.F32.TF32 R140, R20, R110, R140 ;  /* 0x0000006e148c723c */ /* 0x000fe6000008108c */
[----:B------:R-:W2:Y:S04]  /*40630*/  LDL.LU R60, [R1+0x1c0] ;  /* 0x0001c000013c7983 */ /* 0x000ea80000300800 */
[----:B------:R-:W2:Y:S01]  /*40640*/  LDL.LU R61, [R1+0x1c4] ;  /* 0x0001c400013d7983 */ /* 0x000ea20000300800 */
[C---:B------:R-:W-:Y:S03]  /*40650*/  HMMA.1688.F32.TF32 R144, R16.reuse, R82, R144 ;  /* 0x000000521090723c */ /* 0x040fe60000081090 */
[----:B------:R-:W2:Y:S04]  /*40660*/  LDL.LU R62, [R1+0x1c8] ;  /* 0x0001c800013e7983 */ /* 0x000ea80000300800 */
[----:B------:R-:W2:Y:S01]  /*40670*/  LDL.LU R63, [R1+0x1cc] ;  /* 0x0001cc00013f7983 */ /* 0x000ea20000300800 */
        /* <DEDUP_REMOVED lines=10> */
[----:B------:R-:W-:-:S07]  /*40720*/  IMAD.MOV.U32 R248, RZ, RZ, R79 ;  /* 0x000000fffff87224 */ /* 0x000fce00078e004f */
[----:B------:R-:W-:Y:S01]  /*40730*/  HMMA.1688.F32.TF32 R12, R12, R110, R220 ;  /* 0x0000006e0c0c723c */ /* 0x000fe200000810dc */
        /* <DEDUP_REMOVED lines=13> */
[----:B------:R-:W-:Y:S01]  /*40810*/  IMAD.MOV.U32 R77, RZ, RZ, R230 ;  /* 0x000000ffff4d7224 */ /* 0x000fe200078e00e6 */
[----:B------:R-:W3:Y:S01]  /*40820*/  LDL.LU R228, [R1+0xd0] ;  /* 0x0000d00001e47983 */ /* 0x000ee20000300800 */
[----:B------:R-:W-:-:S03]  /*40830*/  IMAD.MOV.U32 R76, RZ, RZ, R231 ;  /* 0x000000ffff4c7224 */ /* 0x000fc600078e00e7 */
        /* <DEDUP_REMOVED lines=17> */
[----:B------:R-:W3:Y:S01]  /*40950*/  LDL.LU R74, [R1+0x188] ;  /* 0x00018800014a7983 */ /* 0x000ee20000300800 */
[----:B----4-:R-:W-:-:S03]  /*40960*/  IMAD.MOV.U32 R75, RZ, RZ, R3 ;  /* 0x000000ffff4b7224 */ /* 0x010fc600078e0003 */
[----:B------:R-:W4:Y:S01]  /*40970*/  LDL.LU R3, [R1+0x1718] ;  /* 0x0017180001037983 */ /* 0x000f220000300800 */
[C---:B-1----:R-:W-:Y:S08]  /*40980*/  HMMA.1688.F32.TF32 R116, R120.reuse, R102, R116 ;  /* 0x000000667874723c */ /* 0x042ff00000081074 */
[C---:B--2---:R-:W-:Y:S08]  /*40990*/  HMMA.1688.F32.TF32 R60, R120.reuse, R98, R60 ;  /* 0x00000062783c723c */ /* 0x044ff0000008103c */
[C---:B---3--:R-:W-:Y:S08]  /*409a0*/  HMMA.1688.F32.TF32 R220, R120.reuse, R94, R220 ;  /* 0x0000005e78dc723c */ /* 0x048ff000000810dc */
[C---:B------:R-:W-:Y:S08]  /*409b0*/  HMMA.1688.F32.TF32 R224, R120.reuse, R86, R224 ;  /* 0x0000005678e0723c */ /* 0x040ff000000810e0 */
[C---:B------:R-:W-:Y:S08]  /*409c0*/  HMMA.1688.F32.TF32 R228, R120.reuse, R82, R228 ;  /* 0x0000005278e4723c */ /* 0x040ff000000810e4 */
[C---:B------:R-:W-:Y:S08]  /*409d0*/  HMMA.1688.F32.TF32 R56, R120.reuse, R90, R56 ;  /* 0x0000005a7838723c */ /* 0x040ff00000081038 */
[C---:B------:R-:W-:Y:S08]  /*409e0*/  HMMA.1688.F32.TF32 R64, R120.reuse, R106, R64 ;  /* 0x0000006a7840723c */ /* 0x040ff00000081040 */
[----:B------:R-:W-:Y:S01]  /*409f0*/  HMMA.1688.F32.TF32 R120, R120, R110, R212 ;  /* 0x0000006e7878723c */ /* 0x000fe200000810d4 */
[----:B------:R-:W2:Y:S04]  /*40a00*/  LDL.LU.64 R214, [R1+0x1710] ;  /* 0x0017100001d67983 */ /* 0x000ea80000300a00 */
[----:B------:R-:W2:Y:S01]  /*40a10*/  LDL.LU.64 R212, [R1+0x1708] ;  /* 0x0017080001d47983 */ /* 0x000ea20000300a00 */
        /* <DEDUP_REMOVED lines=9> */
[----:B------:R-:W-:Y:S01]  /*40ab0*/  IMAD.MOV.U32 R81, RZ, RZ, R9 ;  /* 0x000000ffff517224 */ /* 0x000fe200078e0009 */
[----:B------:R-:W-:Y:S01]  /*40ac0*/  LDS R8, [R2+0x4f080] ;  /* 0x04f0800002087984 */ /* 0x000fe20000000800 */
[----:B------:R-:W-:-:S02]  /*40ad0*/  IMAD.MOV.U32 R80, RZ, RZ, R10 ;  /* 0x000000ffff507224 */ /* 0x000fc400078e000a */
[----:B------:R-:W-:Y:S01]  /*40ae0*/  IMAD.MOV.U32 R7, RZ, RZ, R11 ;  /* 0x000000ffff077224 */ /* 0x000fe200078e000b */
        /* <DEDUP_REMOVED lines=8> */
[----:B------:R-:W-:Y:S04]  /*40b70*/  LDS R218, [R4+0x4f900] ;  /* 0x04f9000004da7984 */ /* 0x000fe80000000800 */
[----:B------:R-:W-:Y:S04]  /*40b80*/  LDS R216, [R4+0x4f100] ;  /* 0x04f1000004d87984 */ /* 0x000fe80000000800 */
[----:B------:R-:W4:Y:S01]  /*40b90*/  LDS R217, [R5+0x4f100] ;  /* 0x04f1000005d97984 */ /* 0x000f220000000800 */
[----:B-1----:R-:W-:Y:S01]  /*40ba0*/  HMMA.1688.F32.TF32 R128, R232, R82, R128 ;  /* 0x00000052e880723c */ /* 0x002fe20000081080 */
[----:B------:R-:W-:-:S07]  /*40bb0*/  IMAD.MOV.U32 R115, RZ, RZ, R6 ;  /* 0x000000ffff737224 */ /* 0x000fce00078e0006 */
[C---:B------:R-:W-:Y:S08]  /*40bc0*/  HMMA.1688.F32.TF32 R36, R232.reuse, R86, R36 ;  /* 0x00000056e824723c */ /* 0x040ff00000081024 */
[----:B------:R-:W-:Y:S08]  /*40bd0*/  HMMA.1688.F32.TF32 R32, R232, R90, R32 ;  /* 0x0000005ae820723c */ /* 0x000ff00000081020 */
[C---:B---3--:R-:W-:Y:S08]  /*40be0*/  HMMA.1688.F32.TF32 R176, R8.reuse, R82, R176 ;  /* 0x0000005208b0723c */ /* 0x048ff000000810b0 */
[C---:B------:R-:W-:Y:S08]  /*40bf0*/  HMMA.1688.F32.TF32 R180, R8.reuse, R86, R180 ;  /* 0x0000005608b4723c */ /* 0x040ff000000810b4 */
[C---:B------:R-:W-:Y:S08]  /*40c00*/  HMMA.1688.F32.TF32 R184, R8.reuse, R90, R184 ;  /* 0x0000005a08b8723c */ /* 0x040ff000000810b8 */
[C---:B------:R-:W-:Y:S08]  /*40c10*/  HMMA.1688.F32.TF32 R188, R8.reuse, R94, R188 ;  /* 0x0000005e08bc723c */ /* 0x040ff000000810bc */
[C---:B------:R-:W-:Y:S08]  /*40c20*/  HMMA.1688.F32.TF32 R192, R8.reuse, R98, R192 ;  /* 0x0000006208c0723c */ /* 0x040ff000000810c0 */
[C---:B------:R-:W-:Y:S08]  /*40c30*/  HMMA.1688.F32.TF32 R196, R8.reuse, R102, R196 ;  /* 0x0000006608c4723c */ /* 0x040ff000000810c4 */
[C---:B------:R-:W-:Y:S08]  /*40c40*/  HMMA.1688.F32.TF32 R200, R8.reuse, R106, R200 ;  /* 0x0000006a08c8723c */ /* 0x040ff000000810c8 */
[----:B------:R-:W-:Y:S07]  /*40c50*/  HMMA.1688.F32.TF32 R8, R8, R110, R204 ;  /* 0x0000006e0808723c */ /* 0x000fee00000810cc */
[----:B------:R-:W-:Y:S01]  /*40c60*/  IMAD.MOV.U32 R204, RZ, RZ, R239 ;  /* 0x000000ffffcc7224 */ /* 0x000fe200078e00ef */
        /* <DEDUP_REMOVED lines=8> */
[----:B------:R-:W1:Y:S02]  /*40cf0*/  LDS R237, [R5+0x4f180] ;  /* 0x04f1800005ed7984 */ /* 0x000e640000000800 */
[C---:B----4-:R-:W-:Y:S08]  /*40d00*/  HMMA.1688.F32.TF32 R68, R216.reuse, R82, R68 ;  /* 0x00000052d844723c */ /* 0x050ff00000081044 */
[C---:B------:R-:W-:Y:S08]  /*40d10*/  HMMA.1688.F32.TF32 R124, R216.reuse, R86, R124 ;  /* 0x00000056d87c723c */ /* 0x040ff0000008107c */
[C---:B------:R-:W-:Y:S08]  /*40d20*/  HMMA.1688.F32.TF32 R72, R216.reuse, R90, R72 ;  /* 0x0000005ad848723c */ /* 0x040ff00000081048 */
[C---:B------:R-:W-:Y:S08]  /*40d30*/  HMMA.1688.F32.TF32 R204, R216.reuse, R94, R204 ;  /* 0x0000005ed8cc723c */ /* 0x040ff000000810cc */
[C---:B------:R-:W-:Y:S08]  /*40d40*/  HMMA.1688.F32.TF32 R76, R216.reuse, R98, R76 ;  /* 0x00000062d84c723c */ /* 0x040ff0000008104c */
[----:B------:R-:W-:Y:S08]  /*40d50*/  HMMA.1688.F32.TF32 R112, R216, R106, R112 ;  /* 0x0000006ad870723c */ /* 0x000ff00000081070 */
[C---:B------:R-:W-:Y:S08]  /*40d60*/  HMMA.1688.F32.TF32 R240, R232.reuse, R102, R240 ;  /* 0x00000066e8f0723c */ /* 0x040ff000000810f0 */
[C---:B------:R-:W-:Y:S08]  /*40d70*/  HMMA.1688.F32.TF32 R244, R232.reuse, R106, R244 ;  /* 0x0000006ae8f4723c */ /* 0x040ff000000810f4 */
[----:B------:R-:W-:Y:S08]  /*40d80*/  HMMA.1688.F32.TF32 R232, R232, R110, R248 ;  /* 0x0000006ee8e8723c */ /* 0x000ff000000810f8 */
[C---:B--2---:R-:W-:Y:S08]  /*40d90*/  HMMA.1688.F32.TF32 R212, R216.reuse, R102, R212 ;  /* 0x00000066d8d4723c */ /* 0x044ff000000810d4 */
[----:B------:R-:W-:Y:S01]  /*40da0*/  HMMA.1688.F32.TF32 R216, R216, R110, R132 ;  /* 0x0000006ed8d8723c */ /* 0x000fe20000081084 */
[----:B------:R2:W5:Y:S04]  /*40db0*/  LDL.LU.64 R134, [R1+0x1700] ;  /* 0x0017000001867983 */ /* 0x0005680000300a00 */
[----:B------:R2:W5:Y:S04]  /*40dc0*/  LDL.LU.64 R132, [R1+0x16f8] ;  /* 0x0016f80001847983 */ /* 0x0005680000300a00 */
[----:B------:R-:W-:Y:S04]  /*40dd0*/  STL.64 [R1+0x20], R128 ;  /* 0x0000208001007387 */ /* 0x000fe80000100a00 */
[----:B------:R3:W-:Y:S04]  /*40de0*/  STL.64 [R1+0x28], R130 ;  /* 0x0000288201007387 */ /* 0x0007e80000100a00 */
[----:B---3--:R2:W5:Y:S04]  /*40df0*/  LDL.LU.64 R130, [R1+0x16f0] ;  /* 0x0016f00001827983 */ /* 0x0085680000300a00 */
[----:B------:R2:W5:Y:S04]  /*40e00*/  LDL.LU.64 R128, [R1+0x16e8] ;  /* 0x0016e80001807983 */ /* 0x0005680000300a00 */
[----:B------:R-:W3:Y:S04]  /*40e10*/  LDL.LU R6, [R1+0x398] ;  /* 0x0003980001067983 */ /* 0x000ee80000300800 */
        /* <DEDUP_REMOVED lines=24> */
[----:B------:R-:W3:Y:S04]  /*40fa0*/  LDL.LU.64 R250, [R1+0x1680] ;  /* 0x0016800001fa7983 */ /* 0x000ee80000300a00 */
[----:B------:R-:W3:Y:S04]  /*40fb0*/  LDL.LU.64 R248, [R1+0x1678] ;  /* 0x0016780001f87983 */ /* 0x000ee80000300a00 */
[----:B------:R1:W-:Y:S04]  /*40fc0*/  STL.64 [R1+0xe0], R232 ;  /* 0x0000e0e801007387 */ /* 0x0003e80000100a00 */
[----:B------:R1:W-:Y:S02]  /*40fd0*/  STL.64 [R1+0xe8], R234 ;  /* 0x0000e8ea01007387 */ /* 0x0003e40000100a00 */
[----:B-1----:R-:W-:-:S02]  /*40fe0*/  IMAD.MOV.U32 R232, RZ, RZ, R252 ;  /* 0x000000ffffe87224 */ /* 0x002fc400078e00fc */
[----:B------:R-:W-:Y:S01]  /*40ff0*/  IMAD.MOV.U32 R233, RZ, RZ, R81 ;  /* 0x000000ffffe97224 */ /* 0x000fe200078e0051 */
[----:B------:R1:W5:Y:S01]  /*41000*/  LDL.LU R252, [R1+0x1670] ;  /* 0x0016700001fc7983 */ /* 0x0003620000300800 */
[----:B------:R-:W-:Y:S02]  /*41010*/  IMAD.MOV.U32 R234, RZ, RZ, R80 ;  /* 0x000000ffffea7224 */ /* 0x000fe400078e0050 */
[----:B------:R-:W-:-:S07]  /*41020*/  IMAD.MOV.U32 R235, RZ, RZ, R7 ;  /* 0x000000ffffeb7224 */ /* 0x000fce00078e0007 */
[C---:B------:R-:W-:Y:S11]  /*41030*/  HMMA.1688.F32.TF32 R232, R236.reuse, R82, R232 ;  /* 0x00000052ece8723c */ /* 0x040ff600000810e8 */
[----:B------:R-:W-:Y:S11]  /*41040*/  @!UPT UIADD3 URZ, URZ, URZ, URZ ;  /* 0x0000003f3f3ff290 */ /* 0x000ff6000fffe03f */
[----:B------:R-:W-:Y:S01]  /*41050*/  @!UPT UIADD3 URZ, URZ, URZ, URZ ;  /* 0x0000003f3f3ff290 */ /* 0x000fe2000fffe03f */
[----:B------:R-:W-:Y:S04]  /*41060*/  STL.64 [R1+0xc0], R232 ;  /* 0x0000c0e801007387 */ /* 0x000fe80000100a00 */
[----:B------:R-:W-:Y:S04]  /*41070*/  STL.64 [R1+0xc8], R234 ;  /* 0x0000c8ea01007387 */ /* 0x000fe80000100a00 */
[----:B------:R-:W4:Y:S01]  /*41080*/  LDL.LU R4, [R1+0xc64] ;  /* 0x000c640001047983 */ /* 0x000f220000300800 */
[C---:B--2---:R-:W-:Y:S08]  /*41090*/  HMMA.1688.F32.TF32 R24, R236.reuse, R98, R24 ;  /* 0x00000062ec18723c */ /* 0x044ff00000081018 */
[C---:B---3--:R-:W-:Y:S08]  /*410a0*/  HMMA.1688.F32.TF32 R80, R236.reuse, R86, R248 ;  /* 0x00000056ec50723c */ /* 0x048ff000000810f8 */
[C---:B------:R-:W-:Y:S11]  /*410b0*/  HMMA.1688.F32.TF32 R84, R236.reuse, R90, R244 ;  /* 0x0000005aec54723c */ /* 0x040ff600000810f4 */
[----:B------:R-:W-:Y:S04]  /*410c0*/  @!UPT UIADD3 URZ, URZ, URZ, URZ ;  /* 0x0000003f3f3ff290 */ /* 0x000fe8000fffe03f */
[----:B------:R2:W-:Y:S04]  /*410d0*/  STL.64 [R1+0xb0], R80 ;  /* 0x0000b05001007387 */ /* 0x0005e80000100a00 */
[----:B------:R-:W-:Y:S04]  /*410e0*/  STL.64 [R1+0xb8], R82 ;  /* 0x0000b85201007387 */ /* 0x000fe80000100a00 */
[----:B--2---:R-:W2:Y:S04]  /*410f0*/  LDL.LU R80, [R1+0xc84] ;  /* 0x000c840001507983 */ /* 0x004ea80000300800 */
[----:B------:R-:W-:Y:S04]  /*41100*/  STL.64 [R1+0x80], R84 ;  /* 0x0000805401007387 */ /* 0x000fe80000100a00 */
[----:B------:R3:W-:Y:S02]  /*41110*/  STL.64 [R1+0x88], R86 ;  /* 0x0000885601007387 */ /* 0x0007e40000100a00 */
[C---:B---3--:R-:W-:Y:S11]  /*41120*/  HMMA.1688.F32.TF32 R84, R236.reuse, R94, R240 ;  /* 0x0000005eec54723c */ /* 0x048ff600000810f0 */
[----:B------:R-:W-:Y:S11]  /*41130*/  @!UPT UIADD3 URZ, URZ, URZ, URZ ;  /* 0x0000003f3f3ff290 */ /* 0x000ff6000fffe03f */
[----:B------:R-:W-:Y:S01]  /*41140*/  @!UPT UIADD3 URZ, URZ, URZ, URZ ;  /* 0x0000003f3f3ff290 */ /* 0x000fe2000fffe03f */
[----:B------:R-:W-:Y:S04]  /*41150*/  STL.64 [R1+0x70], R84 ;  /* 0x0000705401007387 */ /* 0x000fe80000100a00 */
[----:B------:R-:W-:Y:S04]  /*41160*/  STL.64 [R1+0x78], R86 ;  /* 0x0000785601007387 */ /* 0x000fe80000100a00 */
[----:B------:R-:W3:Y:S04]  /*41170*/  LDL.LU R5, [R1+0xc60] ;  /* 0x000c600001057983 */ /* 0x000ee80000300800 */
[----:B------:R-:W-:Y:S04]  /*41180*/  STL.64 [R1+0x40], R24 ;  /* 0x0000401801007387 */ /* 0x000fe80000100a00 */
[----:B------:R1:W-:Y:S04]  /*41190*/  STL.64 [R1+0x48], R26 ;  /* 0x0000481a01007387 */ /* 0x0003e80000100a00 */
[----:B-1----:R-:W3:Y:S01]  /*411a0*/  LDL.LU R27, [R1+0xc80] ;  /* 0x000c8000011b7983 */ /* 0x002ee20000300800 */
[----:B------:R-:W-:Y:S01]  /*411b0*/  HMMA.1688.F32.TF32 R28, R236, R102, R28 ;  /* 0x00000066ec1c723c */ /* 0x000fe2000008101c */
[----:B------:R-:W-:-:S05]  /*411c0*/  IMAD.MOV.U32 R7, RZ, RZ, 0x7f ;  /* 0x0000007fff077424 */ /* 0x000fca00078e00ff */
[----:B------:R-:W-:Y:S11]  /*411d0*/  IADD3 R81, R7, c[0x0][0x180], RZ ;  /* 0x0000600007517a10 */ /* 0x000ff60007ffe0ff */
[----:B------:R-:W-:Y:S06]  /*411e0*/  @!UPT UIADD3 URZ, URZ, URZ, URZ ;  /* 0x0000003f3f3ff290 */ /* 0x000fec000fffe03f */
[----:B------:R-:W-:Y:S04]  /*411f0*/  STL.64 [R1+0x30], R28 ;  /* 0x0000301c01007387 */ /* 0x000fe80000100a00 */
[----:B------:R1:W-:Y:S02]  /*41200*/  STL.64 [R1+0x38], R30 ;  /* 0x0000381e01007387 */ /* 0x0003e40000100a00 */
[----:B-1----:R-:W-:Y:S01]  /*41210*/  HMMA.1688.F32.TF32 R28, R236, R106, R32 ;  /* 0x0000006aec1c723c */ /* 0x002fe20000081020 */
[----:B------:R-:W-:-:S05]  /*41220*/  IMAD.MOV.U32 R7, RZ, RZ, c[0x0][0x180] ;  /* 0x00006000ff077624 */ /* 0x000fca00078e00ff */
[----:B------:R-:W-:Y:S01]  /*41230*/  IADD3 R0, R7, -0x100, RZ ;  /* 0xffffff0007007810 */ /* 0x000fe20007ffe0ff */
[----:B------:R-:W-:-:S04]  /*41240*/  IMAD.MOV.U32 R7, RZ, RZ, c[0x0][0x188] ;  /* 0x00006200ff077624 */ /* 0x000fc800078e00ff */
[----:B------:R-:W-:Y:S01]  /*41250*/  IMAD.SHL.U32 R83, R7, 0x80, RZ ;  /* 0x0000008007537824 */ /* 0x000fe200078e00ff */
[----:B------:R-:W-:-:S11]  /*41260*/  SHF.R.S32.HI R2, RZ, 0x1f, R81 ;  /* 0x0000001fff027819 */ /* 0x000fd60000011451 */
[----:B------:R1:W-:Y:S04]  /*41270*/  STL.64 [R1+0x10], R28 ;  /* 0x0000101c01007387 */ /* 0x0003e80000100a00 */
[----:B------:R1:W-:Y:S04]  /*41280*/  STL.64 [R1+0x18], R30 ;  /* 0x0000181e01007387 */ /* 0x0003e80000100a00 */
[----:B------:R-:W3:Y:S04]  /*41290*/  LDL.LU R25, [R1+0xca4] ;  /* 0x000ca40001197983 */ /* 0x000ee80000300800 */
[----:B------:R-:W3:Y:S04]  /*412a0*/  LDL.LU R7, [R1+0xcc4] ;  /* 0x000cc40001077983 */ /* 0x000ee80000300800 */
[----:B------:R-:W3:Y:S04]  /*412b0*/  LDL.LU R26, [R1+0xca0] ;  /* 0x000ca000011a7983 */ /* 0x000ee80000300800 */
[----:B------:R-:W3:Y:S01]  /*412c0*/  LDL.LU R24, [R1+0xcc0] ;  /* 0x000cc00001187983 */ /* 0x000ee20000300800 */
[----:B------:R-:W-:Y:S01]  /*412d0*/  LEA.HI R2, R2, R81, RZ, 0x7 ;  /* 0x0000005102027211 */ /* 0x000fe200078f38ff */
[----:B------:R-:W-:-:S02]  /*412e0*/  IMAD R0, R6, -0x80, R0 ;  /* 0xffffff8006007824 */ /* 0x000fc400078e0200 */
[----:B------:R-:W1:Y:S01]  /*412f0*/  S2R R81, SR_TID.X ;  /* 0x0000000000517919 */ /* 0x000e620000002100 */
[----:B------:R-:W-:-:S03]  /*41300*/  SHF.R.S32.HI R2, RZ, 0x7, R2 ;  /* 0x00000007ff027819 */ /* 0x000fc60000011402 */
[----:B------:R-:W-:Y:S01]  /*41310*/  BAR.SYNC.DEFER_BLOCKING 0x0 ;  /* 0x0000000000007b1d */ /* 0x000fe20000010000 */
[----:B------:R-:W-:Y:S02]  /*41320*/  IADD3 R2, R2, -0x2, RZ ;  /* 0xfffffffe02027810 */ /* 0x000fe40007ffe0ff */
[----:B------:R-:W-:Y:S02]  /*41330*/  ISETP.GT.AND P1, PT, R0, RZ, PT ;  /* 0x000000ff0000720c */ /* 0x000fe40003f24270 */
[----:B------:R-:W-:Y:S02]  /*41340*/  ISETP.GE.AND P0, PT, R6, R2, PT ;  /* 0x000000020600720c */ /* 0x000fe40003f06270 */
[----:B------:R-:W-:Y:S01]  /*41350*/  SEL R2, RZ, 0x4, !P1 ;  /* 0x00000004ff027807 */ /* 0x000fe20004800000 */
[----:B------:R-:W-:Y:S01]  /*41360*/  UIADD3 UR5, UR5, 0x1, URZ ;  /* 0x0000000105057890 */ /* 0x000fe2000fffe03f */
[----:B------:R-:W-:Y:S02]  /*41370*/  ISETP.GT.AND P1, PT, R0, 0x4, PT ;  /* 0x000000040000780c */ /* 0x000fe40003f24270 */
[----:B------:R-:W-:Y:S01]  /*41380*/  SEL R2, R2, RZ, !P0 ;  /* 0x000000ff02027207 */ /* 0x000fe20004000000 */
[----:B------:R-:W-:Y:S01]  /*41390*/  UISETP.GT.AND UP0, UPT, UR5, 0x1, UPT ;  /* 0x000000010500788c */ /* 0x000fe2000bf04270 */
[----:B------:R-:W-:-:S02]  /*413a0*/  IMAD.SHL.U32 R83, R83, 0x4, RZ ;  /* 0x0000000453537824 */ /* 0x000fc400078e00ff */
[----:B------:R-:W-:Y:S02]  /*413b0*/  ISETP.NE.U32.AND P2, PT, R2, RZ, PT ;  /* 0x000000ff0200720c */ /* 0x000fe40003f45070 */
[----:B------:R-:W-:Y:S01]  /*413c0*/  SEL R2, RZ, 0x4, !P1 ;  /* 0x00000004ff027807 */ /* 0x000fe20004800000 */
[----:B------:R-:W-:Y:S01]  /*413d0*/  USEL UR5, UR5, URZ, !UP0 ;  /* 0x0000003f05057287 */ /* 0x000fe2000c000000 */
[----:B----4-:R-:W-:Y:S02]  /*413e0*/  IADD3 R4, P3, R4, R83, RZ ;  /* 0x0000005304047210 */ /* 0x010fe40007f7e0ff */
[----:B------:R-:W-:Y:S02]  /*413f0*/  SEL R2, R2, RZ, !P0 ;  /* 0x000000ff02027207 */ /* 0x000fe40004000000 */
[----:B-1----:R-:W-:Y:S02]  /*41400*/  LOP3.LUT R81, R81, 0x7f, RZ, 0xc0, !PT ;  /* 0x0000007f51517812 */ /* 0x002fe400078ec0ff */
[----:B------:R-:W-:Y:S01]  /*41410*/  ISETP.NE.U32.AND P1, PT, R2, RZ, PT ;  /* 0x000000ff0200720c */ /* 0x000fe20003f25070 */
[----:B------:R-:W-:-:S02]  /*41420*/  IMAD.U32 R2, RZ, RZ, UR5 ;  /* 0x00000005ff027e24 */ /* 0x000fc4000f8e00ff */
[----:B------:R-:W-:Y:S01]  /*41430*/  IMAD.SHL.U32 R29, R81, 0x4, RZ ;  /* 0x00000004511d7824 */ /* 0x000fe200078e00ff */
[----:B------:R-:W-:Y:S03]  /*41440*/  STL [R1+0xc64], R4 ;  /* 0x000c640401007387 */ /* 0x000fe60000100800 */
[----:B------:R-:W-:Y:S01]  /*41450*/  IMAD R2, R2, 0x10000, R29 ;  /* 0x0001000002027824 */ /* 0x000fe200078e021d */
[----:B--2---:R-:W-:-:S05]  /*41460*/  IADD3 R80, P4, R80, R83, RZ ;  /* 0x0000005350507210 */ /* 0x004fca0007f9e0ff */
[----:B------:R-:W-:Y:S01]  /*41470*/  STL [R1+0xc84], R80 ;  /* 0x000c845001007387 */ /* 0x000fe20000100800 */
[----:B---3--:R-:W-:-:S05]  /*41480*/  IADD3.X R5, R5, R3, RZ, P3, !PT ;  /* 0x0000000305057210 */ /* 0x008fca0001ffe4ff */
[----:B------:R1:W-:Y:S04]  /*41490*/  STL [R1+0xc60], R5 ;  /* 0x000c600501007387 */ /* 0x0003e80000100800 */
[----:B------:R-:W-:Y:S01]  /*414a0*/  @!PT LDS RZ, [RZ] ;  /* 0x00000000fffff984 */ /* 0x000fe20000000800 */
[----:B------:R-:W-:Y:S01]  /*414b0*/  @!PT LDS RZ, [RZ] ;  /* 0x00000000fffff984 */ /* 0x000fe20000000800 */
[----:B------:R-:W-:Y:S01]  /*414c0*/  @!PT LDS RZ, [RZ] ;  /* 0x00000000fffff984 */ /* 0x000fe20000000800 */
[----:B------:R1:W-:Y:S01]  /*414d0*/  LDGSTS.E [R2+0x40000], [R4.64], P2 ;  /* 0x4000000004027fae */ /* 0x0003e20009121848 */
[----:B------:R-:W-:-:S05]  /*414e0*/  IMAD.X R27, R27, 0x1, R3, P4 ;  /* 0x000000011b1b7824 */ /* 0x000fca00020e0603 */
[----:B------:R2:W-:Y:S04]  /*414f0*/  STL [R1+0xc80], R27 ;  /* 0x000c801b01007387 */ /* 0x0005e80000100800 */
[----:B------:R-:W3:Y:S01]  /*41500*/  LDL.LU R31, [R1+0xce0] ;  /* 0x000ce000011f7983 */ /* 0x000ee20000300800 */
[----:B-1----:R-:W-:-:S03]  /*41510*/  IMAD.MOV.U32 R5, RZ, RZ, R27 ;  /* 0x000000ffff057224 */ /* 0x002fc600078e001b */
[----:B------:R-:W4:Y:S04]  /*41520*/  LDL.LU R30, [R1+0xce4] ;  /* 0x000ce400011e7983 */ /* 0x000f280000300800 */
[----:B------:R-:W3:Y:S04]  /*41530*/  LDL.LU R28, [R1+0xd00] ;  /* 0x000d0000011c7983 */ /* 0x000ee80000300800 */
[----:B--2---:R-:W2:Y:S01]  /*41540*/  LDL.LU R27, [R1+0xd04] ;  /* 0x000d0400011b7983 */ /* 0x004ea20000300800 */
[----:B------:R-:W-:-:S05]  /*41550*/  IMAD.MOV.U32 R4, RZ, RZ, R80 ;  /* 0x000000ffff047224 */ /* 0x000fca00078e0050 */
[----:B------:R1:W-:Y:S01]  /*41560*/  LDGSTS.E [R2+0x40800], [R4.64], P1 ;  /* 0x4080000004027fae */ /* 0x0003e20008921848 */
[----:B------:R-:W-:-:S04]  /*41570*/  ISETP.GT.AND P1, PT, R0, 0x8, PT ;  /* 0x000000080000780c */ /* 0x000fc80003f24270 */
[----:B-1----:R-:W-:Y:S02]  /*41580*/  SEL R4, RZ, 0x4, !P1 ;  /* 0x00000004ff047807 */ /* 0x002fe40004800000 */
[----:B------:R-:W-:Y:S02]  /*41590*/  ISETP.GT.AND P1, PT, R0, 0xc, PT ;  /* 0x0000000c0000780c */ /* 0x000fe40003f24270 */
[----:B------:R-:W-:-:S04]  /*415a0*/  SEL R4, R4, RZ, !P0 ;  /* 0x000000ff04047207 */ /* 0x000fc80004000000 */
[----:B------:R-:W-:Y:S02]  /*415b0*/  ISETP.NE.U32.AND P2, PT, R4, RZ, PT ;  /* 0x000000ff0400720c */ /* 0x000fe40003f45070 */
[----:B------:R-:W-:-:S04]  /*415c0*/  SEL R4, RZ, 0x4, !P1 ;  /* 0x00000004ff047807 */ /* 0x000fc80004800000 */
[----:B------:R-:W-:-:S04]  /*415d0*/  SEL R4, R4, RZ, !P0 ;  /* 0x000000ff04047207 */ /* 0x000fc80004000000 */
[----:B------:R-:W-:Y:S02]  /*415e0*/  ISETP.NE.U32.AND P1, PT, R4, RZ, PT ;  /* 0x000000ff0400720c */ /* 0x000fe40003f25070 */
[-C--:B------:R-:W-:Y:S02]  /*415f0*/  IADD3 R25, P3, R25, R83.reuse, RZ ;  /* 0x0000005319197210 */ /* 0x080fe40007f7e0ff */
[----:B------:R-:W-:-:S03]  /*41600*/  IADD3 R7, P4, R7, R83, RZ ;  /* 0x0000005307077210 */ /* 0x000fc60007f9e0ff */
[----:B------:R-:W-:Y:S01]  /*41610*/  IMAD.X R26, R26, 0x1, R3, P3 ;  /* 0x000000011a1a7824 */ /* 0x000fe200018e0603 */
[----:B------:R-:W-:Y:S01]  /*41620*/  STL [R1+0xca4], R25 ;  /* 0x000ca41901007387 */ /* 0x000fe20000100800 */
[----:B------:R-:W-:Y:S02]  /*41630*/  IMAD.MOV.U32 R4, RZ, RZ, R25 ;  /* 0x000000ffff047224 */ /* 0x000fe400078e0019 */
[----:B------:R-:W-:Y:S01]  /*41640*/  IMAD.X R24, R24, 0x1, R3, P4 ;  /* 0x0000000118187824 */ /* 0x000fe200020e0603 */
[----:B------:R1:W-:Y:S01]  /*41650*/  STL [R1+0xca0], R26 ;  /* 0x000ca01a01007387 */ /* 0x0003e20000100800 */
[----:B------:R-:W-:-:S03]  /*41660*/  IMAD.MOV.U32 R5, RZ, RZ, R26 ;  /* 0x000000ffff057224 */ /* 0x000fc600078e001a */
[----:B------:R-:W-:Y:S04]  /*41670*/  STL [R1+0xcc4], R7 ;  /* 0x000cc40701007387 */ /* 0x000fe80000100800 */
[----:B------:R1:W-:Y:S04]  /*41680*/  STL [R1+0xcc0], R24 ;  /* 0x000cc01801007387 */ /* 0x0003e80000100800 */
[----:B-1----:R-:W2:Y:S04]  /*41690*/  LDL.LU R26, [R1+0xd20] ;  /* 0x000d2000011a7983 */ /* 0x002ea80000300800 */
[----:B------:R1:W-:Y:S04]  /*416a0*/  LDGSTS.E [R2+0x41000], [R4.64], P2 ;  /* 0x4100000004027fae */ /* 0x0003e80009121848 */
[----:B------:R-:W2:Y:S01]  /*416b0*/  LDL.LU R25, [R1+0xd24] ;  /* 0x000d240001197983 */ /* 0x000ea20000300800 */
[----:B-1----:R-:W-:-:S02]  /*416c0*/  IMAD.MOV.U32 R5, RZ, RZ, R24 ;  /* 0x000000ffff057224 */ /* 0x002fc400078e0018 */
[----:B------:R-:W-:Y:S01]  /*416d0*/  IMAD.MOV.U32 R4, RZ, RZ, R7 ;  /* 0x000000ffff047224 */ /* 0x000fe200078e0007 */
[----:B------:R-:W2:Y:S04]  /*416e0*/  LDL.LU R24, [R1+0xd40] ;  /* 0x000d400001187983 */ /* 0x000ea80000300800 */
[----:B------:R-:W2:Y:S04]  /*416f0*/  LDL.LU R7, [R1+0xd44] ;  /* 0x000d440001077983 */ /* 0x000ea80000300800 */
        /* <DEDUP_REMOVED lines=9> */
[----:B----4-:R-:W-:-:S05]  /*41790*/  IADD3 R30, P3, R30, R83, RZ ;  /* 0x000000531e1e7210 */ /* 0x010fca0007f7e0ff */
[----:B---3--:R-:W-:Y:S01]  /*417a0*/  IMAD.X R31, R31, 0x1, R3, P3 ;  /* 0x000000011f1f7824 */ /* 0x008fe200018e0603 */
[----:B--2---:R-:W-:Y:S01]  /*417b0*/  IADD3 R27, P4, R27, R83, RZ ;  /* 0x000000531b1b7210 */ /* 0x004fe20007f9e0ff */
[----:B------:R-:W-:-:S03]  /*417c0*/  IMAD.MOV.U32 R4, RZ, RZ, R30 ;  /* 0x000000ffff047224 */ /* 0x000fc600078e001e */
[----:B------:R-:W-:Y:S01]  /*417d0*/  MOV R5, R31 ;  /* 0x0000001f00057202 */ /* 0x000fe20000000f00 */
[----:B------:R-:W-:Y:S01]  /*417e0*/  STL [R1+0xce4], R30 ;  /* 0x000ce41e01007387 */ /* 0x000fe20000100800 */
[----:B------:R-:W-:-:S03]  /*417f0*/  IMAD.X R28, R28, 0x1, R3, P4 ;  /* 0x000000011c1c7824 */ /* 0x000fc600020e0603 */
[----:B------:R1:W-:Y:S04]  /*41800*/  STL [R1+0xce0], R31 ;  /* 0x000ce01f01007387 */ /* 0x0003e80000100800 */
[----:B------:R-:W-:Y:S04]  /*41810*/  STL [R1+0xd04], R27 ;  /* 0x000d041b01007387 */ /* 0x000fe80000100800 */
[----:B------:R2:W-:Y:S04]  /*41820*/  STL [R1+0xd00], R28 ;  /* 0x000d001c01007387 */ /* 0x0005e80000100800 */
[----:B------:R3:W-:Y:S04]  /*41830*/  LDGSTS.E [R2+0x42000], [R4.64], P2 ;  /* 0x4200000004027fae */ /* 0x0007e80009121848 */
[----:B-1----:R-:W4:Y:S04]  /*41840*/  LDL.LU R31, [R1+0xd60] ;  /* 0x000d6000011f7983 */ /* 0x002f280000300800 */
[----:B------:R-:W4:Y:S01]  /*41850*/  LDL.LU R30, [R1+0xd64] ;  /* 0x000d6400011e7983 */ /* 0x000f220000300800 */
[----:B---3--:R-:W-:-:S02]  /*41860*/  IMAD.MOV.U32 R5, RZ, RZ, R28 ;  /* 0x000000ffff057224 */ /* 0x008fc400078e001c */
[----:B------:R-:W-:Y:S01]  /*41870*/  IMAD.MOV.U32 R4, RZ, RZ, R27 ;  /* 0x000000ffff047224 */ /* 0x000fe200078e001b */
[----:B--2---:R-:W2:Y:S04]  /*41880*/  LDL.LU R28, [R1+0xd80] ;  /* 0x000d8000011c7983 */ /* 0x004ea80000300800 */
[----:B------:R-:W3:Y:S04]  /*41890*/  LDL.LU R27, [R1+0xd84] ;  /* 0x000d8400011b7983 */ /* 0x000ee80000300800 */
        /* <DEDUP_REMOVED lines=9> */
[----:B------:R-:W-:-:S05]  /*41930*/  IADD3 R25, P3, R25, R83, RZ ;  /* 0x0000005319197210 */ /* 0x000fca0007f7e0ff */
[----:B------:R-:W-:Y:S01]  /*41940*/  IMAD.X R26, R26, 0x1, R3, P3 ;  /* 0x000000011a1a7824 */ /* 0x000fe200018e0603 */
[----:B------:R-:W-:Y:S01]  /*41950*/  STL [R1+0xd24], R25 ;  /* 0x000d241901007387 */ /* 0x000fe20000100800 */
[----:B------:R-:W-:Y:S02]  /*41960*/  IMAD.MOV.U32 R4, RZ, RZ, R25 ;  /* 0x000000ffff047224 */ /* 0x000fe400078e0019 */
[----:B------:R-:W-:Y:S01]  /*41970*/  IMAD.MOV.U32 R5, RZ, RZ, R26 ;  /* 0x000000ffff057224 */ /* 0x000fe200078e001a */
[----:B------:R-:W-:Y:S01]  /*41980*/  IADD3 R7, P4, R7, R83, RZ ;  /* 0x0000005307077210 */ /* 0x000fe20007f9e0ff */
[----:B------:R1:W-:Y:S04]  /*41990*/  STL [R1+0xd20], R26 ;  /* 0x000d201a01007387 */ /* 0x0003e80000100800 */
[----:B------:R-:W-:Y:S01]  /*419a0*/  IMAD.X R24, R24, 0x1, R3, P4 ;  /* 0x0000000118187824 */ /* 0x000fe200020e0603 */
[----:B------:R-:W-:Y:S04]  /*419b0*/  STL [R1+0xd44], R7 ;  /* 0x000d440701007387 */ /* 0x000fe80000100800 */
[----:B------:R1:W-:Y:S04]  /*419c0*/  STL [R1+0xd40], R24 ;  /* 0x000d401801007387 */ /* 0x0003e80000100800 */
[----:B------:R1:W-:Y:S04]  /*419d0*/  LDGSTS.E [R2+0x43000], [R4.64], P2 ;  /* 0x4300000004027fae */ /* 0x0003e80009121848 */
[----:B-1----:R-:W2:Y:S04]  /*419e0*/  LDL.LU R26, [R1+0xda0] ;  /* 0x000da000011a7983 */ /* 0x002ea80000300800 */
[----:B------:R-:W2:Y:S01]  /*419f0*/  LDL.LU R25, [R1+0xda4] ;  /* 0x000da40001197983 */ /* 0x000ea20000300800 */
[----:B------:R-:W-:-:S02]  /*41a00*/  IMAD.MOV.U32 R5, RZ, RZ, R24 ;  /* 0x000000ffff057224 */ /* 0x000fc400078e0018 */
        /* <DEDUP_REMOVED lines=13> */
[----:B------:R-:W-:Y:S01]  /*41ae0*/  IMAD.X R31, R31, 0x1, R3, P3 ;  /* 0x000000011f1f7824 */ /* 0x000fe200018e0603 */
[----:B---3--:R-:W-:Y:S01]  /*41af0*/  IADD3 R27, P4, R27, R83, RZ ;  /* 0x000000531b1b7210 */ /* 0x008fe20007f9e0ff */
[----:B------:R-:W-:Y:S01]  /*41b00*/  STL [R1+0xd64], R30 ;  /* 0x000d641e01007387 */ /* 0x000fe20000100800 */
[----:B------:R-:W-:-:S03]  /*41b10*/  IMAD.MOV.U32 R4, RZ, RZ, R30 ;  /* 0x000000ffff047224 */ /* 0x000fc600078e001e */
[----:B--2---:R-:W-:Y:S01]  /*41b20*/  IMAD.X R28, R28, 0x1, R3, P4 ;  /* 0x000000011c1c7824 */ /* 0x004fe200020e0603 */
[----:B------:R1:W-:Y:S01]  /*41b30*/  STL [R1+0xd60], R31 ;  /* 0x000d601f01007387 */ /* 0x0003e20000100800 */
[----:B------:R-:W-:-:S03]  /*41b40*/  IMAD.MOV.U32 R5, RZ, RZ, R31 ;  /* 0x000000ffff057224 */ /* 0x000fc600078e001f */
[----:B------:R-:W-:Y:S04]  /*41b50*/  STL [R1+0xd84], R27 ;  /* 0x000d841b01007387 */ /* 0x000fe80000100800 */
[----:B------:R2:W-:Y:S04]  /*41b60*/  STL [R1+0xd80], R28 ;  /* 0x000d801c01007387 */ /* 0x0005e80000100800 */
[----:B-1----:R-:W3:Y:S04]  /*41b70*/  LDL.LU R31, [R1+0xde0] ;  /* 0x000de000011f7983 */ /* 0x002ee80000300800 */
[----:B------:R1:W-:Y:S04]  /*41b80*/  LDGSTS.E [R2+0x44000], [R4.64], P2 ;  /* 0x4400000004027fae */ /* 0x0003e80009121848 */
[----:B------:R-:W4:Y:S01]  /*41b90*/  LDL.LU R30, [R1+0xde4] ;  /* 0x000de400011e7983 */ /* 0x000f220000300800 */
[----:B-1----:R-:W-:Y:S01]  /*41ba0*/  MOV R5, R28 ;  /* 0x0000001c00057202 */ /* 0x002fe20000000f00 */
[----:B------:R-:W-:-:S02]  /*41bb0*/  IMAD.MOV.U32 R4, RZ, RZ, R27 ;  /* 0x000000ffff047224 */ /* 0x000fc400078e001b */
[----:B--2---:R-:W2:Y:S04]  /*41bc0*/  LDL.LU R28, [R1+0xe00] ;  /* 0x000e0000011c7983 */ /* 0x004ea80000300800 */
        /* <DEDUP_REMOVED lines=12> */
[----:B------:R-:W-:Y:S01]  /*41c90*/  IADD3 R7, P4, R7, R83, RZ ;  /* 0x0000005307077210 */ /* 0x000fe20007f9e0ff */
[----:B------:R-:W-:Y:S01]  /*41ca0*/  STL [R1+0xda4], R25 ;  /* 0x000da41901007387 */ /* 0x000fe20000100800 */
[----:B------:R-:W-:-:S03]  /*41cb0*/  IMAD.MOV.U32 R4, RZ, RZ, R25 ;  /* 0x000000ffff047224 */ /* 0x000fc600078e0019 */
        /* <DEDUP_REMOVED lines=23> */
[----:B------:R-:W-:Y:S01]  /*41e30*/  STL [R1+0xde4], R30 ;  /* 0x000de41e01007387 */ /* 0x000fe20000100800 */
[----:B------:R-:W-:Y:S01]  /*41e40*/  IMAD.MOV.U32 R4, RZ, RZ, R30 ;  /* 0x000000ffff047224 */ /* 0x000fe200078e001e */
[----:B--2---:R-:W-:Y:S01]  /*41e50*/  IADD3 R27, P4, R27, R83, RZ ;  /* 0x000000531b1b7210 */ /* 0x004fe20007f9e0ff */
[----:B------:R-:W-:Y:S01]  /*41e60*/  IMAD.MOV.U32 R5, RZ, RZ, R31 ;  /* 0x000000ffff057224 */ /* 0x000fe200078e001f */
[----:B------:R1:W-:Y:S03]  /*41e70*/  STL [R1+0xde0], R31 ;  /* 0x000de01f01007387 */ /* 0x0003e60000100800 */
[----:B------:R-:W-:Y:S01]  /*41e80*/  IMAD.X R28, R28, 0x1, R3, P4 ;  /* 0x000000011c1c7824 */ /* 0x000fe200020e0603 */
        /* <DEDUP_REMOVED lines=21> */
[----:B------:R-:W-:Y:S01]  /*41fe0*/  IMAD.MOV.U32 R4, RZ, RZ, R25 ;  /* 0x000000ffff047224 */ /* 0x000fe200078e0019 */
[----:B------:R-:W-:Y:S02]  /*41ff0*/  IADD3 R7, P4, R7, R83, RZ ;  /* 0x0000005307077210 */ /* 0x000fe40007f9e0ff */
[----:B------:R1:W-:Y:S02]  /*42000*/  STL [R1+0xe20], R26 ;  /* 0x000e201a01007387 */ /* 0x0003e40000100800 */
[----:B------:R-:W-:Y:S01]  /*42010*/  IADD3.X R24, R24, R3, RZ, P4, !PT ;  /* 0x0000000318187210 */ /* 0x000fe200027fe4ff */
[----:B------:R-:W-:Y:S01]  /*42020*/  IMAD.MOV.U32 R5, RZ, RZ, R26 ;  /* 0x000000ffff057224 */ /* 0x000fe200078e001a */
[----:B------:R-:W-:Y:S04]  /*42030*/  STL [R1+0xe44], R7 ;  /* 0x000e440701007387 */ /* 0x000fe80000100800 */
[----:B------:R1:W-:Y:S04]  /*42040*/  STL [R1+0xe40], R24 ;  /* 0x000e401801007387 */ /* 0x0003e80000100800 */
[----:B-1----:R-:W2:Y:S04]  /*42050*/  LDL.LU R26, [R1+0xea0] ;  /* 0x000ea000011a7983 */ /* 0x002ea80000300800 */
[----:B------:R-:W2:Y:S04]  /*42060*/  LDL.LU R25, [R1+0xea4] ;  /* 0x000ea40001197983 */ /* 0x000ea80000300800 */
[----:B------:R1:W-:Y:S02]  /*42070*/  LDGSTS.E [R2+0x47000], [R4.64], P2 ;  /* 0x4700000004027fae */ /* 0x0003e40009121848 */
        /* <DEDUP_REMOVED lines=26> */
[----:B-1----:R-:W-:-:S02]  /*42220*/  IMAD.MOV.U32 R5, RZ, RZ, R28 ;  /* 0x000000ffff057224 */ /* 0x002fc400078e001c */
[----:B------:R-:W-:Y:S01]  /*42230*/  IMAD.MOV.U32 R4, RZ, RZ, R27 ;  /* 0x000000ffff047224 */ /* 0x000fe200078e001b */
        /* <DEDUP_REMOVED lines=9> */
[----:B------:R-:W-:Y:S02]  /*422d0*/  SEL R4, R4, RZ, !P0 ;  /* 0x000000ff04047207 */ /* 0x000fe40004000000 */
[----:B------:R-:W-:-:S05]  /*422e0*/  IADD3 R25, P3, R25, R83, RZ ;  /* 0x0000005319197210 */ /* 0x000fca0007f7e0ff */
[----:B------:R-:W-:Y:S01]  /*422f0*/  IMAD.X R26, R26, 0x1, R3, P3 ;  /* 0x000000011a1a7824 */ /* 0x000fe200018e0603 */
[----:B------:R-:W-:Y:S01]  /*42300*/  ISETP.NE.U32.AND P1, PT, R4, RZ, PT ;  /* 0x000000ff0400720c */ /* 0x000fe20003f25070 */
[----:B------:R-:W-:Y:S01]  /*42310*/  IMAD.MOV.U32 R4, RZ, RZ, R25 ;  /* 0x000000ffff047224 */ /* 0x000fe200078e0019 */
[----:B------:R-:W-:Y:S02]  /*42320*/  STL [R1+0xea4], R25 ;  /* 0x000ea41901007387 */ /* 0x000fe40000100800 */
[----:B------:R-:W-:Y:S02]  /*42330*/  MOV R5, R26 ;  /* 0x0000001a00057202 */ /* 0x000fe40000000f00 */
[----:B------:R1:W-:Y:S04]  /*42340*/  STL [R1+0xea0], R26 ;  /* 0x000ea01a01007387 */ /* 0x0003e80000100800 */
[----:B------:R1:W-:Y:S01]  /*42350*/  LDGSTS.E [R2+0x49000], [R4.64], P2 ;  /* 0x4900000004027fae */ /* 0x0003e20009121848 */
[----:B------:R-:W-:-:S05]  /*42360*/  IADD3 R7, P4, R7, R83, RZ ;  /* 0x0000005307077210 */ /* 0x000fca0007f9e0ff */
[----:B------:R-:W-:Y:S01]  /*42370*/  IMAD.X R24, R24, 0x1, R3, P4 ;  /* 0x0000000118187824 */ /* 0x000fe200020e0603 */
[----:B------:R-:W-:Y:S01]  /*42380*/  STL [R1+0xec4], R7 ;  /* 0x000ec40701007387 */ /* 0x000fe20000100800 */
[----:B-1----:R-:W-:-:S03]  /*42390*/  IMAD.MOV.U32 R4, RZ, RZ, R7 ;  /* 0x000000ffff047224 */ /* 0x002fc600078e0007 */
[----:B------:R1:W-:Y:S01]  /*423a0*/  STL [R1+0xec0], R24 ;  /* 0x000ec01801007387 */ /* 0x0003e20000100800 */
[----:B------:R-:W-:-:S03]  /*423b0*/  IMAD.MOV.U32 R5, RZ, RZ, R24 ;  /* 0x000000ffff057224 */ /* 0x000fc600078e0018 */
[----:B------:R-:W2:Y:S04]  /*423c0*/  LDL.LU R26, [R1+0xf20] ;  /* 0x000f2000011a7983 */ /* 0x000ea80000300800 */
[----:B------:R-:W2:Y:S04]  /*423d0*/  LDL.LU R25, [R1+0xf24] ;  /* 0x000f240001197983 */ /* 0x000ea80000300800 */
[----:B-1----:R-:W2:Y:S04]  /*423e0*/  LDL.LU R24, [R1+0xf40] ;  /* 0x000f400001187983 */ /* 0x002ea80000300800 */
        /* <DEDUP_REMOVED lines=13> */
[----:B------:R-:W-:Y:S02]  /*424c0*/  IMAD.MOV.U32 R4, RZ, RZ, R30 ;  /* 0x000000ffff047224 */ /* 0x000fe400078e001e */
[----:B------:R-:W-:Y:S01]  /*424d0*/  IMAD.MOV.U32 R5, RZ, RZ, R31 ;  /* 0x000000ffff057224 */ /* 0x000fe200078e001f */
[----:B--2---:R-:W-:Y:S01]  /*424e0*/  IADD3 R27, P4, R27, R83, RZ ;  /* 0x000000531b1b7210 */ /* 0x004fe20007f9e0ff */
[----:B------:R1:W-:Y:S04]  /*424f0*/  STL [R1+0xee0], R31 ;  /* 0x000ee01f01007387 */ /* 0x0003e80000100800 */
        /* <DEDUP_REMOVED lines=32> */
[----:B-1----:R-:W-:Y:S01]  /*42700*/  MOV R5, R24 ;  /* 0x0000001800057202 */ /* 0x002fe20000000f00 */
[----:B------:R-:W-:-:S02]  /*42710*/  IMAD.MOV.U32 R4, RZ, RZ, R7 ;  /* 0x000000ffff047224 */ /* 0x000fc400078e0007 */
        /* <DEDUP_REMOVED lines=36> */
[----:B------:R-:W-:Y:S02]  /*42960*/  IADD3 R25, P3, R25, R83, RZ ;  /* 0x0000005319197210 */ /* 0x000fe40007f7e0ff */
[----:B------:R-:W-:-:S03]  /*42970*/  ISETP.NE.U32.AND P1, PT, R4, RZ, PT ;  /* 0x000000ff0400720c */ /* 0x000fc60003f25070 */
[----:B------:R-:W-:Y:S01]  /*42980*/  IMAD.X R26, R26, 0x1, R3, P3 ;  /* 0x000000011a1a7824 */ /* 0x000fe200018e0603 */
[----:B------:R-:W-:Y:S01]  /*42990*/  STL [R1+0xc48], R25 ;  /* 0x000c481901007387 */ /* 0x000fe20000100800 */
[----:B------:R-:W-:Y:S01]  /*429a0*/  IMAD.MOV.U32 R4, RZ, RZ, R25 ;  /* 0x000000ffff047224 */ /* 0x000fe200078e0019 */
[----:B------:R-:W-:Y:S01]  /*429b0*/  IADD3 R7, P4, R7, R83, RZ ;  /* 0x0000005307077210 */ /* 0x000fe20007f9e0ff */
[----:B------:R-:W-:Y:S01]  /*429c0*/  IMAD.MOV.U32 R5, RZ, RZ, R26 ;  /* 0x000000ffff057224 */ /* 0x000fe200078e001a */
[----:B------:R1:W-:Y:S03]  /*429d0*/  STL [R1+0xc44], R26 ;  /* 0x000c441a01007387 */ /* 0x0003e60000100800 */
        /* <DEDUP_REMOVED lines=23> */
[----:B--2---:R-:W-:Y:S02]  /*42b50*/  IADD3 R27, P4, R27, R83, RZ ;  /* 0x000000531b1b7210 */ /* 0x004fe40007f9e0ff */
[----:B------:R1:W-:Y:S02]  /*42b60*/  STL [R1+0xc04], R31 ;  /* 0x000c041f01007387 */ /* 0x0003e40000100800 */
[----:B------:R-:W-:Y:S01]  /*42b70*/  IADD3.X R28, R28, R3, RZ, P4, !PT ;  /* 0x000000031c1c7210 */ /* 0x000fe200027fe4ff */
[----:B------:R-:W-:Y:S01]  /*42b80*/  IMAD.MOV.U32 R5, RZ, RZ, R31 ;  /* 0x000000ffff057224 */ /* 0x000fe200078e001f */
[----:B------:R-:W-:Y:S04]  /*42b90*/  STL [R1+0xbe8], R27 ;  /* 0x000be81b01007387 */ /* 0x000fe80000100800 */
[----:B------:R2:W-:Y:S04]  /*42ba0*/  STL [R1+0xbe4], R28 ;  /* 0x000be41c01007387 */ /* 0x0005e80000100800 */
[----:B------:R-:W3:Y:S04]  /*42bb0*/  LDL.LU R32, [R1+0xc68] ;  /* 0x000c680001207983 */ /* 0x000ee80000300800 */
[----:B-1----:R-:W4:Y:S04]  /*42bc0*/  LDL.LU R31, [R1+0xc6c] ;  /* 0x000c6c00011f7983 */ /* 0x002f280000300800 */
[----:B------:R1:W-:Y:S04]  /*42bd0*/  LDGSTS.E [R2+0x4e000], [R4.64], P2 ;  /* 0x4e00000004027fae */ /* 0x0003e80009121848 */
[----:B------:R-:W3:Y:S01]  /*42be0*/  LDL.LU R30, [R1+0xc88] ;  /* 0x000c8800011e7983 */ /* 0x000ee20000300800 */
[----:B-1----:R-:W-:-:S03]  /*42bf0*/  IMAD.MOV.U32 R5, RZ, RZ, R28 ;  /* 0x000000ffff057224 */ /* 0x002fc600078e001c */
        /* <DEDUP_REMOVED lines=27> */
[----:B------:R-:W2:Y:S01]  /*42db0*/  LDL.LU R7, [R1+0xccc] ;  /* 0x000ccc0001077983 */ /* 0x000ea20000300800 */
[----:B------:R-:W-:-:S03]  /*42dc0*/  ISETP.GT.AND P2, PT, R0, 0x5, PT ;  /* 0x000000050000780c */ /* 0x000fc60003f44270 */
[----:B------:R1:W-:Y:S01]  /*42dd0*/  LDGSTS.E [R2+0x4f800], [R4.64], P1 ;  /* 0x4f80000004027fae */ /* 0x0003e20008921848 */
[----:B------:R-:W-:Y:S01]  /*42de0*/  ISETP.GT.AND P1, PT, R0, 0x1, PT ;  /* 0x000000010000780c */ /* 0x000fe20003f24270 */
[----:B------:R-:W-:-:S03]  /*42df0*/  IMAD.SHL.U32 R85, R81, 0x4, RZ ;  /* 0x0000000451557824 */ /* 0x000fc600078e00ff */
[----:B-1----:R-:W-:Y:S02]  /*42e00*/  SEL R4, RZ, 0x4, !P1 ;  /* 0x00000004ff047807 */ /* 0x002fe40004800000 */
[----:B------:R-:W-:Y:S02]  /*42e10*/  SEL R2, RZ, 0x4, !P2 ;  /* 0x00000004ff027807 */ /* 0x000fe40005000000 */
[----:B------:R-:W-:Y:S02]  /*42e20*/  SEL R4, R4, RZ, !P0 ;  /* 0x000000ff04047207 */ /* 0x000fe40004000000 */
[----:B------:R-:W-:Y:S02]  /*42e30*/  SEL R2, R2, RZ, !P0 ;  /* 0x000000ff02027207 */ /* 0x000fe40004000000 */
[----:B------:R-:W-:Y:S02]  /*42e40*/  ISETP.NE.U32.AND P1, PT, R4, RZ, PT ;  /* 0x000000ff0400720c */ /* 0x000fe40003f25070 */
[----:B------:R-:W-:Y:S01]  /*42e50*/  ISETP.NE.U32.AND P2, PT, R2, RZ, PT ;  /* 0x000000ff0200720c */ /* 0x000fe20003f45070 */
[----:B------:R-:W-:Y:S01]  /*42e60*/  IMAD.U32 R2, RZ, RZ, UR5 ;  /* 0x00000005ff027e24 */ /* 0x000fe2000f8e00ff */
[----:B------:R-:W-:-:S04]  /*42e70*/  LOP3.LUT R27, R85, 0x20, RZ, 0x3c, !PT ;  /* 0x00000020551b7812 */ /* 0x000fc800078e3cff */
[----:B------:R-:W-:Y:S02]  /*42e80*/  LEA R2, R2, R27, 0x10 ;  /* 0x0000001b02027211 */ /* 0x000fe400078e80ff */
[----:B----4-:R-:W-:-:S05]  /*42e90*/  IADD3 R31, P3, R31, R83, RZ ;  /* 0x000000531f1f7210 */ /* 0x010fca0007f7e0ff */
[----:B---3--:R-:W-:Y:S01]  /*42ea0*/  IMAD.X R32, R32, 0x1, R3, P3 ;  /* 0x0000000120207824 */ /* 0x008fe200018e0603 */
[----:B------:R-:W-:Y:S01]  /*42eb0*/  STL [R1+0xc6c], R31 ;  /* 0x000c6c1f01007387 */ /* 0x000fe20000100800 */
[----:B------:R-:W-:Y:S02]  /*42ec0*/  IMAD.MOV.U32 R4, RZ, RZ, R31 ;  /* 0x000000ffff047224 */ /* 0x000fe400078e001f */
[----:B------:R-:W-:-:S05]  /*42ed0*/  IMAD.MOV.U32 R5, RZ, RZ, R32 ;  /* 0x000000ffff057224 */ /* 0x000fca00078e0020 */
[----:B------:R1:W-:Y:S01]  /*42ee0*/  LDGSTS.E [R2+0x40200], [R4.64], P1 ;  /* 0x4020000004027fae */ /* 0x0003e20008921848 */
[----:B--2---:R-:W-:-:S05]  /*42ef0*/  IADD3 R28, P4, R28, R83, RZ ;  /* 0x000000531c1c7210 */ /* 0x004fca0007f9e0ff */
[----:B------:R-:W-:Y:S01]  /*42f00*/  IMAD.X R30, R30, 0x1, R3, P4 ;  /* 0x000000011e1e7824 */ /* 0x000fe200020e0603 */
[----:B------:R-:W-:Y:S04]  /*42f10*/  STL [R1+0xc8c], R28 ;  /* 0x000c8c1c01007387 */ /* 0x000fe80000100800 */
[----:B------:R2:W-:Y:S01]  /*42f20*/  STL [R1+0xc68], R32 ;  /* 0x000c682001007387 */ /* 0x0005e20000100800 */
[----:B-1----:R-:W-:-:S03]  /*42f30*/  IMAD.MOV.U32 R5, RZ, RZ, R30 ;  /* 0x000000ffff057224 */ /* 0x002fc600078e001e */
[----:B------:R1:W-:Y:S01]  /*42f40*/  STL [R1+0xc88], R30 ;  /* 0x000c881e01007387 */ /* 0x0003e20000100800 */
[----:B------:R-:W-:-:S03]  /*42f50*/  IMAD.MOV.U32 R4, RZ, RZ, R28 ;  /* 0x000000ffff047224 */ /* 0x000fc600078e001c */
[----:B--2---:R-:W2:Y:S04]  /*42f60*/  LDL.LU R32, [R1+0xce8] ;  /* 0x000ce80001207983 */ /* 0x004ea80000300800 */
[----:B------:R-:W3:Y:S04]  /*42f70*/  LDL.LU R31, [R1+0xcec] ;  /* 0x000cec00011f7983 */ /* 0x000ee80000300800 */
[----:B-1----:R-:W4:Y:S04]  /*42f80*/  LDL.LU R30, [R1+0xd08] ;  /* 0x000d0800011e7983 */ /* 0x002f280000300800 */
[----:B------:R-:W4:Y:S01]  /*42f90*/  LDL.LU R28, [R1+0xd0c] ;  /* 0x000d0c00011c7983 */ /* 0x000f220000300800 */
[----:B------:R-:W-:-:S03]  /*42fa0*/  ISETP.GT.AND P1, PT, R0, 0x9, PT ;  /* 0x000000090000780c */ /* 0x000fc60003f24270 */
[----:B------:R1:W-:Y:S02]  /*42fb0*/  LDGSTS.E [R2+0x40a00], [R4.64], P2 ;  /* 0x40a0000004027fae */ /* 0x0003e40009121848 */
        /* <DEDUP_REMOVED lines=18> */
[----:B-1----:R-:W4:Y:S04]  /*430e0*/  LDL.LU R26, [R1+0xd28] ;  /* 0x000d2800011a7983 */ /* 0x002f280000300800 */
[----:B------:R-:W4:Y:S01]  /*430f0*/  LDL.LU R25, [R1+0xd2c] ;  /* 0x000d2c0001197983 */ /* 0x000f220000300800 */
[----:B------:R-:W-:-:S02]  /*43100*/  IMAD.MOV.U32 R5, RZ, RZ, R24 ;  /* 0x000000ffff057224 */ /* 0x000fc400078e0018 */
[----:B------:R-:W-:Y:S01]  /*43110*/  IMAD.MOV.U32 R4, RZ, RZ, R7 ;  /* 0x000000ffff047224 */ /* 0x000fe200078e0007 */
[----:B------:R-:W4:Y:S04]  /*43120*/  LDL.LU R24, [R1+0xd48] ;  /* 0x000d480001187983 */ /* 0x000f280000300800 */
[----:B------:R-:W4:Y:S04]  /*43130*/  LDL.LU R7, [R1+0xd4c] ;  /* 0x000d4c0001077983 */ /* 0x000f280000300800 */
        /* <DEDUP_REMOVED lines=9> */
[----:B---3--:R-:W-:-:S05]  /*431d0*/  IADD3 R31, P3, R31, R83, RZ ;  /* 0x000000531f1f7210 */ /* 0x008fca0007f7e0ff */
[--C-:B--2---:R-:W-:Y:S01]  /*431e0*/  IMAD.X R32, R32, 0x1, R3.reuse, P3 ;  /* 0x0000000120207824 */ /* 0x104fe200018e0603 */
[----:B----4-:R-:W-:Y:S01]  /*431f0*/  IADD3 R28, P4, R28, R83, RZ ;  /* 0x000000531c1c7210 */ /* 0x010fe20007f9e0ff */
[----:B------:R-:W-:Y:S01]  /*43200*/  STL [R1+0xcec], R31 ;  /* 0x000cec1f01007387 */ /* 0x000fe20000100800 */
[----:B------:R-:W-:Y:S01]  /*43210*/  MOV R4, R31 ;  /* 0x0000001f00047202 */ /* 0x000fe20000000f00 */
[----:B------:R-:W-:Y:S02]  /*43220*/  IMAD.MOV.U32 R5, RZ, RZ, R32 ;  /* 0x000000ffff057224 */ /* 0x000fe400078e0020 */
[----:B------:R-:W-:Y:S01]  /*43230*/  IMAD.X R30, R30, 0x1, R3, P4 ;  /* 0x000000011e1e7824 */ /* 0x000fe200020e0603 */
[----:B------:R1:W-:Y:S04]  /*43240*/  STL [R1+0xce8], R32 ;  /* 0x000ce82001007387 */ /* 0x0003e80000100800 */
        /* <DEDUP_REMOVED lines=57> */
[----:B---3--:R-:W-:Y:S01]  /*435e0*/  IMAD.MOV.U32 R5, RZ, RZ, R30 ;  /* 0x000000ffff057224 */ /* 0x008fe200078e001e */
[----:B------:R-:W-:-:S02]  /*435f0*/  MOV R4, R28 ;  /* 0x0000001c00047202 */ /* 0x000fc40000000f00 */
        /* <DEDUP_REMOVED lines=62> */
[----:B------:R-:W-:-:S04]  /*439e0*/  IADD3 R25, P3, R25, R83, RZ ;  /* 0x0000005319197210 */ /* 0x000fc80007f7e0ff */
[----:B------:R-:W-:Y:S02]  /*439f0*/  IADD3.X R26, R26, R3, RZ, P3, !PT ;  /* 0x000000031a1a7210 */ /* 0x000fe40001ffe4ff */
[----:B------:R-:W-:Y:S01]  /*43a00*/  IADD3 R7, P4, R7, R83, RZ ;  /* 0x0000005307077210 */ /* 0x000fe20007f9e0ff */
[----:B------:R-:W-:Y:S01]  /*43a10*/  STL [R1+0xe2c], R25 ;  /* 0x000e2c1901007387 */ /* 0x000fe20000100800 */
[----:B------:R-:W-:Y:S01]  /*43a20*/  ISETP.NE.U32.AND P1, PT, R4, RZ, PT ;  /* 0x000000ff0400720c */ /* 0x000fe20003f25070 */
        /* <DEDUP_REMOVED lines=49> */
[--C-:B------:R-:W-:Y:S01]  /*43d40*/  IMAD.X R26, R26, 0x1, R3.reuse, P3 ;  /* 0x000000011a1a7824 */ /* 0x100fe200018e0603 */
[----:B------:R-:W-:Y:S01]  /*43d50*/  MOV R4, R25 ;  /* 0x0000001900047202 */ /* 0x000fe20000000f00 */
[----:B------:R-:W-:Y:S02]  /*43d60*/  STL [R1+0xeac], R25 ;  /* 0x000eac1901007387 */ /* 0x000fe40000100800 */
        /* <DEDUP_REMOVED lines=61> */
[----:B-1----:R-:W-:Y:S01]  /*44140*/  IMAD.MOV.U32 R5, RZ, RZ, R24 ;  /* 0x000000ffff057224 */ /* 0x002fe200078e0018 */
[----:B------:R-:W-:-:S02]  /*44150*/  MOV R4, R7 ;  /* 0x0000000700047202 */ /* 0x000fc40000000f00 */
        /* <DEDUP_REMOVED lines=63> */
[----:B----4-:R-:W-:-:S04]  /*44550*/  IADD3 R31, P3, R31, R83, RZ ;  /* 0x000000531f1f7210 */ /* 0x010fc80007f7e0ff */
[----:B------:R-:W-:Y:S02]  /*44560*/  IADD3.X R32, R32, R3, RZ, P3, !PT ;  /* 0x0000000320207210 */ /* 0x000fe40001ffe4ff */
        /* <DEDUP_REMOVED lines=8> */
[----:B------:R-:W3:Y:S04]  /*445f0*/  LDL.LU R33, [R1+0xc70] ;  /* 0x000c700001217983 */ /* 0x000ee80000300800 */
[----:B------:R4:W-:Y:S04]  /*44600*/  LDGSTS.E [R2+0x4e200], [R4.64], P2 ;  /* 0x4e20000004027fae */ /* 0x0009e80009121848 */
[----:B-1----:R-:W3:Y:S04]  /*44610*/  LDL.LU R32, [R1+0xc74] ;  /* 0x000c740001207983 */ /* 0x002ee80000300800 */
[----:B------:R-:W3:Y:S01]  /*44620*/  LDL.LU R31, [R1+0xc90] ;  /* 0x000c9000011f7983 */ /* 0x000ee20000300800 */
[----:B----4-:R-:W-:-:S03]  /*44630*/  IMAD.MOV.U32 R5, RZ, RZ, R30 ;  /* 0x000000ffff057224 */ /* 0x010fc600078e001e */
        /* <DEDUP_REMOVED lines=14> */
[----:B------:R1:W-:Y:S01]  /*44720*/  STL [R1+0xbd0], R25 ;  /* 0x000bd01901007387 */ /* 0x0003e20000100800 */
[----:B------:R-:W-:-:S03]  /*44730*/  IMAD.MOV.U32 R4, RZ, RZ, R25 ;  /* 0x000000ffff047224 */ /* 0x000fc600078e0019 */
[----:B------:R-:W-:Y:S01]  /*44740*/  IMAD.X R24, R24, 0x1, R3, P4 ;  /* 0x0000000118187824 */ /* 0x000fe200020e0603 */
[----:B------:R-:W-:Y:S01]  /*44750*/  STL [R1+0xbcc], R26 ;  /* 0x000bcc1a01007387 */ /* 0x000fe20000100800 */
[----:B------:R-:W-:-:S03]  /*44760*/  IMAD.MOV.U32 R5, RZ, RZ, R26 ;  /* 0x000000ffff057224 */ /* 0x000fc600078e001a */
[----:B------:R-:W-:Y:S04]  /*44770*/  STL [R1+0xbb0], R7 ;  /* 0x000bb00701007387 */ /* 0x000fe80000100800 */
[----:B------:R4:W-:Y:S04]  /*44780*/  STL [R1+0xbac], R24 ;  /* 0x000bac1801007387 */ /* 0x0009e80000100800 */
[----:B------:R-:W2:Y:S04]  /*44790*/  LDL.LU R28, [R1+0xcb0] ;  /* 0x000cb000011c7983 */ /* 0x000ea80000300800 */
[----:B------:R4:W-:Y:S04]  /*447a0*/  LDGSTS.E [R2+0x4f200], [R4.64], P2 ;  /* 0x4f20000004027fae */ /* 0x0009e80009121848 */
[----:B-1----:R-:W2:Y:S01]  /*447b0*/  LDL.LU R25, [R1+0xcb4] ;  /* 0x000cb40001197983 */ /* 0x002ea20000300800 */
[----:B----4-:R-:W-:-:S02]  /*447c0*/  IMAD.MOV.U32 R5, RZ, RZ, R24 ;  /* 0x000000ffff057224 */ /* 0x010fc400078e0018 */
[----:B------:R-:W-:Y:S01]  /*447d0*/  IMAD.MOV.U32 R4, RZ, RZ, R7 ;  /* 0x000000ffff047224 */ /* 0x000fe200078e0007 */
[----:B------:R-:W2:Y:S04]  /*447e0*/  LDL.LU R24, [R1+0xcd0] ;  /* 0x000cd00001187983 */ /* 0x000ea80000300800 */
[----:B------:R-:W2:Y:S04]  /*447f0*/  LDL.LU R7, [R1+0xcd4] ;  /* 0x000cd40001077983 */ /* 0x000ea80000300800 */
[----:B------:R1:W-:Y:S01]  /*44800*/  LDGSTS.E [R2+0x4fa00], [R4.64], P1 ;  /* 0x4fa0000004027fae */ /* 0x0003e20008921848 */
[----:B------:R-:W-:-:S02]  /*44810*/  ISETP.GT.AND P1, PT, R0, 0x2, PT ;  /* 0x000000020000780c */ /* 0x000fc40003f24270 */
[----:B------:R-:W-:Y:S01]  /*44820*/  ISETP.GT.AND P2, PT, R0, 0x6, PT ;  /* 0x000000060000780c */ /* 0x000fe20003f44270 */
[----:B------:R-:W-:Y:S01]  /*44830*/  IMAD.SHL.U32 R80, R81, 0x4, RZ ;  /* 0x0000000451507824 */ /* 0x000fe200078e00ff */
[----:B-1----:R-:W-:Y:S02]  /*44840*/  SEL R4, RZ, 0x4, !P1 ;  /* 0x00000004ff047807 */ /* 0x002fe40004800000 */
[----:B------:R-:W-:Y:S02]  /*44850*/  SEL R2, RZ, 0x4, !P2 ;  /* 0x00000004ff027807 */ /* 0x000fe40005000000 */
[----:B------:R-:W-:Y:S02]  /*44860*/  SEL R4, R4, RZ, !P0 ;  /* 0x000000ff04047207 */ /* 0x000fe40004000000 */
[----:B------:R-:W-:Y:S02]  /*44870*/  SEL R2, R2, RZ, !P0 ;  /* 0x000000ff02027207 */ /* 0x000fe40004000000 */
[----:B------:R-:W-:-:S02]  /*44880*/  ISETP.NE.U32.AND P1, PT, R4, RZ, PT ;  /* 0x000000ff0400720c */ /* 0x000fc40003f25070 */
[----:B------:R-:W-:Y:S01]  /*44890*/  ISETP.NE.U32.AND P2, PT, R2, RZ, PT ;  /* 0x000000ff0200720c */ /* 0x000fe20003f45070 */
[----:B------:R-:W-:Y:S01]  /*448a0*/  IMAD.U32 R2, RZ, RZ, UR5 ;  /* 0x00000005ff027e24 */ /* 0x000fe2000f8e00ff */
[----:B------:R-:W-:-:S05]  /*448b0*/  LOP3.LUT R26, R80, 0x40, RZ, 0x3c, !PT ;  /* 0x00000040501a7812 */ /* 0x000fca00078e3cff */
[----:B------:R-:W-:Y:S01]  /*448c0*/  IMAD R2, R2, 0x10000, R26 ;  /* 0x0001000002027824 */ /* 0x000fe200078e021a */
[----:B---3--:R-:W-:-:S04]  /*448d0*/  IADD3 R32, P3, R32, R83, RZ ;  /* 0x0000005320207210 */ /* 0x008fc80007f7e0ff */
[----:B------:R-:W-:Y:S02]  /*448e0*/  IADD3.X R33, R33, R3, RZ, P3, !PT ;  /* 0x0000000321217210 */ /* 0x000fe40001ffe4ff */
[----:B--2---:R-:W-:Y:S01]  /*448f0*/  IADD3 R30, P4, R30, R83, RZ ;  /* 0x000000531e1e7210 */ /* 0x004fe20007f9e0ff */
[----:B------:R-:W-:Y:S01]  /*44900*/  STL [R1+0xc74], R32 ;  /* 0x000c742001007387 */ /* 0x000fe20000100800 */
[----:B------:R-:W-:-:S03]  /*44910*/  IMAD.MOV.U32 R4, RZ, RZ, R32 ;  /* 0x000000ffff047224 */ /* 0x000fc600078e0020 */
[----:B------:R-:W-:Y:S01]  /*44920*/  IMAD.X R31, R31, 0x1, R3, P4 ;  /* 0x000000011f1f7824 */ /* 0x000fe200020e0603 */
[----:B------:R-:W-:Y:S01]  /*44930*/  STL [R1+0xc94], R30 ;  /* 0x000c941e01007387 */ /* 0x000fe20000100800 */
[----:B------:R-:W-:-:S03]  /*44940*/  IMAD.MOV.U32 R5, RZ, RZ, R33 ;  /* 0x000000ffff057224 */ /* 0x000fc600078e0021 */
[----:B------:R1:W-:Y:S04]  /*44950*/  STL [R1+0xc70], R33 ;  /* 0x000c702101007387 */ /* 0x0003e80000100800 */
[----:B------:R2:W-:Y:S04]  /*44960*/  STL [R1+0xc90], R31 ;  /* 0x000c901f01007387 */ /* 0x0005e80000100800 */
[----:B------:R3:W-:Y:S04]  /*44970*/  LDGSTS.E [R2+0x40400], [R4.64], P1 ;  /* 0x4040000004027fae */ /* 0x0007e80008921848 */
[----:B-1----:R-:W4:Y:S04]  /*44980*/  LDL.LU R33, [R1+0xcf0] ;  /* 0x000cf00001217983 */ /* 0x002f280000300800 */
[----:B------:R-:W4:Y:S01]  /*44990*/  LDL.LU R32, [R1+0xcf4] ;  /* 0x000cf40001207983 */ /* 0x000f220000300800 */
[----:B---3--:R-:W-:-:S02]  /*449a0*/  IMAD.MOV.U32 R5, RZ, RZ, R31 ;  /* 0x000000ffff057224 */ /* 0x008fc400078e001f */
[----:B------:R-:W-:Y:S01]  /*449b0*/  IMAD.MOV.U32 R4, RZ, RZ, R30 ;  /* 0x000000ffff047224 */ /* 0x000fe200078e001e */
[----:B--2---:R-:W2:Y:S04]  /*449c0*/  LDL.LU R31, [R1+0xd10] ;  /* 0x000d1000011f7983 */ /* 0x004ea80000300800 */
[----:B------:R-:W3:Y:S01]  /*449d0*/  LDL.LU R30, [R1+0xd14] ;  /* 0x000d1400011e7983 */ /* 0x000ee20000300800 */
        /* <DEDUP_REMOVED lines=38> */
[----:B------:R-:W-:Y:S03]  /*44c40*/  STL [R1+0xcf4], R32 ;  /* 0x000cf42001007387 */ /* 0x000fe60000100800 */
[----:B--2---:R-:W-:Y:S01]  /*44c50*/  IADD3.X R31, R31, R3, RZ, P4, !PT ;  /* 0x000000031f1f7210 */ /* 0x004fe200027fe4ff */
[----:B------:R1:W-:Y:S01]  /*44c60*/  STL [R1+0xcf0], R33 ;  /* 0x000cf02101007387 */ /* 0x0003e20000100800 */
[----:B------:R-:W-:Y:S02]  /*44c70*/  IMAD.MOV.U32 R4, RZ, RZ, R32 ;  /* 0x000000ffff047224 */ /* 0x000fe400078e0020 */
[----:B------:R-:W-:Y:S01]  /*44c80*/  IMAD.MOV.U32 R5, RZ, RZ, R33 ;  /* 0x000000ffff057224 */ /* 0x000fe200078e0021 */
[----:B------:R-:W-:Y:S04]  /*44c90*/  STL [R1+0xd14], R30 ;  /* 0x000d141e01007387 */ /* 0x000fe80000100800 */
[----:B------:R2:W-:Y:S04]  /*44ca0*/  STL [R1+0xd10], R31 ;  /* 0x000d101f01007387 */ /* 0x0005e80000100800 */
[----:B-1----:R-:W3:Y:S04]  /*44cb0*/  LDL.LU R33, [R1+0xd70] ;  /* 0x000d700001217983 */ /* 0x002ee80000300800 */
[----:B------:R-:W4:Y:S04]  /*44cc0*/  LDL.LU R32, [R1+0xd74] ;  /* 0x000d740001207983 */ /* 0x000f280000300800 */
[----:B------:R1:W-:Y:S02]  /*44cd0*/  LDGSTS.E [R2+0x42400], [R4.64], P2 ;  /* 0x4240000004027fae */ /* 0x0003e40009121848 */
        /* <DEDUP_REMOVED lines=42> */
[----:B------:R-:W-:-:S03]  /*44f80*/  IMAD.MOV.U32 R4, RZ, RZ, R32 ;  /* 0x000000ffff047224 */ /* 0x000fc600078e0020 */
[----:B------:R-:W-:Y:S01]  /*44f90*/  MOV R5, R33 ;  /* 0x0000002100057202 */ /* 0x000fe20000000f00 */
[----:B------:R1:W-:Y:S04]  /*44fa0*/  STL [R1+0xd70], R33 ;  /* 0x000d702101007387 */ /* 0x0003e80000100800 */
[----:B------:R3:W-:Y:S01]  /*44fb0*/  LDGSTS.E [R2+0x44400], [R4.64], P2 ;  /* 0x4440000004027fae */ /* 0x0007e20009121848 */
[----:B--2---:R-:W-:-:S05]  /*44fc0*/  IADD3 R30, P4, R30, R83, RZ ;  /* 0x000000531e1e7210 */ /* 0x004fca0007f9e0ff */
[----:B------:R-:W-:Y:S01]  /*44fd0*/  IMAD.X R31, R31, 0x1, R3, P4 ;  /* 0x000000011f1f7824 */ /* 0x000fe200020e0603 */
[----:B------:R-:W-:Y:S01]  /*44fe0*/  STL [R1+0xd94], R30 ;  /* 0x000d941e01007387 */ /* 0x000fe20000100800 */
[----:B---3--:R-:W-:-:S03]  /*44ff0*/  IMAD.MOV.U32 R4, RZ, RZ, R30 ;  /* 0x000000ffff047224 */ /* 0x008fc600078e001e */
[----:B------:R2:W-:Y:S01]  /*45000*/  STL [R1+0xd90], R31 ;  /* 0x000d901f01007387 */ /* 0x0005e20000100800 */
[----:B------:R-:W-:-:S03]  /*45010*/  IMAD.MOV.U32 R5, RZ, RZ, R31 ;  /* 0x000000ffff057224 */ /* 0x000fc600078e001f */
[----:B-1----:R-:W3:Y:S04]  /*45020*/  LDL.LU R33, [R1+0xdf0] ;  /* 0x000df00001217983 */ /* 0x002ee80000300800 */
[----:B------:R-:W4:Y:S04]  /*45030*/  LDL.LU R32, [R1+0xdf4] ;  /* 0x000df40001207983 */ /* 0x000f280000300800 */
        /* <DEDUP_REMOVED lines=40> */
[----:B------:R-:W-:Y:S01]  /*452c0*/  STL [R1+0xdf4], R32 ;  /* 0x000df42001007387 */ /* 0x000fe20000100800 */
[----:B------:R-:W-:-:S03]  /*452d0*/  IMAD.MOV.U32 R4, RZ, RZ, R32 ;  /* 0x000000ffff047224 */ /* 0x000fc600078e0020 */
[----:B------:R-:W-:Y:S01]  /*452e0*/  IMAD.X R31, R31, 0x1, R3, P4 ;  /* 0x000000011f1f7824 */ /* 0x000fe200020e0603 */
        /* <DEDUP_REMOVED lines=78> */
[----:B------:R1:W-:Y:S03]  /*457d0*/  STL [R1+0xeb0], R28 ;  /* 0x000eb01c01007387 */ /* 0x0003e60000100800 */
[----:B------:R-:W-:Y:S01]  /*457e0*/  IADD3.X R24, R24, R3, RZ, P4, !PT ;  /* 0x0000000318187210 */ /* 0x000fe200027fe4ff */
        /* <DEDUP_REMOVED lines=49> */
[----:B------:R1:W-:Y:S01]  /*45b00*/  STL [R1+0xf30], R28 ;  /* 0x000f301c01007387 */ /* 0x0003e20000100800 */
[----:B------:R-:W-:Y:S02]  /*45b10*/  MOV R5, R28 ;  /* 0x0000001c00057202 */ /* 0x000fe40000000f00 */
[----:B------:R-:W-:Y:S01]  /*45b20*/  IMAD.X R24, R24, 0x1, R3, P4 ;  /* 0x0000000118187824 */ /* 0x000fe200020e0603 */
        /* <DEDUP_REMOVED lines=57> */
[----:B------:R-:W-:Y:S01]  /*45ec0*/  MOV R5, R24 ;  /* 0x0000001800057202 */ /* 0x000fe20000000f00 */
        /* <DEDUP_REMOVED lines=46> */
[----:B------:R4:W-:Y:S04]  /*461b0*/  STL [R1+0xbb8], R7 ;  /* 0x000bb80701007387 */ /* 0x0009e80000100800 */
[----:B------:R4:W-:Y:S04]  /*461c0*/  STL [R1+0xbb4], R24 ;  /* 0x000bb41801007387 */ /* 0x0009e80000100800 */
[----:B------:R-:W2:Y:S04]  /*461d0*/  LDL.LU R30, [R1+0xcb8] ;  /* 0x000cb800011e7983 */ /* 0x000ea80000300800 */
[----:B-1----:R-:W2:Y:S04]  /*461e0*/  LDL.LU R28, [R1+0xcbc] ;  /* 0x000cbc00011c7983 */ /* 0x002ea80000300800 */
[----:B------:R1:W-:Y:S04]  /*461f0*/  LDGSTS.E [R2+0x4f400], [R4.64], P2 ;  /* 0x4f40000004027fae */ /* 0x0003e80009121848 */
[----:B------:R-:W2:Y:S01]  /*46200*/  LDL.LU R25, [R1+0xcd8] ;  /* 0x000cd80001197983 */ /* 0x000ea20000300800 */
[----:B-1----:R-:W-:-:S03]  /*46210*/  IMAD.MOV.U32 R4, RZ, RZ, R7 ;  /* 0x000000ffff047224 */ /* 0x002fc600078e0007 */
[----:B----4-:R-:W2:Y:S01]  /*46220*/  LDL.LU R7, [R1+0xcdc] ;  /* 0x000cdc0001077983 */ /* 0x010ea20000300800 */
[----:B------:R-:W-:Y:S01]  /*46230*/  IMAD.MOV.U32 R5, RZ, RZ, R24 ;  /* 0x000000ffff057224 */ /* 0x000fe200078e0018 */
[----:B------:R-:W-:-:S04]  /*46240*/  ISETP.GT.AND P2, PT, R0, 0x7, PT ;  /* 0x000000070000780c */ /* 0x000fc80003f44270 */
        /* <DEDUP_REMOVED lines=8> */
[----:B------:R-:W-:-:S02]  /*462d0*/  ISETP.NE.U32.AND P2, PT, R2, RZ, PT ;  /* 0x000000ff0200720c */ /* 0x000fc40003f45070 */
[----:B------:R-:W-:Y:S02]  /*462e0*/  LOP3.LUT R24, R81, 0x60, RZ, 0x3c, !PT ;  /* 0x0000006051187812 */ /* 0x000fe400078e3cff */
[----:B------:R-:W-:-:S05]  /*462f0*/  MOV R2, UR5 ;  /* 0x0000000500027c02 */ /* 0x000fca0008000f00 */
[----:B------:R-:W-:Y:S01]  /*46300*/  IMAD R2, R2, 0x10000, R24 ;  /* 0x0001000002027824 */ /* 0x000fe200078e0218 */
[----:B---3--:R-:W-:-:S05]  /*46310*/  IADD3 R33, P3, R33, R83, RZ ;  /* 0x0000005321217210 */ /* 0x008fca0007f7e0ff */
[----:B------:R-:W-:Y:S01]  /*46320*/  IMAD.X R34, R34, 0x1, R3, P3 ;  /* 0x0000000122227824 */ /* 0x000fe200018e0603 */
        /* <DEDUP_REMOVED lines=29> */
[----:B------:R1:W-:Y:S04]  /*46500*/  STL [R1+0xcb8], R30 ;  /* 0x000cb81e01007387 */ /* 0x0003e80000100800 */
[----:B------:R1:W-:Y:S01]  /*46510*/  LDGSTS.E [R2+0x41600], [R4.64], P2 ;  /* 0x4160000004027fae */ /* 0x0003e20009121848 */
[----:B------:R-:W-:-:S05]  /*46520*/  IADD3 R7, P4, R7, R83, RZ ;  /* 0x0000005307077210 */ /* 0x000fca0007f9e0ff */
[----:B------:R-:W-:Y:S01]  /*46530*/  IMAD.X R25, R25, 0x1, R3, P4 ;  /* 0x0000000119197824 */ /* 0x000fe200020e0603 */
[----:B------:R-:W-:Y:S04]  /*46540*/  STL [R1+0xcdc], R7 ;  /* 0x000cdc0701007387 */ /* 0x000fe80000100800 */
[----:B------:R1:W-:Y:S02]  /*46550*/  STL [R1+0xcd8], R25 ;  /* 0x000cd81901007387 */ /* 0x0003e40000100800 */
[----:B-1----:R-:W-:Y:S02]  /*46560*/  IMAD.MOV.U32 R5, RZ, RZ, R25 ;  /* 0x000000ffff057224 */ /* 0x002fe400078e0019 */
[----:B------:R-:W2:Y:S01]  /*46570*/  LDL.LU R30, [R1+0xd38] ;  /* 0x000d3800011e7983 */ /* 0x000ea20000300800 */
[----:B------:R-:W-:-:S03]  /*46580*/  IMAD.MOV.U32 R4, RZ, RZ, R7 ;  /* 0x000000ffff047224 */ /* 0x000fc600078e0007 */
[----:B------:R-:W2:Y:S04]  /*46590*/  LDL.LU R28, [R1+0xd3c] ;  /* 0x000d3c00011c7983 */ /* 0x000ea80000300800 */
        /* <DEDUP_REMOVED lines=12> */
[----:B------:R-:W-:Y:S01]  /*46660*/  IADD3.X R34, R34, R3, RZ, P3, !PT ;  /* 0x0000000322227210 */ /* 0x000fe20001ffe4ff */
[----:B------:R-:W-:Y:S01]  /*46670*/  IMAD.MOV.U32 R4, RZ, RZ, R33 ;  /* 0x000000ffff047224 */ /* 0x000fe200078e0021 */
[----:B---3--:R-:W-:-:S03]  /*46680*/  IADD3 R31, P4, R31, R83, RZ ;  /* 0x000000531f1f7210 */ /* 0x008fc60007f9e0ff */
[----:B------:R-:W-:Y:S01]  /*46690*/  IMAD.MOV.U32 R5, RZ, RZ, R34 ;  /* 0x000000ffff057224 */ /* 0x000fe200078e0022 */
[----:B------:R-:W-:Y:S01]  /*466a0*/  STL [R1+0xcfc], R33 ;  /* 0x000cfc2101007387 */ /* 0x000fe20000100800 */
[----:B--2---:R-:W-:-:S03]  /*466b0*/  IMAD.X R32, R32, 0x1, R3, P4 ;  /* 0x0000000120207824 */ /* 0x004fc600020e0603 */
        /* <DEDUP_REMOVED lines=46> */
[--C-:B------:R-:W-:Y:S01]  /*469a0*/  IMAD.X R34, R34, 0x1, R3.reuse, P3 ;  /* 0x0000000122227824 */ /* 0x100fe200018e0603 */
[----:B---3--:R-:W-:Y:S01]  /*469b0*/  IADD3 R31, P4, R31, R83, RZ ;  /* 0x000000531f1f7210 */ /* 0x008fe20007f9e0ff */
[----:B------:R-:W-:Y:S01]  /*469c0*/  STL [R1+0xd7c], R33 ;  /* 0x000d7c2101007387 */ /* 0x000fe20000100800 */
[----:B------:R-:W-:Y:S01]  /*469d0*/  MOV R4, R33 ;  /* 0x0000002100047202 */ /* 0x000fe20000000f00 */
[----:B------:R-:W-:Y:S02]  /*469e0*/  IMAD.MOV.U32 R5, RZ, RZ, R34 ;  /* 0x000000ffff057224 */ /* 0x000fe400078e0022 */
[----:B--2---:R-:W-:Y:S01]  /*469f0*/  IMAD.X R32, R32, 0x1, R3, P4 ;  /* 0x0000000120207824 */ /* 0x004fe200020e0603 */
        /* <DEDUP_REMOVED lines=20> */
[--C-:B------:R-:W-:Y:S01]  /*46b40*/  IMAD.X R30, R30, 0x1, R3.reuse, P3 ;  /* 0x000000011e1e7824 */ /* 0x100fe200018e0603 */
        /* <DEDUP_REMOVED lines=103> */
[----:B------:R-:W-:Y:S01]  /*471c0*/  ISETP.NE.U32.AND P1, PT, R4, RZ, PT ;  /* 0x000000ff0400720c */ /* 0x000fe20003f25070 */
[----:B------:R-:W-:Y:S01]  /*471d0*/  IMAD.MOV.U32 R4, RZ, RZ, R28 ;  /* 0x000000ffff047224 */ /* 0x000fe200078e001c */
[----:B------:R-:W-:Y:S01]  /*471e0*/  STL [R1+0xebc], R28 ;  /* 0x000ebc1c01007387 */ /* 0x000fe20000100800 */
[----:B------:R-:W-:Y:S01]  /*471f0*/  IMAD.MOV.U32 R5, RZ, RZ, R30 ;  /* 0x000000ffff057224 */ /* 0x000fe200078e001e */
[----:B------:R-:W-:Y:S02]  /*47200*/  IADD3 R7, P4, R7, R83, RZ ;  /* 0x0000005307077210 */ /* 0x000fe40007f9e0ff */
        /* <DEDUP_REMOVED lines=47> */
[----:B------:R-:W-:Y:S01]  /*47500*/  IADD3 R7, P4, R7, R83, RZ ;  /* 0x0000005307077210 */ /* 0x000fe20007f9e0ff */
[----:B------:R-:W-:Y:S01]  /*47510*/  STL [R1+0xf3c], R28 ;  /* 0x000f3c1c01007387 */ /* 0x000fe20000100800 */
[----:B------:R-:W-:-:S03]  /*47520*/  ISETP.NE.U32.AND P1, PT, R4, RZ, PT ;  /* 0x000000ff0400720c */ /* 0x000fc60003f25070 */
[----:B------:R-:W-:Y:S01]  /*47530*/  IMAD.X R25, R25, 0x1, R3, P4 ;  /* 0x0000000119197824 */ /* 0x000fe200020e0603 */
[----:B------:R1:W-:Y:S01]  /*47540*/  STL [R1+0xf38], R30 ;  /* 0x000f381e01007387 */ /* 0x0003e20000100800 */
[----:B------:R-:W-:Y:S01]  /*47550*/  MOV R4, R28 ;  /* 0x0000001c00047202 */ /* 0x000fe20000000f00 */
[----:B------:R-:W-:Y:S02]  /*47560*/  IMAD.MOV.U32 R5, RZ, RZ, R30 ;  /* 0x000000ffff057224 */ /* 0x000fe400078e001e */
        /* <DEDUP_REMOVED lines=41> */
[----:B------:R-:W-:Y:S02]  /*47800*/  SEL R4, RZ, 0x4, !P1 ;  /* 0x00000004ff047807 */ /* 0x000fe40004800000 */
[----:B------:R-:W-:Y:S02]  /*47810*/  IADD3 R28, P3, R28, R83, RZ ;  /* 0x000000531c1c7210 */ /* 0x000fe40007f7e0ff */
[----:B------:R-:W-:-:S03]  /*47820*/  SEL R4, R4, RZ, !P0 ;  /* 0x000000ff04047207 */ /* 0x000fc60004000000 */
[----:B------:R-:W-:Y:S01]  /*47830*/  IMAD.X R30, R30, 0x1, R3, P3 ;  /* 0x000000011e1e7824 */ /* 0x000fe200018e0603 */
[----:B------:R-:W-:Y:S01]  /*47840*/  ISETP.NE.U32.AND P1, PT, R4, RZ, PT ;  /* 0x000000ff0400720c */ /* 0x000fe20003f25070 */
[----:B------:R-:W-:Y:S02]  /*47850*/  IMAD.MOV.U32 R4, RZ, RZ, R28 ;  /* 0x000000ffff047224 */ /* 0x000fe400078e001c */
[----:B------:R-:W-:Y:S01]  /*47860*/  IMAD.MOV.U32 R5, RZ, RZ, R30 ;  /* 0x000000ffff057224 */ /* 0x000fe200078e001e */
[----:B------:R-:W-:Y:S04]  /*47870*/  STL [R1+0xc5c], R28 ;  /* 0x000c5c1c01007387 */ /* 0x000fe80000100800 */
[----:B------:R-:W-:Y:S04]  /*47880*/  STL [R1+0xc20], R30 ;  /* 0x000c201e01007387 */ /* 0x000fe80000100800 */
[----:B------:R1:W-:Y:S01]  /*47890*/  LDGSTS.E [R2+0x4d600], [R4.64], P2 ;  /* 0x4d60000004027fae */ /* 0x0003e20009121848 */
[----:B------:R-:W-:-:S05]  /*478a0*/  IADD3 R7, P4, R7, R83, RZ ;  /* 0x0000005307077210 */ /* 0x000fca0007f9e0ff */
[----:B------:R-:W-:Y:S01]  /*478b0*/  IMAD.X R25, R25, 0x1, R3, P4 ;  /* 0x0000000119197824 */ /* 0x000fe200020e0603 */
[----:B------:R-:W-:Y:S01]  /*478c0*/  STL [R1+0xc3c], R7 ;  /* 0x000c3c0701007387 */ /* 0x000fe20000100800 */
[----:B-1----:R-:W-:Y:S02]  /*478d0*/  MOV R4, R7 ;  /* 0x0000000700047202 */ /* 0x002fe40000000f00 */
[----:B------:R-:W-:Y:S01]  /*478e0*/  IMAD.MOV.U32 R5, RZ, RZ, R25 ;  /* 0x000000ffff057224 */ /* 0x000fe200078e0019 */
[----:B------:R1:W-:Y:S04]  /*478f0*/  STL [R1+0xc00], R25 ;  /* 0x000c001901007387 */ /* 0x0003e80000100800 */
[----:B------:R1:W-:Y:S04]  /*47900*/  LDGSTS.E [R2+0x4de00], [R4.64], P1 ;  /* 0x4de0000004027fae */ /* 0x0003e80008921848 */
[----:B-1----:R-:W2:Y:S04]  /*47910*/  LDL.LU R25, [R1+0xba0] ;  /* 0x000ba00001197983 */ /* 0x002ea80000300800 */
[----:B------:R-:W2:Y:S04]  /*47920*/  LDL.LU R7, [R1+0xbdc] ;  /* 0x000bdc0001077983 */ /* 0x000ea80000300800 */
[----:B------:R-:W2:Y:S04]  /*47930*/  LDL.LU R30, [R1+0x39c] ;  /* 0x00039c00011e7983 */ /* 0x000ea80000300800 */
[----:B------:R-:W2:Y:S01]  /*47940*/  LDL.LU R28, [R1+0xbbc] ;  /* 0x000bbc00011c7983 */ /* 0x000ea20000300800 */
[----:B------:R-:W-:-:S04]  /*47950*/  ISETP.GT.AND P1, PT, R0, 0x73, PT ;  /* 0x000000730000780c */ /* 0x000fc80003f24270 */
[----:B------:R-:W-:Y:S02]  /*47960*/  SEL R4, RZ, 0x4, !P1 ;  /* 0x00000004ff047807 */ /* 0x000fe40004800000 */
[----:B------:R-:W-:Y:S02]  /*47970*/  ISETP.GT.AND P1, PT, R0, 0x77, PT ;  /* 0x000000770000780c */ /* 0x000fe40003f24270 */
[----:B------:R-:W-:-:S04]  /*47980*/  SEL R4, R4, RZ, !P0 ;  /* 0x000000ff04047207 */ /* 0x000fc80004000000 */
[----:B------:R-:W-:Y:S02]  /*47990*/  ISETP.NE.U32.AND P2, PT, R4, RZ, PT ;  /* 0x000000ff0400720c */ /* 0x000fe40003f45070 */
[----:B------:R-:W-:-:S04]  /*479a0*/  SEL R4, RZ, 0x4, !P1 ;  /* 0x00000004ff047807 */ /* 0x000fc80004800000 */
[----:B------:R-:W-:-:S04]  /*479b0*/  SEL R4, R4, RZ, !P0 ;  /* 0x000000ff04047207 */ /* 0x000fc80004000000 */
[----:B------:R-:W-:Y:S02]  /*479c0*/  ISETP.NE.U32.AND P1, PT, R4, RZ, PT ;  /* 0x000000ff0400720c */ /* 0x000fe40003f25070 */
[----:B----4-:R-:W-:-:S05]  /*479d0*/  IADD3 R33, P3, R33, R83, RZ ;  /* 0x0000005321217210 */ /* 0x010fca0007f7e0ff */
[----:B---3--:R-:W-:Y:S02]  /*479e0*/  IMAD.X R34, R34, 0x1, R3, P3 ;  /* 0x0000000122227824 */ /* 0x008fe400018e0603 */
[----:B------:R-:W-:Y:S02]  /*479f0*/  IMAD.MOV.U32 R4, RZ, RZ, R33 ;  /* 0x000000ffff047224 */ /* 0x000fe400078e0021 */
[----:B------:R-:W-:Y:S01]  /*47a00*/  IMAD.MOV.U32 R5, RZ, RZ, R34 ;  /* 0x000000ffff057224 */ /* 0x000fe200078e0022 */
[----:B------:R1:W-:Y:S04]  /*47a10*/  STL [R1+0xc1c], R33 ;  /* 0x000c1c2101007387 */ /* 0x0003e80000100800 */
[----:B------:R-:W-:Y:S04]  /*47a20*/  STL [R1+0xbe0], R34 ;  /* 0x000be02201007387 */ /* 0x000fe80000100800 */
[----:B------:R3:W-:Y:S01]  /*47a30*/  LDGSTS.E [R2+0x4e600], [R4.64], P2 ;  /* 0x4e60000004027fae */ /* 0x0007e20009121848 */
[----:B--2---:R-:W-:-:S05]  /*47a40*/  IADD3 R31, P4, R31, R83, RZ ;  /* 0x000000531f1f7210 */ /* 0x004fca0007f9e0ff */
[----:B------:R-:W-:Y:S01]  /*47a50*/  IMAD.X R32, R32, 0x1, R3, P4 ;  /* 0x0000000120207824 */ /* 0x000fe200020e0603 */
[----:B------:R2:W-:Y:S01]  /*47a60*/  STL [R1+0xbfc], R31 ;  /* 0x000bfc1f01007387 */ /* 0x0005e20000100800 */
[----:B---3--:R-:W-:-:S03]  /*47a70*/  IMAD.MOV.U32 R4, RZ, RZ, R31 ;  /* 0x000000ffff047224 */ /* 0x008fc600078e001f */
[----:B------:R-:W-:Y:S04]  /*47a80*/  STL [R1+0xbc0], R32 ;  /* 0x000bc02001007387 */ /* 0x000fe80000100800 */
[----:B-1----:R-:W3:Y:S04]  /*47a90*/  LDL.LU R33, [R1+0x3a0] ;  /* 0x0003a00001217983 */ /* 0x002ee80000300800 */
[----:B--2---:R-:W2:Y:S04]  /*47aa0*/  LDL.LU R31, [R1+0x3a4] ;  /* 0x0003a400011f7983 */ /* 0x004ea80000300800 */
[----:B------:R-:W4:Y:S04]  /*47ab0*/  LDL.LU R82, [R1+0x3e0] ;  /* 0x0003e00001527983 */ /* 0x000f280000300800 */
[----:B------:R-:W4:Y:S01]  /*47ac0*/  LDL.LU R34, [R1+0x3e4] ;  /* 0x0003e40001227983 */ /* 0x000f220000300800 */
        /* <DEDUP_REMOVED lines=11> */
[----:B------:R1:W-:Y:S01]  /*47b80*/  STL [R1+0xbdc], R7 ;  /* 0x000bdc0701007387 */ /* 0x0003e20000100800 */
[----:B------:R-:W-:-:S03]  /*47b90*/  IMAD.MOV.U32 R4, RZ, RZ, R7 ;  /* 0x000000ffff047224 */ /* 0x000fc600078e0007 */
[----:B-1----:R-:W1:Y:S01]  /*47ba0*/  S2R R7, SR_TID.X ;  /* 0x0000000000077919 */ /* 0x002e620000002100 */
[----:B------:R-:W-:Y:S01]  /*47bb0*/  IADD3 R28, P4, R28, R83, RZ ;  /* 0x000000531c1c7210 */ /* 0x000fe20007f9e0ff */
[----:B------:R-:W-:-:S04]  /*47bc0*/  IMAD.X R25, R25, 0x1, R3, P3 ;  /* 0x0000000119197824 */ /* 0x000fc800018e0603 */
[----:B------:R-:W-:Y:S01]  /*47bd0*/  IMAD.X R30, R30, 0x1, R3, P4 ;  /* 0x000000011e1e7824 */ /* 0x000fe200020e0603 */
[----:B------:R1:W-:Y:S01]  /*47be0*/  STL [R1+0xba0], R25 ;  /* 0x000ba01901007387 */ /* 0x0003e20000100800 */
[----:B------:R-:W-:-:S03]  /*47bf0*/  IMAD.MOV.U32 R5, RZ, RZ, R25 ;  /* 0x000000ffff057224 */ /* 0x000fc600078e0019 */
[----:B------:R1:W-:Y:S01]  /*47c00*/  STL [R1+0xbbc], R28 ;  /* 0x000bbc1c01007387 */ /* 0x0003e20000100800 */
[----:B------:R-:W-:Y:S03]  /*47c10*/  HMMA.1688.F32.TF32 R236, R236, R110, R36 ;  /* 0x0000006eecec723c */ /* 0x000fe60000081024 */
[----:B------:R1:W-:Y:S04]  /*47c20*/  LDGSTS.E [R2+0x4f600], [R4.64], P2 ;  /* 0x4f60000004027fae */ /* 0x0003e80009121848 */
[----:B-1----:R-:W4:Y:S04]  /*47c30*/  LDL.LU R25, [R1+0x424] ;  /* 0x0004240001197983 */ /* 0x002f280000300800 */
[----:B------:R1:W-:Y:S04]  /*47c40*/  STL [R1+0x39c], R30 ;  /* 0x00039c1e01007387 */ /* 0x0003e80000100800 */
[----:B------:R-:W4:Y:S01]  /*47c50*/  LDL.LU R38, [R1+0x464] ;  /* 0x0004640001267983 */ /* 0x000f220000300800 */
[----:B------:R-:W-:-:S03]  /*47c60*/  IMAD.MOV.U32 R4, RZ, RZ, R28 ;  /* 0x000000ffff047224 */ /* 0x000fc600078e001c */
[----:B------:R-:W4:Y:S01]  /*47c70*/  LDL.LU R36, [R1+0x420] ;  /* 0x0004200001247983 */ /* 0x000f220000300800 */
[----:B------:R-:W-:Y:S01]  /*47c80*/  IMAD.MOV.U32 R5, RZ, RZ, R30 ;  /* 0x000000ffff057224 */ /* 0x000fe200078e001e */
[----:B------:R-:W-:Y:S02]  /*47c90*/  LOP3.LUT R7, R7, 0x7f, RZ, 0xc0, !PT ;  /* 0x0000007f07077812 */ /* 0x000fe400078ec0ff */
[----:B------:R-:W4:Y:S04]  /*47ca0*/  LDL.LU R39, [R1+0x460] ;  /* 0x0004600001277983 */ /* 0x000f280000300800 */
[----:B------:R1:W-:Y:S01]  /*47cb0*/  LDGSTS.E [R2+0x4fe00], [R4.64], P1 ;  /* 0x4fe0000004027fae */ /* 0x0003e20008921848 */
[----:B------:R-:W-:-:S03]  /*47cc0*/  ISETP.GE.AND P1, PT, R7, R0, PT ;  /* 0x000000000700720c */ /* 0x000fc60003f26270 */
[----:B------:R-:W4:Y:S04]  /*47cd0*/  LDL.LU R35, [R1+0x4a0] ;  /* 0x0004a00001237983 */ /* 0x000f280000300800 */
[----:B------:R-:W4:Y:S04]  /*47ce0*/  LDL.LU R7, [R1+0x4a4] ;  /* 0x0004a40001077983 */ /* 0x000f280000300800 */
[----:B------:R-:W4:Y:S04]  /*47cf0*/  LDL.LU R37, [R1+0x4e0] ;  /* 0x0004e00001257983 */ /* 0x000f280000300800 */
[----:B------:R-:W4:Y:S01]  /*47d00*/  LDL.LU R28, [R1+0x4e4] ;  /* 0x0004e400011c7983 */ /* 0x000f220000300800 */
[----:B------:R-:W-:-:S03]  /*47d10*/  SEL R0, RZ, 0x4, P1 ;  /* 0x00000004ff007807 */ /* 0x000fc60000800000 */
[----:B-1----:R-:W4:Y:S04]  /*47d20*/  LDL.LU R30, [R1+0x524] ;  /* 0x00052400011e7983 */ /* 0x002f280000300800 */
[----:B------:R-:W4:Y:S04]  /*47d30*/  LDL.LU R32, [R1+0x564] ;  /* 0x0005640001207983 */ /* 0x000f280000300800 */
[----:B------:R-:W0:Y:S01]  /*47d40*/  LDGDEPBAR ;  /* 0x00000000000079af */ /* 0x000e220000000000 */
[----:B--2---:R-:W-:-:S04]  /*47d50*/  IADD3 R31, P1, R31, UR7, RZ ;  /* 0x000000071f1f7c10 */ /* 0x004fc8000ff3e0ff */
[----:B---3--:R-:W-:Y:S02]  /*47d60*/  IADD3.X R33, R33, UR6, RZ, P1, !PT ;  /* 0x0000000621217c10 */ /* 0x008fe40008ffe4ff */
[----:B----4-:R-:W-:Y:S01]  /*47d70*/  IADD3 R34, P2, R34, UR7, RZ ;  /* 0x0000000722227c10 */ /* 0x010fe2000ff5e0ff */
[----:B------:R1:W-:Y:S01]  /*47d80*/  STL [R1+0x3a4], R31 ;  /* 0x0003a41f01007387 */ /* 0x0003e20000100800 */
[----:B------:R-:W-:Y:S02]  /*47d90*/  IMAD.MOV.U32 R4, RZ, RZ, R31 ;  /* 0x000000ffff047224 */ /* 0x000fe400078e001f */
[----:B------:R-:W-:Y:S01]  /*47da0*/  IADD3.X R82, R82, UR6, RZ, P2, !PT ;  /* 0x0000000652527c10 */ /* 0x000fe200097fe4ff */
[----:B------:R-:W-:Y:S04]  /*47db0*/  STL [R1+0x3e4], R34 ;  /* 0x0003e42201007387 */ /* 0x000fe80000100800 */
[----:B------:R2:W-:Y:S04]  /*47dc0*/  STL [R1+0x3a0], R33 ;  /* 0x0003a02101007387 */ /* 0x0005e80000100800 */
[----:B-1----:R-:W3:Y:S01]  /*47dd0*/  LDL.LU R31, [R1+0x520] ;  /* 0x00052000011f7983 */ /* 0x002ee20000300800 */
[----:B------:R-:W-:-:S03]  /*47de0*/  IMAD.MOV.U32 R5, RZ, RZ, R33 ;  /* 0x000000ffff057224 */ /* 0x000fc600078e0021 */
[----:B------:R-:W-:Y:S04]  /*47df0*/  STL [R1+0x3e0], R82 ;  /* 0x0003e05201007387 */ /* 0x000fe80000100800 */
[----:B--2---:R-:W2:Y:S01]  /*47e00*/  LDL.LU R33, [R1+0x560] ;  /* 0x0005600001217983 */ /* 0x004ea20000300800 */
[----:B------:R-:W-:-:S04]  /*47e10*/  SEL R0, R0, RZ, !P0 ;  /* 0x000000ff00007207 */ /* 0x000fc80004000000 */
[----:B------:R-:W-:Y:S02]  /*47e20*/  ISETP.NE.U32.AND P0, PT, R0, RZ, PT ;  /* 0x000000ff0000720c */ /* 0x000fe40003f05070 */
[----:B------:R-:W-:-:S05]  /*47e30*/  MOV R0, UR5 ;  /* 0x0000000500007c02 */ /* 0x000fca0008000f00 */
[----:B------:R-:W-:-:S06]  /*47e40*/  IMAD R0, R0, 0x20000, R29 ;  /* 0x0002000000007824 */ /* 0x000fcc00078e021d */
[----:B------:R1:W-:Y:S02]  /*47e50*/  LDGSTS.E [R0], [R4.64], P0 ;  /* 0x0000000004007fae */ /* 0x0003e40008121848 */
[----:B-1----:R-:W-:Y:S02]  /*47e60*/  IMAD.MOV.U32 R4, RZ, RZ, R34 ;  /* 0x000000ffff047224 */ /* 0x002fe400078e0022 */
[----:B------:R-:W-:Y:S01]  /*47e70*/  IMAD.MOV.U32 R5, RZ, RZ, R82 ;  /* 0x000000ffff057224 */ /* 0x000fe200078e0052 */
[----:B------:R-:W4:Y:S04]  /*47e80*/  LDL.LU R34, [R1+0x5a4] ;  /* 0x0005a40001227983 */ /* 0x000f280000300800 */
[----:B------:R-:W4:Y:S04]  /*47e90*/  LDL.LU R2, [R1+0x5e4] ;  /* 0x0005e40001027983 */ /* 0x000f280000300800 */
[----:B------:R1:W-:Y:S01]  /*47ea0*/  LDGSTS.E [R0+0x1000], [R4.64], P0 ;  /* 0x0100000004007fae */ /* 0x0003e20008121848 */
[----:B------:R-:W-:-:S05]  /*47eb0*/  IADD3 R25, P1, R25, UR7, RZ ;  /* 0x0000000719197c10 */ /* 0x000fca000ff3e0ff */
[----:B------:R-:W-:Y:S01]  /*47ec0*/  STL [R1+0x424], R25 ;  /* 0x0004241901007387 */ /* 0x000fe20000100800 */
[----:B------:R-:W-:Y:S02]  /*47ed0*/  IADD3 R38, P2, R38, UR7, RZ ;  /* 0x0000000726267c10 */ /* 0x000fe4000ff5e0ff */
[----:B------:R-:W-:Y:S01]  /*47ee0*/  IADD3.X R36, R36, UR6, RZ, P1, !PT ;  /* 0x0000000624247c10 */ /* 0x000fe20008ffe4ff */
[----:B-1----:R-:W-:Y:S01]  /*47ef0*/  IMAD.MOV.U32 R4, RZ, RZ, R25 ;  /* 0x000000ffff047224 */ /* 0x002fe200078e0019 */
[----:B------:R-:W-:-:S03]  /*47f00*/  IADD3.X R39, R39, UR6, RZ, P2, !PT ;  /* 0x0000000627277c10 */ /* 0x000fc600097fe4ff */
[----:B------:R1:W-:Y:S01]  /*47f10*/  STL [R1+0x420], R36 ;  /* 0x0004202401007387 */ /* 0x0003e20000100800 */
[----:B------:R-:W-:-:S03]  /*47f20*/  IMAD.MOV.U32 R5, RZ, RZ, R36 ;  /* 0x000000ffff057224 */ /* 0x000fc600078e0024 */
[----:B------:R-:W-:Y:S04]  /*47f30*/  STL [R1+0x464], R38 ;  /* 0x0004642601007387 */ /* 0x000fe80000100800 */
[----:B------:R1:W-:Y:S04]  /*47f40*/  LDGSTS.E [R0+0x2000], [R4.64], P0 ;  /* 0x0200000004007fae */ /* 0x0003e80008121848 */
[----:B-1----:R-:W4:Y:S01]  /*47f50*/  LDL.LU R36, [R1+0x5a0] ;  /* 0x0005a00001247983 */ /* 0x002f220000300800 */
[----:B------:R-:W-:-:S03]  /*47f60*/  IADD3 R7, P1, R7, UR7, RZ ;  /* 0x0000000707077c10 */ /* 0x000fc6000ff3e0ff */
[----:B------:R-:W-:Y:S01]  /*47f70*/  STL [R1+0x460], R39 ;  /* 0x0004602701007387 */ /* 0x000fe20000100800 */
[----:B------:R-:W-:-:S03]  /*47f80*/  IADD3.X R35, R35, UR6, RZ, P1, !PT ;  /* 0x0000000623237c10 */ /* 0x000fc60008ffe4ff */
[----:B------:R-:W4:Y:S01]  /*47f90*/  LDL.LU R25, [R1+0x5e0] ;  /* 0x0005e00001197983 */ /* 0x000f220000300800 */
[----:B------:R-:W-:Y:S02]  /*47fa0*/  IMAD.MOV.U32 R4, RZ, RZ, R38 ;  /* 0x000000ffff047224 */ /* 0x000fe400078e0026 */
[----:B------:R-:W-:Y:S01]  /*47fb0*/  IMAD.MOV.U32 R5, RZ, RZ, R39 ;  /* 0x000000ffff057224 */ /* 0x000fe200078e0027 */
[----:B------:R-:W-:Y:S01]  /*47fc0*/  IADD3 R28, P2, R28, UR7, RZ ;  /* 0x000000071c1c7c10 */ /* 0x000fe2000ff5e0ff */
[----:B------:R-:W-:Y:S03]  /*47fd0*/  STL [R1+0x4a4], R7 ;  /* 0x0004a40701007387 */ /* 0x000fe60000100800 */
[----:B------:R-:W-:Y:S01]  /*47fe0*/  IADD3.X R37, R37, UR6, RZ, P2, !PT ;  /* 0x0000000625257c10 */ /* 0x000fe200097fe4ff */
[----:B------:R1:W-:Y:S04]  /*47ff0*/  LDGSTS.E [R0+0x3000], [R4.64], P0 ;  /* 0x0300000004007fae */ /* 0x0003e80008121848 */
[----:B------:R1:W-:Y:S04]  /*48000*/  STL [R1+0x4a0], R35 ;  /* 0x0004a02301007387 */ /* 0x0003e80000100800 */
[----:B------:R-:W-:Y:S01]  /*48010*/  STL [R1+0x4e4], R28 ;  /* 0x0004e41c01007387 */ /* 0x000fe20000100800 */
[----:B-1----:R-:W-:-:S02]  /*48020*/  IMAD.MOV.U32 R4, RZ, RZ, R7 ;  /* 0x000000ffff047224 */ /* 0x002fc400078e0007 */
[----:B------:R-:W-:Y:S02]  /*48030*/  IMAD.MOV.U32 R5, RZ, RZ, R35 ;  /* 0x000000ffff057224 */ /* 0x000fe400078e0023 */
[----:B------:R-:W4:Y:S04]  /*48040*/  LDL.LU R35, [R1+0x624] ;  /* 0x0006240001237983 */ /* 0x000f280000300800 */
[----:B------:R1:W-:Y:S04]  /*48050*/  STL [R1+0x4e0], R37 ;  /* 0x0004e02501007387 */ /* 0x0003e80000100800 */
[----:B------:R1:W-:Y:S04]  /*48060*/  LDGSTS.E [R0+0x4000], [R4.64], P0 ;  /* 0x0400000004007fae */ /* 0x0003e80008121848 */
[----:B------:R-:W4:Y:S01]  /*48070*/  LDL.LU R7, [R1+0x664] ;  /* 0x0006640001077983 */ /* 0x000f220000300800 */
[----:B------:R-:W-:Y:S01]  /*48080*/  IADD3 R30, P1, R30, UR7, RZ ;  /* 0x000000071e1e7c10 */ /* 0x000fe2000ff3e0ff */
[----:B-1----:R-:W-:-:S02]  /*48090*/  IMAD.MOV.U32 R5, RZ, RZ, R37 ;  /* 0x000000ffff057224 */ /* 0x002fc400078e0025 */
[----:B------:R-:W4:Y:S01]  /*480a0*/  LDL.LU R37, [R1+0x620] ;  /* 0x0006200001257983 */ /* 0x000f220000300800 */
[----:B------:R-:W-:Y:S01]  /*480b0*/  IMAD.MOV.U32 R4, RZ, RZ, R28 ;  /* 0x000000ffff047224 */ /* 0x000fe200078e001c */
[----:B------:R-:W-:Y:S02]  /*480c0*/  IADD3 R32, P2, R32, UR7, RZ ;  /* 0x0000000720207c10 */ /* 0x000fe4000ff5e0ff */
[----:B------:R-:W4:Y:S04]  /*480d0*/  LDL.LU R28, [R1+0x660] ;  /* 0x00066000011c7983 */ /* 0x000f280000300800 */
[----:B------:R1:W-:Y:S04]  /*480e0*/  LDGSTS.E [R0+0x5000], [R4.64], P0 ;  /* 0x0500000004007fae */ /* 0x0003e80008121848 */
[----:B------:R2:W-:Y:S01]  /*480f0*/  STL [R1+0x524], R30 ;  /* 0x0005241e01007387 */ /* 0x0005e20000100800 */
[----:B-1----:R-:W-:-:S02]  /*48100*/  MOV R4, R30 ;  /* 0x0000001e00047202 */ /* 0x002fc40000000f00 */
[----:B---3--:R-:W-:-:S05]  /*48110*/  IADD3.X R31, R31, UR6, RZ, P1, !PT ;  /* 0x000000061f1f7c10 */ /* 0x008fca0008ffe4ff */
[----:B------:R-:W-:Y:S01]  /*48120*/  IMAD.MOV.U32 R5, RZ, RZ, R31 ;  /* 0x000000ffff057224 */ /* 0x000fe200078e001f */
[----:B------:R1:W-:Y:S01]  /*48130*/  STL [R1+0x520], R31 ;  /* 0x0005201f01007387 */ /* 0x0003e20000100800 */
[----:B--2---:R-:W-:-:S03]  /*48140*/  IADD3.X R33, R33, UR6, RZ, P2, !PT ;  /* 0x0000000621217c10 */ /* 0x004fc600097fe4ff */
[----:B------:R2:W-:Y:S04]  /*48150*/  STL [R1+0x564], R32 ;  /* 0x0005642001007387 */ /* 0x0005e80000100800 */
[----:B------:R-:W3:Y:S04]  /*48160*/  LDL.LU R30, [R1+0x6a4] ;  /* 0x0006a400011e7983 */ /* 0x000ee80000300800 */
[----:B------:R2:W-:Y:S04]  /*48170*/  STL [R1+0x560], R33 ;  /* 0x0005602101007387 */ /* 0x0005e80000100800 */
[----:B------:R2:W-:Y:S04]  /*48180*/  LDGSTS.E [R0+0x6000], [R4.64], P0 ;  /* 0x0600000004007fae */ /* 0x0005e80008121848 */
[----:B-1----:R-:W3:Y:S01]  /*48190*/  LDL.LU R31, [R1+0x6e4] ;  /* 0x0006e400011f7983 */ /* 0x002ee20000300800 */
[----:B--2---:R-:W-:-:S03]  /*481a0*/  IMAD.MOV.U32 R4, RZ, RZ, R32 ;  /* 0x000000ffff047224 */ /* 0x004fc600078e0020 */
[----:B------:R-:W2:Y:S01]  /*481b0*/  LDL.LU R32, [R1+0x6a0] ;  /* 0x0006a00001207983 */ /* 0x000ea20000300800 */
[----:B------:R-:W-:-:S03]  /*481c0*/  IMAD.MOV.U32 R5, RZ, RZ, R33 ;  /* 0x000000ffff057224 */ /* 0x000fc600078e0021 */
[----:B------:R-:W2:Y:S01]  /*481d0*/  LDL.LU R33, [R1+0x6e0] ;  /* 0x0006e00001217983 */ /* 0x000ea20000300800 */
[----:B----4-:R-:W-:-:S03]  /*481e0*/  IADD3 R34, P1, R34, UR7, RZ ;  /* 0x0000000722227c10 */ /* 0x010fc6000ff3e0ff */
[----:B------:R1:W-:Y:S01]  /*481f0*/  LDGSTS.E [R0+0x7000], [R4.64], P0 ;  /* 0x0700000004007fae */ /* 0x0003e20008121848 */
[----:B------:R-:W-:-:S03]  /*48200*/  IADD3 R2, P2, R2, UR7, RZ ;  /* 0x0000000702027c10 */ /* 0x000fc6000ff5e0ff */
[----:B------:R4:W-:Y:S01]  /*48210*/  STL [R1+0x5a4], R34 ;  /* 0x0005a42201007387 */ /* 0x0009e20000100800 */
[----:B-1----:R-:W-:Y:S01]  /*48220*/  IMAD.MOV.U32 R4, RZ, RZ, R34 ;  /* 0x000000ffff047224 */ /* 0x002fe200078e0022 */
[----:B------:R-:W-:-:S05]  /*48230*/  IADD3.X R36, R36, UR6, RZ, P1, !PT ;  /* 0x0000000624247c10 */ /* 0x000fca0008ffe4ff */
[----:B------:R1:W-:Y:S01]  /*48240*/  STL [R1+0x5a0], R36 ;  /* 0x0005a02401007387 */ /* 0x0003e20000100800 */
[----:B------:R-:W-:-:S03]  /*48250*/  IADD3.X R25, R25, UR6, RZ, P2, !PT ;  /* 0x0000000619197c10 */ /* 0x000fc600097fe4ff */
[----:B------:R1:W-:Y:S01]  /*48260*/  STL [R1+0x5e4], R2 ;  /* 0x0005e40201007387 */ /* 0x0003e20000100800 */
[----:B------:R-:W-:-:S03]  /*48270*/  IMAD.MOV.U32 R5, RZ, RZ, R36 ;  /* 0x000000ffff057224 */ /* 0x000fc600078e0024 */
[----:B----4-:R-:W4:Y:S04]  /*48280*/  LDL.LU R34, [R1+0x724] ;  /* 0x0007240001227983 */ /* 0x010f280000300800 */
[----:B------:R1:W-:Y:S04]  /*48290*/  STL [R1+0x5e0], R25 ;  /* 0x0005e01901007387 */ /* 0x0003e80000100800 */
[----:B------:R-:W4:Y:S04]  /*482a0*/  LDL.LU R38, [R1+0x764] ;  /* 0x0007640001267983 */ /* 0x000f280000300800 */
[----:B-1----:R-:W4:Y:S04]  /*482b0*/  LDL.LU R36, [R1+0x720] ;  /* 0x0007200001247983 */ /* 0x002f280000300800 */
[----:B------:R-:W4:Y:S01]  /*482c0*/  LDL.LU R39, [R1+0x760] ;  /* 0x0007600001277983 */ /* 0x000f220000300800 */
[----:B------:R-:W-:-:S03]  /*482d0*/  IADD3 R35, P1, R35, UR7, RZ ;  /* 0x0000000723237c10 */ /* 0x000fc6000ff3e0ff */
[----:B------:R1:W-:Y:S01]  /*482e0*/  LDGSTS.E [R0+0x8000], [R4.64], P0 ;  /* 0x0800000004007fae */ /* 0x0003e20008121848 */
[----:B------:R-:W-:Y:S01]  /*482f0*/  IADD3 R7, P2, R7, UR7, RZ ;  /* 0x0000000707077c10 */ /* 0x000fe2000ff5e0ff */
[----:B-1----:R-:W-:Y:S02]  /*48300*/  IMAD.MOV.U32 R4, RZ, RZ, R2 ;  /* 0x000000ffff047224 */ /* 0x002fe400078e0002 */
[----:B------:R-:W-:Y:S01]  /*48310*/  IMAD.MOV.U32 R5, RZ, RZ, R25 ;  /* 0x000000ffff057224 */ /* 0x000fe200078e0019 */
[----:B------:R-:W4:Y:S04]  /*48320*/  LDL.LU R2, [R1+0x7a4] ;  /* 0x0007a40001027983 */ /* 0x000f280000300800 */
[----:B------:R-:W4:Y:S01]  /*48330*/  LDL.LU R25, [R1+0x7e4] ;  /* 0x0007e40001197983 */ /* 0x000f220000300800 */
[----:B------:R-:W-:-:S03]  /*48340*/  IADD3.X R37, R37, UR6, RZ, P1, !PT ;  /* 0x0000000625257c10 */ /* 0x000fc60008ffe4ff */
[----:B------:R1:W-:Y:S01]  /*48350*/  STL [R1+0x624], R35 ;  /* 0x0006242301007387 */ /* 0x0003e20000100800 */
[----:B------:R-:W-:-:S03]  /*48360*/  IADD3.X R28, R28, UR6, RZ, P2, !PT ;  /* 0x000000061c1c7c10 */ /* 0x000fc600097fe4ff */
[----:B------:R1:W-:Y:S04]  /*48370*/  LDGSTS.E [R0+0x9000], [R4.64], P0 ;  /* 0x0900000004007fae */ /* 0x0003e80008121848 */
[----:B------:R1:W-:Y:S04]  /*48380*/  STL [R1+0x620], R37 ;  /* 0x0006202501007387 */ /* 0x0003e80000100800 */
[----:B------:R1:W-:Y:S02]  /*48390*/  STL [R1+0x664], R7 ;  /* 0x0006640701007387 */ /* 0x0003e40000100800 */
[----:B-1----:R-:W-:-:S02]  /*483a0*/  IMAD.MOV.U32 R4, RZ, RZ, R35 ;  /* 0x000000ffff047224 */ /* 0x002fc400078e0023 */
[----:B------:R-:W4:Y:S01]  /*483b0*/  LDL.LU R35, [R1+0x7a0] ;  /* 0x0007a00001237983 */ /* 0x000f220000300800 */
[----:B------:R-:W-:-:S03]  /*483c0*/  IMAD.MOV.U32 R5, RZ, RZ, R37 ;  /* 0x000000ffff057224 */ /* 0x000fc600078e0025 */
[----:B------:R1:W-:Y:S04]  /*483d0*/  STL [R1+0x660], R28 ;  /* 0x0006601c01007387 */ /* 0x0003e80000100800 */
[----:B------:R-:W4:Y:S04]  /*483e0*/  LDL.LU R37, [R1+0x7e0] ;  /* 0x0007e00001257983 */ /* 0x000f280000300800 */
[----:B------:R1:W-:Y:S02]  /*483f0*/  LDGSTS.E [R0+0xa000], [R4.64], P0 ;  /* 0x0a00000004007fae */ /* 0x0003e40008121848 */
[----:B-1----:R-:W-:-:S02]  /*48400*/  IMAD.MOV.U32 R4, RZ, RZ, R7 ;  /* 0x000000ffff047224 */ /* 0x002fc400078e0007 */
[----:B------:R-:W-:Y:S01]  /*48410*/  IMAD.MOV.U32 R5, RZ, RZ, R28 ;  /* 0x000000ffff057224 */ /* 0x000fe200078e001c */
[----:B------:R-:W4:Y:S04]  /*48420*/  LDL.LU R7, [R1+0x824] ;  /* 0x0008240001077983 */ /* 0x000f280000300800 */
[----:B------:R-:W4:Y:S04]  /*48430*/  LDL.LU R28, [R1+0x864] ;  /* 0x00086400011c7983 */ /* 0x000f280000300800 */
[----:B------:R1:W-:Y:S01]  /*48440*/  LDGSTS.E [R0+0xb000], [R4.64], P0 ;  /* 0x0b00000004007fae */ /* 0x0003e20008121848 */
[----:B---3--:R-:W-:-:S05]  /*48450*/  IADD3 R30, P1, R30, UR7, RZ ;  /* 0x000000071e1e7c10 */ /* 0x008fca000ff3e0ff */
[----:B------:R3:W-:Y:S01]  /*48460*/  STL [R1+0x6a4], R30 ;  /* 0x0006a41e01007387 */ /* 0x0007e20000100800 */
[----:B-1----:R-:W-:Y:S01]  /*48470*/  IMAD.MOV.U32 R4, RZ, RZ, R30 ;  /* 0x000000ffff047224 */ /* 0x002fe200078e001e */
[----:B------:R-:W-:Y:S02]  /*48480*/  IADD3 R31, P2, R31, UR7, RZ ;  /* 0x000000071f1f7c10 */ /* 0x000fe4000ff5e0ff */
[----:B--2---:R-:W-:Y:S02]  /*48490*/  IADD3.X R32, R32, UR6, RZ, P1, !PT ;  /* 0x0000000620207c10 */ /* 0x004fe40008ffe4ff */
[----:B------:R-:W-:-:S03]  /*484a0*/  IADD3.X R33, R33, UR6, RZ, P2, !PT ;  /* 0x0000000621217c10 */ /* 0x000fc600097fe4ff */
[----:B------:R1:W-:Y:S04]  /*484b0*/  STL [R1+0x6a0], R32 ;  /* 0x0006a02001007387 */ /* 0x0003e80000100800 */
[----:B------:R-:W-:Y:S04]  /*484c0*/  STL [R1+0x6e4], R31 ;  /* 0x0006e41f01007387 */ /* 0x000fe80000100800 */
[----:B---3--:R-:W2:Y:S01]  /*484d0*/  LDL.LU R30, [R1+0x820] ;  /* 0x00082000011e7983 */ /* 0x008ea20000300800 */
[----:B------:R-:W-:-:S03]  /*484e0*/  IMAD.MOV.U32 R5, RZ, RZ, R32 ;  /* 0x000000ffff057224 */ /* 0x000fc600078e0020 */
[----:B------:R3:W-:Y:S04]  /*484f0*/  STL [R1+0x6e0], R33 ;  /* 0x0006e02101007387 */ /* 0x0007e80000100800 */
[----:B-1----:R-:W2:Y:S04]  /*48500*/  LDL.LU R32, [R1+0x860] ;  /* 0x0008600001207983 */ /* 0x002ea80000300800 */
[----:B------:R1:W-:Y:S02]  /*48510*/  LDGSTS.E [R0+0xc000], [R4.64], P0 ;  /* 0x0c00000004007fae */ /* 0x0003e40008121848 */
[----:B-1----:R-:W-:Y:S01]  /*48520*/  MOV R4, R31 ;  /* 0x0000001f00047202 */ /* 0x002fe20000000f00 */
[----:B------:R-:W-:-:S02]  /*48530*/  IMAD.MOV.U32 R5, RZ, RZ, R33 ;  /* 0x000000ffff057224 */ /* 0x000fc400078e0021 */
[----:B---3--:R-:W3:Y:S04]  /*48540*/  LDL.LU R33, [R1+0x8a4] ;  /* 0x0008a40001217983 */ /* 0x008ee80000300800 */
[----:B------:R-:W3:Y:S04]  /*48550*/  LDL.LU R31, [R1+0x8e4] ;  /* 0x0008e400011f7983 */ /* 0x000ee80000300800 */
[----:B------:R1:W-:Y:S01]  /*48560*/  LDGSTS.E [R0+0xd000], [R4.64], P0 ;  /* 0x0d00000004007fae */ /* 0x0003e20008121848 */
[----:B----4-:R-:W-:-:S05]  /*48570*/  IADD3 R34, P1, R34, UR7, RZ ;  /* 0x0000000722227c10 */ /* 0x010fca000ff3e0ff */
        /* <DEDUP_REMOVED lines=9> */
[----:B-1----:R-:W3:Y:S04]  /*48610*/  LDL.LU R36, [R1+0x8a0] ;  /* 0x0008a00001247983 */ /* 0x002ee80000300800 */
[----:B------:R-:W-:Y:S01]  /*48620*/  STL [R1+0x760], R39 ;  /* 0x0007602701007387 */ /* 0x000fe20000100800 */
[----:B------:R-:W-:-:S03]  /*48630*/  IADD3 R2, P1, R2, UR7, RZ ;  /* 0x0000000702027c10 */ /* 0x000fc6000ff3e0ff */
[----:B------:R-:W3:Y:S01]  /*48640*/  LDL.LU R34, [R1+0x8e0] ;  /* 0x0008e00001227983 */ /* 0x000ee20000300800 */
[----:B----4-:R-:W-:Y:S02]  /*48650*/  IMAD.MOV.U32 R4, RZ, RZ, R38 ;  /* 0x000000ffff047224 */ /* 0x010fe400078e0026 */
[----:B------:R-:W-:Y:S01]  /*48660*/  IMAD.MOV.U32 R5, RZ, RZ, R39 ;  /* 0x000000ffff057224 */ /* 0x000fe200078e0027 */
[----:B------:R-:W-:Y:S01]  /*48670*/  IADD3 R25, P2, R25, UR7, RZ ;  /* 0x0000000719197c10 */ /* 0x000fe2000ff5e0ff */
[----:B------:R-:W-:Y:S04]  /*48680*/  STL [R1+0x7a4], R2 ;  /* 0x0007a40201007387 */ /* 0x000fe80000100800 */
[----:B------:R1:W-:Y:S01]  /*48690*/  LDGSTS.E [R0+0xf000], [R4.64], P0 ;  /* 0x0f00000004007fae */ /* 0x0003e20008121848 */
[----:B------:R-:W-:Y:S01]  /*486a0*/  IADD3.X R35, R35, UR6, RZ, P1, !PT ;  /* 0x0000000623237c10 */ /* 0x000fe20008ffe4ff */
[----:B-1----:R-:W-:-:S04]  /*486b0*/  IMAD.MOV.U32 R4, RZ, RZ, R2 ;  /* 0x000000ffff047224 */ /* 0x002fc800078e0002 */
[----:B------:R-:W-:Y:S01]  /*486c0*/  IMAD.MOV.U32 R5, RZ, RZ, R35 ;  /* 0x000000ffff057224 */ /* 0x000fe200078e0023 */
[----:B------:R1:W-:Y:S01]  /*486d0*/  STL [R1+0x7a0], R35 ;  /* 0x0007a02301007387 */ /* 0x0003e20000100800 */
[----:B------:R-:W-:-:S03]  /*486e0*/  IADD3.X R37, R37, UR6, RZ, P2, !PT ;  /* 0x0000000625257c10 */ /* 0x000fc600097fe4ff */
[----:B------:R-:W-:Y:S04]  /*486f0*/  STL [R1+0x7e4], R25 ;  /* 0x0007e41901007387 */ /* 0x000fe80000100800 */
[----:B------:R4:W-:Y:S04]  /*48700*/  LDGSTS.E [R0+0x10000], [R4.64], P0 ;  /* 0x1000000004007fae */ /* 0x0009e80008121848 */
[----:B-1----:R-:W3:Y:S04]  /*48710*/  LDL.LU R35, [R1+0x924] ;  /* 0x0009240001237983 */ /* 0x002ee80000300800 */
[----:B------:R1:W-:Y:S04]  /*48720*/  STL [R1+0x7e0], R37 ;  /* 0x0007e02501007387 */ /* 0x0003e80000100800 */
[----:B------:R-:W3:Y:S01]  /*48730*/  LDL.LU R2, [R1+0x964] ;  /* 0x0009640001027983 */ /* 0x000ee20000300800 */
[----:B----4-:R-:W-:Y:S01]  /*48740*/  IMAD.MOV.U32 R5, RZ, RZ, R37 ;  /* 0x000000ffff057224 */ /* 0x010fe200078e0025 */
[----:B------:R-:W-:-:S02]  /*48750*/  IADD3 R7, P1, R7, UR7, RZ ;  /* 0x0000000707077c10 */ /* 0x000fc4000ff3e0ff */
[----:B-1----:R-:W3:Y:S01]  /*48760*/  LDL.LU R37, [R1+0x920] ;  /* 0x0009200001257983 */ /* 0x002ee20000300800 */
[----:B------:R-:W-:Y:S01]  /*48770*/  IMAD.MOV.U32 R4, RZ, RZ, R25 ;  /* 0x000000ffff047224 */ /* 0x000fe200078e0019 */
[----:B------:R-:W-:Y:S02]  /*48780*/  IADD3 R28, P2, R28, UR7, RZ ;  /* 0x000000071c1c7c10 */ /* 0x000fe4000ff5e0ff */
[----:B------:R-:W3:Y:S04]  /*48790*/  LDL.LU R25, [R1+0x960] ;  /* 0x0009600001197983 */ /* 0x000ee80000300800 */
[----:B------:R1:W-:Y:S04]  /*487a0*/  LDGSTS.E [R0+0x11000], [R4.64], P0 ;  /* 0x1100000004007fae */ /* 0x0003e80008121848 */
[----:B------:R-:W-:Y:S01]  /*487b0*/  STL [R1+0x824], R7 ;  /* 0x0008240701007387 */ /* 0x000fe20000100800 */
[----:B-1----:R-:W-:Y:S01]  /*487c0*/  IMAD.MOV.U32 R4, RZ, RZ, R7 ;  /* 0x000000ffff047224 */ /* 0x002fe200078e0007 */
[----:B--2---:R-:W-:-:S05]  /*487d0*/  IADD3.X R30, R30, UR6, RZ, P1, !PT ;  /* 0x000000061e1e7c10 */ /* 0x004fca0008ffe4ff */
[----:B------:R-:W-:Y:S01]  /*487e0*/  IMAD.MOV.U32 R5, RZ, RZ, R30 ;  /* 0x000000ffff057224 */ /* 0x000fe200078e001e */
[----:B------:R1:W-:Y:S01]  /*487f0*/  STL [R1+0x820], R30 ;  /* 0x0008201e01007387 */ /* 0x0003e20000100800 */
[----:B------:R-:W-:-:S03]  /*48800*/  IADD3.X R32, R32, UR6, RZ, P2, !PT ;  /* 0x0000000620207c10 */ /* 0x000fc600097fe4ff */
[----:B------:R-:W-:Y:S04]  /*48810*/  STL [R1+0x864], R28 ;  /* 0x0008641c01007387 */ /* 0x000fe80000100800 */
[----:B------:R2:W-:Y:S04]  /*48820*/  LDGSTS.E [R0+0x12000], [R4.64], P0 ;  /* 0x1200000004007fae */ /* 0x0005e80008121848 */
[----:B-1----:R-:W4:Y:S04]  /*48830*/  LDL.LU R30, [R1+0x9a4] ;  /* 0x0009a400011e7983 */ /* 0x002f280000300800 */
[----:B------:R1:W-:Y:S04]  /*48840*/  STL [R1+0x860], R32 ;  /* 0x0008602001007387 */ /* 0x0003e80000100800 */
[----:B------:R-:W4:Y:S01]  /*48850*/  LDL.LU R7, [R1+0x9e4] ;  /* 0x0009e40001077983 */ /* 0x000f220000300800 */
[----:B--2---:R-:W-:-:S03]  /*48860*/  IMAD.MOV.U32 R5, RZ, RZ, R32 ;  /* 0x000000ffff057224 */ /* 0x004fc600078e0020 */
[----:B-1----:R-:W2:Y:S01]  /*48870*/  LDL.LU R32, [R1+0x9a0] ;  /* 0x0009a00001207983 */ /* 0x002ea20000300800 */
[----:B------:R-:W-:-:S03]  /*48880*/  IMAD.MOV.U32 R4, RZ, RZ, R28 ;  /* 0x000000ffff047224 */ /* 0x000fc600078e001c */
[----:B------:R-:W2:Y:S01]  /*48890*/  LDL.LU R28, [R1+0x9e0] ;  /* 0x0009e000011c7983 */ /* 0x000ea20000300800 */
[----:B---3--:R-:W-:Y:S02]  /*488a0*/  IADD3 R33, P1, R33, UR7, RZ ;  /* 0x0000000721217c10 */ /* 0x008fe4000ff3e0ff */
[----:B------:R-:W-:Y:S01]  /*488b0*/  IADD3 R31, P2, R31, UR7, RZ ;  /* 0x000000071f1f7c10 */ /* 0x000fe2000ff5e0ff */
[----:B------:R1:W-:Y:S04]  /*488c0*/  LDGSTS.E [R0+0x13000], [R4.64], P0 ;  /* 0x1300000004007fae */ /* 0x0003e80008121848 */
[----:B------:R3:W-:Y:S01]  /*488d0*/  STL [R1+0x8a4], R33 ;  /* 0x0008a42101007387 */ /* 0x0007e20000100800 */
[----:B-1----:R-:W-:Y:S02]  /*488e0*/  MOV R4, R33 ;  /* 0x0000002100047202 */ /* 0x002fe40000000f00 */
[----:B------:R-:W-:-:S05]  /*488f0*/  IADD3.X R36, R36, UR6, RZ, P1, !PT ;  /* 0x0000000624247c10 */ /* 0x000fca0008ffe4ff */
[----:B------:R-:W-:Y:S01]  /*48900*/  STL [R1+0x8a0], R36 ;  /* 0x0008a02401007387 */ /* 0x000fe20000100800 */
[----:B------:R-:W-:-:S03]  /*48910*/  IADD3.X R34, R34, UR6, RZ, P2, !PT ;  /* 0x0000000622227c10 */ /* 0x000fc600097fe4ff */
[----:B------:R-:W-:Y:S01]  /*48920*/  STL [R1+0x8e4], R31 ;  /* 0x0008e41f01007387 */ /* 0x000fe20000100800 */
[----:B------:R-:W-:-:S03]  /*48930*/  IMAD.MOV.U32 R5, RZ, RZ, R36 ;  /* 0x000000ffff057224 */ /* 0x000fc600078e0024 */
[----:B------:R-:W2:Y:S04]  /*48940*/  LDL.LU R38, [R1+0xa24] ;  /* 0x000a240001267983 */ /* 0x000ea80000300800 */
[----:B------:R1:W-:Y:S04]  /*48950*/  STL [R1+0x8e0], R34 ;  /* 0x0008e02201007387 */ /* 0x0003e80000100800 */
[----:B---3--:R-:W3:Y:S04]  /*48960*/  LDL.LU R33, [R1+0xa64] ;  /* 0x000a640001217983 */ /* 0x008ee80000300800 */
[----:B------:R-:W3:Y:S04]  /*48970*/  LDL.LU R39, [R1+0xa20] ;  /* 0x000a200001277983 */ /* 0x000ee80000300800 */
[----:B------:R1:W-:Y:S02]  /*48980*/  LDGSTS.E [R0+0x14000], [R4.64], P0 ;  /* 0x1400000004007fae */ /* 0x0003e40008121848 */
[----:B-1----:R-:W-:-:S02]  /*48990*/  IMAD.MOV.U32 R5, RZ, RZ, R34 ;  /* 0x000000ffff057224 */ /* 0x002fc400078e0022 */
[----:B------:R-:W3:Y:S01]  /*489a0*/  LDL.LU R34, [R1+0xa60] ;  /* 0x000a600001227983 */ /* 0x000ee20000300800 */
[----:B------:R-:W-:-:S03]  /*489b0*/  IMAD.MOV.U32 R4, RZ, RZ, R31 ;  /* 0x000000ffff047224 */ /* 0x000fc600078e001f */
[----:B------:R-:W3:Y:S01]  /*489c0*/  LDL.LU R36, [R1+0xaa4] ;  /* 0x000aa40001247983 */ /* 0x000ee20000300800 */
[----:B------:R-:W-:-:S03]  /*489d0*/  IADD3 R35, P1, R35, UR7, RZ ;  /* 0x0000000723237c10 */ /* 0x000fc6000ff3e0ff */
[----:B------:R-:W3:Y:S04]  /*489e0*/  LDL.LU R31, [R1+0xae4] ;  /* 0x000ae400011f7983 */ /* 0x000ee80000300800 */
[----:B------:R-:W-:Y:S01]  /*489f0*/  STL [R1+0x924], R35 ;  /* 0x0009242301007387 */ /* 0x000fe20000100800 */
[----:B------:R-:W-:-:S03]  /*48a00*/  IADD3 R2, P2, R2, UR7, RZ ;  /* 0x0000000702027c10 */ /* 0x000fc6000ff5e0ff */
[----:B------:R1:W-:Y:S01]  /*48a10*/  LDGSTS.E [R0+0x15000], [R4.64], P0 ;  /* 0x1500000004007fae */ /* 0x0003e20008121848 */
[----:B------:R-:W-:Y:S02]  /*48a20*/  IADD3.X R37, R37, UR6, RZ, P1, !PT ;  /* 0x0000000625257c10 */ /* 0x000fe40008ffe4ff */
[----:B------:R-:W-:-:S03]  /*48a30*/  IADD3.X R25, R25, UR6, RZ, P2, !PT ;  /* 0x0000000619197c10 */ /* 0x000fc600097fe4ff */
[----:B------:R1:W-:Y:S02]  /*48a40*/  STL [R1+0x920], R37 ;  /* 0x0009202501007387 */ /* 0x0003e40000100800 */
[----:B-1----:R-:W-:Y:S02]  /*48a50*/  IMAD.MOV.U32 R5, RZ, RZ, R37 ;  /* 0x000000ffff057224 */ /* 0x002fe400078e0025 */
[----:B------:R1:W-:Y:S01]  /*48a60*/  STL [R1+0x964], R2 ;  /* 0x0009640201007387 */ /* 0x0003e20000100800 */
[----:B------:R-:W-:-:S03]  /*48a70*/  IMAD.MOV.U32 R4, RZ, RZ, R35 ;  /* 0x000000ffff047224 */ /* 0x000fc600078e0023 */
[----:B------:R-:W3:Y:S04]  /*48a80*/  LDL.LU R37, [R1+0xaa0] ;  /* 0x000aa00001257983 */ /* 0x000ee80000300800 */
[----:B------:R1:W-:Y:S04]  /*48a90*/  STL [R1+0x960], R25 ;  /* 0x0009601901007387 */ /* 0x0003e80000100800 */
[----:B------:R-:W3:Y:S04]  /*48aa0*/  LDL.LU R35, [R1+0xae0] ;  /* 0x000ae00001237983 */ /* 0x000ee80000300800 */
[----:B------:R1:W-:Y:S02]  /*48ab0*/  LDGSTS.E [R0+0x16000], [R4.64], P0 ;  /* 0x1600000004007fae */ /* 0x0003e40008121848 */
[----:B-1----:R-:W-:-:S02]  /*48ac0*/  IMAD.MOV.U32 R4, RZ, RZ, R2 ;  /* 0x000000ffff047224 */ /* 0x002fc400078e0002 */
[----:B------:R-:W-:Y:S01]  /*48ad0*/  IMAD.MOV.U32 R5, RZ, RZ, R25 ;  /* 0x000000ffff057224 */ /* 0x000fe200078e0019 */
[----:B------:R-:W3:Y:S04]  /*48ae0*/  LDL.LU R2, [R1+0xb24] ;  /* 0x000b240001027983 */ /* 0x000ee80000300800 */
[----:B------:R-:W3:Y:S04]  /*48af0*/  LDL.LU R25, [R1+0xb64] ;  /* 0x000b640001197983 */ /* 0x000ee80000300800 */
[----:B------:R1:W-:Y:S01]  /*48b00*/  LDGSTS.E [R0+0x17000], [R4.64], P0 ;  /* 0x1700000004007fae */ /* 0x0003e20008121848 */
[----:B----4-:R-:W-:-:S05]  /*48b10*/  IADD3 R30, P1, R30, UR7, RZ ;  /* 0x000000071e1e7c10 */ /* 0x010fca000ff3e0ff */
[----:B------:R4:W-:Y:S01]  /*48b20*/  STL [R1+0x9a4], R30 ;  /* 0x0009a41e01007387 */ /* 0x0009e20000100800 */
[----:B------:R-:W-:Y:S02]  /*48b30*/  IADD3 R7, P2, R7, UR7, RZ ;  /* 0x0000000707077c10 */ /* 0x000fe4000ff5e0ff */
[----:B--2---:R-:W-:Y:S01]  /*48b40*/  IADD3.X R32, R32, UR6, RZ, P1, !PT ;  /* 0x0000000620207c10 */ /* 0x004fe20008ffe4ff */
[----:B-1----:R-:W-:Y:S01]  /*48b50*/  IMAD.MOV.U32 R4, RZ, RZ, R30 ;  /* 0x000000ffff047224 */ /* 0x002fe200078e001e */
[----:B------:R-:W-:-:S03]  /*48b60*/  IADD3.X R28, R28, UR6, RZ, P2, !PT ;  /* 0x000000061c1c7c10 */ /* 0x000fc600097fe4ff */
[----:B------:R1:W-:Y:S04]  /*48b70*/  STL [R1+0x9a0], R32 ;  /* 0x0009a02001007387 */ /* 0x0003e80000100800 */
[----:B------:R-:W-:Y:S01]  /*48b80*/  STL [R1+0x9e4], R7 ;  /* 0x0009e40701007387 */ /* 0x000fe20000100800 */
[----:B------:R-:W-:-:S03]  /*48b90*/  IMAD.MOV.U32 R5, RZ, RZ, R32 ;  /* 0x000000ffff057224 */ /* 0x000fc600078e0020 */
[----:B----4-:R-:W2:Y:S04]  /*48ba0*/  LDL.LU R30, [R1+0xb20] ;  /* 0x000b2000011e7983 */ /* 0x010ea80000300800 */
[----:B------:R4:W-:Y:S04]  /*48bb0*/  STL [R1+0x9e0], R28 ;  /* 0x0009e01c01007387 */ /* 0x0009e80000100800 */
[----:B-1----:R-:W2:Y:S04]  /*48bc0*/  LDL.LU R32, [R1+0xb60] ;  /* 0x000b600001207983 */ /* 0x002ea80000300800 */
[----:B------:R1:W-:Y:S02]  /*48bd0*/  LDGSTS.E [R0+0x18000], [R4.64], P0 ;  /* 0x1800000004007fae */ /* 0x0003e40008121848 */
[----:B-1----:R-:W-:-:S02]  /*48be0*/  IMAD.MOV.U32 R4, RZ, RZ, R7 ;  /* 0x000000ffff047224 */ /* 0x002fc400078e0007 */
[----:B------:R-:W-:Y:S02]  /*48bf0*/  IMAD.MOV.U32 R5, RZ, RZ, R28 ;  /* 0x000000ffff057224 */ /* 0x000fe400078e001c */
[----:B----4-:R-:W4:Y:S04]  /*48c00*/  LDL.LU R28, [R1+0x3ac] ;  /* 0x0003ac00011c7983 */ /* 0x010f280000300800 */
[----:B------:R1:W-:Y:S04]  /*48c10*/  LDGSTS.E [R0+0x19000], [R4.64], P0 ;  /* 0x1900000004007fae */ /* 0x0003e80008121848 */
[----:B------:R-:W4:Y:S01]  /*48c20*/  LDL.LU R7, [R1+0x3ec] ;  /* 0x0003ec0001077983 */ /* 0x000f220000300800 */
[----:B------:R-:W-:-:S05]  /*48c30*/  IADD3 R38, P1, R38, UR7, RZ ;  /* 0x0000000726267c10 */ /* 0x000fca000ff3e0ff */
[----:B-1----:R-:W-:Y:S01]  /*48c40*/  IMAD.MOV.U32 R4, RZ, RZ, R38 ;  /* 0x000000ffff047224 */ /* 0x002fe200078e0026 */
[----:B---3--:R-:W-:Y:S02]  /*48c50*/  IADD3 R33, P2, R33, UR7, RZ ;  /* 0x0000000721217c10 */ /* 0x008fe4000ff5e0ff */
[----:B------:R-:W-:Y:S01]  /*48c60*/  IADD3.X R39, R39, UR6, RZ, P1, !PT ;  /* 0x0000000627277c10 */ /* 0x000fe20008ffe4ff */
[----:B------:R-:W-:Y:S04]  /*48c70*/  STL [R1+0xa24], R38 ;  /* 0x000a242601007387 */ /* 0x000fe80000100800 */
[----:B------:R-:W-:Y:S01]  /*48c80*/  IMAD.MOV.U32 R5, RZ, RZ, R39 ;  /* 0x000000ffff057224 */ /* 0x000fe200078e0027 */
[----:B------:R-:W-:Y:S04]  /*48c90*/  STL [R1+0xa20], R39 ;  /* 0x000a202701007387 */ /* 0x000fe80000100800 */
[----:B------:R-:W-:Y:S04]  /*48ca0*/  STL [R1+0xa64], R33 ;  /* 0x000a642101007387 */ /* 0x000fe80000100800 */
[----:B------:R1:W-:Y:S01]  /*48cb0*/  LDGSTS.E [R0+0x1a000], [R4.64], P0 ;  /* 0x1a00000004007fae */ /* 0x0003e20008121848 */
[----:B------:R-:W-:-:S02]  /*48cc0*/  IADD3.X R34, R34, UR6, RZ, P2, !PT ;  /* 0x0000000622227c10 */ /* 0x000fc400097fe4ff */
[----:B------:R-:W-:-:S03]  /*48cd0*/  IADD3 R36, P1, R36, UR7, RZ ;  /* 0x0000000724247c10 */ /* 0x000fc6000ff3e0ff */
[----:B------:R3:W-:Y:S01]  /*48ce0*/  STL [R1+0xa60], R34 ;  /* 0x000a602201007387 */ /* 0x0007e20000100800 */
[----:B-1----:R-:W-:Y:S01]  /*48cf0*/  IMAD.MOV.U32 R5, RZ, RZ, R34 ;  /* 0x000000ffff057224 */ /* 0x002fe200078e0022 */
[----:B------:R-:W-:Y:S02]  /*48d00*/  MOV R4, R33 ;  /* 0x0000002100047202 */ /* 0x000fe40000000f00 */
[----:B------:R-:W-:-:S03]  /*48d10*/  IADD3 R31, P2, R31, UR7, RZ ;  /* 0x000000071f1f7c10 */ /* 0x000fc6000ff5e0ff */
[----:B------:R1:W-:Y:S04]  /*48d20*/  LDGSTS.E [R0+0x1b000], [R4.64], P0 ;  /* 0x1b00000004007fae */ /* 0x0003e80008121848 */
[----:B---3--:R-:W2:Y:S04]  /*48d30*/  LDL.LU R34, [R1+0x3a8] ;  /* 0x0003a80001227983 */ /* 0x008ea80000300800 */
[----:B------:R-:W2:Y:S01]  /*48d40*/  LDL.LU R33, [R1+0x3e8] ;  /* 0x0003e80001217983 */ /* 0x000ea20000300800 */
[----:B-1----:R-:W-:-:S03]  /*48d50*/  IMAD.MOV.U32 R4, RZ, RZ, R36 ;  /* 0x000000ffff047224 */ /* 0x002fc600078e0024 */
[----:B------:R1:W-:Y:S01]  /*48d60*/  STL [R1+0xaa4], R36 ;  /* 0x000aa42401007387 */ /* 0x0003e20000100800 */
[----:B------:R-:W-:-:S05]  /*48d70*/  IADD3.X R37, R37, UR6, RZ, P1, !PT ;  /* 0x0000000625257c10 */ /* 0x000fca0008ffe4ff */
[----:B------:R-:W-:Y:S01]  /*48d80*/  IMAD.MOV.U32 R5, RZ, RZ, R37 ;  /* 0x000000ffff057224 */ /* 0x000fe200078e0025 */
[----:B------:R-:W-:Y:S01]  /*48d90*/  IADD3.X R35, R35, UR6, RZ, P2, !PT ;  /* 0x0000000623237c10 */ /* 0x000fe200097fe4ff */
[----:B------:R-:W-:Y:S04]  /*48da0*/  STL [R1+0xaa0], R37 ;  /* 0x000aa02501007387 */ /* 0x000fe80000100800 */
[----:B------:R1:W-:Y:S04]  /*48db0*/  STL [R1+0xae4], R31 ;  /* 0x000ae41f01007387 */ /* 0x0003e80000100800 */
[----:B------:R1:W-:Y:S04]  /*48dc0*/  LDGSTS.E [R0+0x1c000], [R4.64], P0 ;  /* 0x1c00000004007fae */ /* 0x0003e80008121848 */
[----:B------:R-:W-:Y:S04]  /*48dd0*/  STL [R1+0xae0], R35 ;  /* 0x000ae02301007387 */ /* 0x000fe80000100800 */
[----:B-1----:R-:W2:Y:S01]  /*48de0*/  LDL.LU R36, [R1+0x428] ;  /* 0x0004280001247983 */ /* 0x002ea20000300800 */
[----:B------:R-:W-:-:S03]  /*48df0*/  IMAD.MOV.U32 R4, RZ, RZ, R31 ;  /* 0x000000ffff047224 */ /* 0x000fc600078e001f */
[----:B------:R-:W2:Y:S01]  /*48e00*/  LDL.LU R31, [R1+0x42c] ;  /* 0x00042c00011f7983 */ /* 0x000ea20000300800 */
[----:B------:R-:W-:-:S03]  /*48e10*/  IADD3 R2, P1, R2, UR7, RZ ;  /* 0x0000000702027c10 */ /* 0x000fc6000ff3e0ff */
[----:B------:R-:W2:Y:S01]  /*48e20*/  LDL.LU R39, [R1+0x468] ;  /* 0x0004680001277983 */ /* 0x000ea20000300800 */
[----:B------:R-:W-:Y:S01]  /*48e30*/  IMAD.MOV.U32 R5, RZ, RZ, R35 ;  /* 0x000000ffff057224 */ /* 0x000fe200078e0023 */
[----:B------:R-:W-:Y:S02]  /*48e40*/  IADD3 R25, P2, R25, UR7, RZ ;  /* 0x0000000719197c10 */ /* 0x000fe4000ff5e0ff */
[----:B------:R-:W2:Y:S04]  /*48e50*/  LDL.LU R38, [R1+0x46c] ;  /* 0x00046c0001267983 */ /* 0x000ea80000300800 */
[----:B------:R1:W-:Y:S04]  /*48e60*/  STL [R1+0xb24], R2 ;  /* 0x000b240201007387 */ /* 0x0003e80000100800 */
[----:B------:R1:W-:Y:S02]  /*48e70*/  LDGSTS.E [R0+0x1d000], [R4.64], P0 ;  /* 0x1d00000004007fae */ /* 0x0003e40008121848 */
[----:B-1----:R-:W-:Y:S01]  /*48e80*/  IMAD.MOV.U32 R4, RZ, RZ, R2 ;  /* 0x000000ffff047224 */ /* 0x002fe200078e0002 */
[----:B--2---:R-:W-:-:S05]  /*48e90*/  IADD3.X R30, R30, UR6, RZ, P1, !PT ;  /* 0x000000061e1e7c10 */ /* 0x004fca0008ffe4ff */
[----:B------:R1:W-:Y:S01]  /*48ea0*/  STL [R1+0xb20], R30 ;  /* 0x000b201e01007387 */ /* 0x0003e20000100800 */
[----:B------:R-:W-:-:S03]  /*48eb0*/  IADD3.X R32, R32, UR6, RZ, P2, !PT ;  /* 0x0000000620207c10 */ /* 0x000fc600097fe4ff */
[----:B------:R2:W-:Y:S01]  /*48ec0*/  STL [R1+0xb64], R25 ;  /* 0x000b641901007387 */ /* 0x0005e20000100800 */
[----:B------:R-:W-:-:S03]  /*48ed0*/  IMAD.MOV.U32 R5, RZ, RZ, R30 ;  /* 0x000000ffff057224 */ /* 0x000fc600078e001e */
[----:B------:R-:W3:Y:S04]  /*48ee0*/  LDL.LU R2, [R1+0x4ac] ;  /* 0x0004ac0001027983 */ /* 0x000ee80000300800 */
[----:B------:R2:W-:Y:S04]  /*48ef0*/  STL [R1+0xb60], R32 ;  /* 0x000b602001007387 */ /* 0x0005e80000100800 */
[----:B-1----:R-:W3:Y:S04]  /*48f00*/  LDL.LU R30, [R1+0x4ec] ;  /* 0x0004ec00011e7983 */ /* 0x002ee80000300800 */
[----:B------:R-:W3:Y:S04]  /*48f10*/  LDL.LU R35, [R1+0x4a8] ;  /* 0x0004a80001237983 */ /* 0x000ee80000300800 */
[----:B------:R-:W3:Y:S01]  /*48f20*/  LDL.LU R37, [R1+0x4e8] ;  /* 0x0004e80001257983 */ /* 0x000ee20000300800 */
[----:B----4-:R-:W-:-:S03]  /*48f30*/  IADD3 R28, P1, R28, UR7, RZ ;  /* 0x000000071c1c7c10 */ /* 0x010fc6000ff3e0ff */
[----:B------:R1:W-:Y:S01]  /*48f40*/  LDGSTS.E [R0+0x1e000], [R4.64], P0 ;  /* 0x1e00000004007fae */ /* 0x0003e20008121848 */
[----:B------:R-:W-:-:S03]  /*48f50*/  IADD3 R7, P2, R7, UR7, RZ ;  /* 0x0000000707077c10 */ /* 0x000fc6000ff5e0ff */
[----:B------:R4:W-:Y:S01]  /*48f60*/  STL [R1+0x3ac], R28 ;  /* 0x0003ac1c01007387 */ /* 0x0009e20000100800 */
[----:B-1----:R-:W-:Y:S02]  /*48f70*/  IMAD.MOV.U32 R4, RZ, RZ, R25 ;  /* 0x000000ffff047224 */ /* 0x002fe400078e0019 */
[----:B------:R-:W-:Y:S01]  /*48f80*/  IMAD.MOV.U32 R5, RZ, RZ, R32 ;  /* 0x000000ffff057224 */ /* 0x000fe200078e0020 */
[----:B--2---:R-:W-:-:S04]  /*48f90*/  LOP3.LUT R25, R85, 0x10, RZ, 0x3c, !PT ;  /* 0x0000001055197812 */ /* 0x004fc800078e3cff */
[----:B------:R1:W-:Y:S04]  /*48fa0*/  LDGSTS.E [R0+0x1f000], [R4.64], P0 ;  /* 0x1f00000004007fae */ /* 0x0003e80008121848 */
[----:B------:R-:W-:Y:S01]  /*48fb0*/  STL [R1+0x3ec], R7 ;  /* 0x0003ec0701007387 */ /* 0x000fe20000100800 */
[----:B-1----:R-:W-:-:S04]  /*48fc0*/  IMAD.U32 R0, RZ, RZ, UR5 ;  /* 0x00000005ff007e24 */ /* 0x002fc8000f8e00ff */
[----:B------:R-:W-:Y:S02]  /*48fd0*/  IMAD R0, R0, 0x20000, R25 ;  /* 0x0002000000007824 */ /* 0x000fe400078e0219 */
[----:B------:R-:W-:Y:S01]  /*48fe0*/  IMAD.MOV.U32 R4, RZ, RZ, R28 ;  /* 0x000000ffff047224 */ /* 0x000fe200078e001c */
[----:B------:R-:W-:-:S05]  /*48ff0*/  IADD3.X R34, R34, UR6, RZ, P1, !PT ;  /* 0x0000000622227c10 */ /* 0x000fca0008ffe4ff */
[----:B------:R1:W-:Y:S04]  /*49000*/  STL [R1+0x3a8], R34 ;  /* 0x0003a82201007387 */ /* 0x0003e80000100800 */
[----:B------:R-:W2:Y:S04]  /*49010*/  LDL.LU R25, [R1+0x52c] ;  /* 0x00052c0001197983 */ /* 0x000ea80000300800 */
[----:B------:R-:W2:Y:S01]  /*49020*/  LDL.LU R32, [R1+0x56c] ;  /* 0x00056c0001207983 */ /* 0x000ea20000300800 */
[----:B------:R-:W-:-:S03]  /*49030*/  IMAD.MOV.U32 R5, RZ, RZ, R34 ;  /* 0x000000ffff057224 */ /* 0x000fc600078e0022 */
[----:B----4-:R-:W2:Y:S01]  /*49040*/  LDL.LU R28, [R1+0x528] ;  /* 0x00052800011c7983 */ /* 0x010ea20000300800 */
[----:B------:R-:W-:-:S03]  /*49050*/  IADD3.X R33, R33, UR6, RZ, P2, !PT ;  /* 0x0000000621217c10 */ /* 0x000fc600097fe4ff */
[----:B-1----:R-:W2:Y:S04]  /*49060*/  LDL.LU R34, [R1+0x568] ;  /* 0x0005680001227983 */ /* 0x002ea80000300800 */
[----:B------:R1:W-:Y:S04]  /*49070*/  LDGSTS.E [R0+0x200], [R4.64], P0 ;  /* 0x0020000004007fae */ /* 0x0003e80008121848 */
[----:B------:R1:W-:Y:S02]  /*49080*/  STL [R1+0x3e8], R33 ;  /* 0x0003e82101007387 */ /* 0x0003e40000100800 */
[----:B-1----:R-:W-:Y:S01]  /*49090*/  MOV R4, R7 ;  /* 0x0000000700047202 */ /* 0x002fe20000000f00 */
[----:B------:R-:W-:-:S02]  /*490a0*/  IMAD.MOV.U32 R5, RZ, RZ, R33 ;  /* 0x000000ffff057224 */ /* 0x000fc400078e0021 */
[----:B------:R-:W2:Y:S04]  /*490b0*/  LDL.LU R33, [R1+0x5ac] ;  /* 0x0005ac0001217983 */ /* 0x000ea80000300800 */
[----:B------:R-:W2:Y:S04]  /*490c0*/  LDL.LU R7, [R1+0x5ec] ;  /* 0x0005ec0001077983 */ /* 0x000ea80000300800 */
[----:B------:R1:W-:Y:S01]  /*490d0*/  LDGSTS.E [R0+0x1200], [R4.64], P0 ;  /* 0x0120000004007fae */ /* 0x0003e20008121848 */
[----:B------:R-:W-:-:S04]  /*490e0*/  IADD3 R31, P1, R31, UR7, RZ ;  /* 0x000000071f1f7c10 */ /* 0x000fc8000ff3e0ff */
[----:B------:R-:W-:Y:S01]  /*490f0*/  IADD3.X R36, R36, UR6, RZ, P1, !PT ;  /* 0x0000000624247c10 */ /* 0x000fe20008ffe4ff */
[----:B------:R-:W-:Y:S01]  /*49100*/  STL [R1+0x42c], R31 ;  /* 0x00042c1f01007387 */ /* 0x000fe20000100800 */
[----:B------:R-:W-:-:S03]  /*49110*/  IADD3 R38, P2, R38, UR7, RZ ;  /* 0x0000000726267c10 */ /* 0x000fc6000ff5e0ff */
[----:B------:R1:W-:Y:S02]  /*49120*/  STL [R1+0x428], R36 ;  /* 0x0004282401007387 */ /* 0x0003e40000100800 */
[----:B-1----:R-:W-:Y:S01]  /*49130*/  IMAD.MOV.U32 R5, RZ, RZ, R36 ;  /* 0x000000ffff057224 */ /* 0x002fe200078e0024 */
[----:B------:R-:W-:Y:S01]  /*49140*/  IADD3.X R39, R39, UR6, RZ, P2, !PT ;  /* 0x0000000627277c10 */ /* 0x000fe200097fe4ff */
[----:B------:R-:W-:Y:S01]  /*49150*/  STL [R1+0x46c], R38 ;  /* 0x00046c2601007387 */ /* 0x000fe20000100800 */
[----:B------:R-:W-:-:S03]  /*49160*/  IMAD.MOV.U32 R4, RZ, RZ, R31 ;  /* 0x000000ffff047224 */ /* 0x000fc600078e001f */
[----:B------:R-:W2:Y:S04]  /*49170*/  LDL.LU R36, [R1+0x5a8] ;  /* 0x0005a80001247983 */ /* 0x000ea80000300800 */
[----:B------:R-:W-:Y:S04]  /*49180*/  STL [R1+0x468], R39 ;  /* 0x0004682701007387 */ /* 0x000fe80000100800 */
[----:B------:R-:W2:Y:S04]  /*49190*/  LDL.LU R31, [R1+0x5e8] ;  /* 0x0005e800011f7983 */ /* 0x000ea80000300800 */
[----:B------:R1:W-:Y:S02]  /*491a0*/  LDGSTS.E [R0+0x2200], [R4.64], P0 ;  /* 0x0220000004007fae */ /* 0x0003e40008121848 */
[----:B-1----:R-:W-:-:S02]  /*491b0*/  IMAD.MOV.U32 R4, RZ, RZ, R38 ;  /* 0x000000ffff047224 */ /* 0x002fc400078e0026 */
[----:B------:R-:W-:-:S05]  /*491c0*/  IMAD.MOV.U32 R5, RZ, RZ, R39 ;  /* 0x000000ffff057224 */ /* 0x000fca00078e0027 */
[----:B------:R1:W-:Y:S01]  /*491d0*/  LDGSTS.E [R0+0x3200], [R4.64], P0 ;  /* 0x0320000004007fae */ /* 0x0003e20008121848 */
[----:B---3--:R-:W-:Y:S02]  /*491e0*/  IADD3 R2, P1, R2, UR7, RZ ;  /* 0x0000000702027c10 */ /* 0x008fe4000ff3e0ff */
[----:B------:R-:W-:Y:S02]  /*491f0*/  IADD3 R30, P2, R30, UR7, RZ ;  /* 0x000000071e1e7c10 */ /* 0x000fe4000ff5e0ff */
[----:B------:R-:W-:Y:S01]  /*49200*/  IADD3.X R35, R35, UR6, RZ, P1, !PT ;  /* 0x0000000623237c10 */ /* 0x000fe20008ffe4ff */
[----:B------:R-:W-:Y:S01]  /*49210*/  STL [R1+0x4ac], R2 ;  /* 0x0004ac0201007387 */ /* 0x000fe20000100800 */
[----:B-1----:R-:W-:Y:S01]  /*49220*/  IMAD.MOV.U32 R4, RZ, RZ, R2 ;  /* 0x000000ffff047224 */ /* 0x002fe200078e0002 */
[----:B------:R-:W-:Y:S02]  /*49230*/  IADD3.X R37, R37, UR6, RZ, P2, !PT ;  /* 0x0000000625257c10 */ /* 0x000fe400097fe4ff */
[----:B------:R-:W-:Y:S01]  /*49240*/  IMAD.MOV.U32 R5, RZ, RZ, R35 ;  /* 0x000000ffff057224 */ /* 0x000fe200078e0023 */
[----:B------:R1:W-:Y:S04]  /*49250*/  STL [R1+0x4a8], R35 ;  /* 0x0004a82301007387 */ /* 0x0003e80000100800 */
[----:B------:R-:W-:Y:S04]  /*49260*/  STL [R1+0x4ec], R30 ;  /* 0x0004ec1e01007387 */ /* 0x000fe80000100800 */
[----:B------:R3:W-:Y:S04]  /*49270*/  LDGSTS.E [R0+0x4200], [R4.64], P0 ;  /* 0x0420000004007fae */ /* 0x0007e80008121848 */
[----:B-1----:R-:W4:Y:S04]  /*49280*/  LDL.LU R35, [R1+0x62c] ;  /* 0x00062c0001237983 */ /* 0x002f280000300800 */
[----:B------:R1:W-:Y:S04]  /*49290*/  STL [R1+0x4e8], R37 ;  /* 0x0004e82501007387 */ /* 0x0003e80000100800 */
[----:B------:R-:W4:Y:S01]  /*492a0*/  LDL.LU R2, [R1+0x66c] ;  /* 0x00066c0001027983 */ /* 0x000f220000300800 */
[----:B---3--:R-:W-:-:S03]  /*492b0*/  IMAD.MOV.U32 R5, RZ, RZ, R37 ;  /* 0x000000ffff057224 */ /* 0x008fc600078e0025 */
[----:B-1----:R-:W3:Y:S01]  /*492c0*/  LDL.LU R37, [R1+0x628] ;  /* 0x0006280001257983 */ /* 0x002ee20000300800 */
[----:B------:R-:W-:-:S03]  /*492d0*/  IMAD.MOV.U32 R4, RZ, RZ, R30 ;  /* 0x000000ffff047224 */ /* 0x000fc600078e001e */
[----:B------:R-:W3:Y:S04]  /*492e0*/  LDL.LU R30, [R1+0x668] ;  /* 0x00066800011e7983 */ /* 0x000ee80000300800 */
[----:B------:R1:W-:Y:S01]  /*492f0*/  LDGSTS.E [R0+0x5200], [R4.64], P0 ;  /* 0x0520000004007fae */ /* 0x0003e20008121848 */
[----:B--2---:R-:W-:Y:S02]  /*49300*/  IADD3 R25, P1, R25, UR7, RZ ;  /* 0x0000000719197c10 */ /* 0x004fe4000ff3e0ff */
[----:B------:R-:W-:Y:S02]  /*49310*/  IADD3 R32, P2, R32, UR7, RZ ;  /* 0x0000000720207c10 */ /* 0x000fe4000ff5e0ff */
[----:B------:R-:W-:Y:S01]  /*49320*/  IADD3.X R28, R28, UR6, RZ, P1, !PT ;  /* 0x000000061c1c7c10 */ /* 0x000fe20008ffe4ff */
[----:B------:R-:W-:Y:S01]  /*49330*/  STL [R1+0x52c], R25 ;  /* 0x00052c1901007387 */ /* 0x000fe20000100800 */
[----:B-1----:R-:W-:Y:S01]  /*49340*/  IMAD.MOV.U32 R4, RZ, RZ, R25 ;  /* 0x000000ffff047224 */ /* 0x002fe200078e0019 */
[----:B------:R-:W-:-:S02]  /*49350*/  IADD3.X R34, R34, UR6, RZ, P2, !PT ;  /* 0x0000000622227c10 */ /* 0x000fc400097fe4ff */
[----:B------:R-:W-:Y:S01]  /*49360*/  IMAD.MOV.U32 R5, RZ, RZ, R28 ;  /* 0x000000ffff057224 */ /* 0x000fe200078e001c */
[----:B------:R1:W-:Y:S04]  /*49370*/  STL [R1+0x528], R28 ;  /* 0x0005281c01007387 */ /* 0x0003e80000100800 */
[----:B------:R-:W-:Y:S04]  /*49380*/  STL [R1+0x56c], R32 ;  /* 0x00056c2001007387 */ /* 0x000fe80000100800 */
[----:B------:R2:W-:Y:S04]  /*49390*/  LDGSTS.E [R0+0x6200], [R4.64], P0 ;  /* 0x0620000004007fae */ /* 0x0005e80008121848 */
[----:B-1----:R-:W3:Y:S04]  /*493a0*/  LDL.LU R28, [R1+0x6ac] ;  /* 0x0006ac00011c7983 */ /* 0x002ee80000300800 */
[----:B------:R1:W-:Y:S01]  /*493b0*/  STL [R1+0x568], R34 ;  /* 0x0005682201007387 */ /* 0x0003e20000100800 */
[----:B------:R-:W-:-:S03]  /*493c0*/  IADD3 R33, P1, R33, UR7, RZ ;  /* 0x0000000721217c10 */ /* 0x000fc6000ff3e0ff */
[----:B------:R-:W3:Y:S01]  /*493d0*/  LDL.LU R25, [R1+0x6ec] ;  /* 0x0006ec0001197983 */ /* 0x000ee20000300800 */
[----:B--2---:R-:W-:Y:S01]  /*493e0*/  IMAD.MOV.U32 R5, RZ, RZ, R34 ;  /* 0x000000ffff057224 */ /* 0x004fe200078e0022 */
[----:B------:R-:W-:Y:S02]  /*493f0*/  IADD3 R7, P2, R7, UR7, RZ ;  /* 0x0000000707077c10 */ /* 0x000fe4000ff5e0ff */
[----:B-1----:R-:W2:Y:S01]  /*49400*/  LDL.LU R34, [R1+0x6a8] ;  /* 0x0006a80001227983 */ /* 0x002ea20000300800 */
[----:B------:R-:W-:-:S03]  /*49410*/  IMAD.MOV.U32 R4, RZ, RZ, R32 ;  /* 0x000000ffff047224 */ /* 0x000fc600078e0020 */
[----:B------:R-:W2:Y:S04]  /*49420*/  LDL.LU R32, [R1+0x6e8] ;  /* 0x0006e80001207983 */ /* 0x000ea80000300800 */
[----:B------:R1:W-:Y:S04]  /*49430*/  STL [R1+0x5ac], R33 ;  /* 0x0005ac2101007387 */ /* 0x0003e80000100800 */
[----:B------:R1:W-:Y:S01]  /*49440*/  LDGSTS.E [R0+0x7200], [R4.64], P0 ;  /* 0x0720000004007fae */ /* 0x0003e20008121848 */
[----:B------:R-:W-:Y:S02]  /*49450*/  IADD3.X R36, R36, UR6, RZ, P1, !PT ;  /* 0x0000000624247c10 */ /* 0x000fe40008ffe4ff */
[----:B-1----:R-:W-:-:S03]  /*49460*/  MOV R4, R33 ;  /* 0x0000002100047202 */ /* 0x002fc60000000f00 */
[----:B------:R1:W-:Y:S01]  /*49470*/  STL [R1+0x5a8], R36 ;  /* 0x0005a82401007387 */ /* 0x0003e20000100800 */
[----:B------:R-:W-:-:S03]  /*49480*/  IADD3.X R31, R31, UR6, RZ, P2, !PT ;  /* 0x000000061f1f7c10 */ /* 0x000fc600097fe4ff */
[----:B------:R1:W-:Y:S01]  /*49490*/  STL [R1+0x5ec], R7 ;  /* 0x0005ec0701007387 */ /* 0x0003e20000100800 */
[----:B------:R-:W-:-:S03]  /*494a0*/  IMAD.MOV.U32 R5, RZ, RZ, R36 ;  /* 0x000000ffff057224 */ /* 0x000fc600078e0024 */
[----:B------:R-:W2:Y:S04]  /*494b0*/  LDL.LU R33, [R1+0x72c] ;  /* 0x00072c0001217983 */ /* 0x000ea80000300800 */
[----:B------:R1:W-:Y:S04]  /*494c0*/  STL [R1+0x5e8], R31 ;  /* 0x0005e81f01007387 */ /* 0x0003e80000100800 */
[----:B------:R-:W2:Y:S04]  /*494d0*/  LDL.LU R38, [R1+0x76c] ;  /* 0x00076c0001267983 */ /* 0x000ea80000300800 */
        /* <DEDUP_REMOVED lines=8> */
[----:B----4-:R-:W-:-:S05]  /*49560*/  IADD3 R35, P1, R35, UR7, RZ ;  /* 0x0000000723237c10 */ /* 0x010fca000ff3e0ff */
[----:B------:R4:W-:Y:S01]  /*49570*/  STL [R1+0x62c], R35 ;  /* 0x00062c2301007387 */ /* 0x0009e20000100800 */
[----:B------:R-:W-:Y:S02]  /*49580*/  IADD3 R2, P2, R2, UR7, RZ ;  /* 0x0000000702027c10 */ /* 0x000fe4000ff5e0ff */
[----:B---3--:R-:W-:Y:S01]  /*49590*/  IADD3.X R37, R37, UR6, RZ, P1, !PT ;  /* 0x0000000625257c10 */ /* 0x008fe20008ffe4ff */
[----:B-1----:R-:W-:Y:S01]  /*495a0*/  IMAD.MOV.U32 R4, RZ, RZ, R35 ;  /* 0x000000ffff047224 */ /* 0x002fe200078e0023 */
[----:B------:R-:W-:-:S03]  /*495b0*/  IADD3.X R30, R30, UR6, RZ, P2, !PT ;  /* 0x000000061e1e7c10 */ /* 0x000fc600097fe4ff */
[----:B------:R1:W-:Y:S04]  /*495c0*/  STL [R1+0x628], R37 ;  /* 0x0006282501007387 */ /* 0x0003e80000100800 */
[----:B------:R3:W-:Y:S04]  /*495d0*/  STL [R1+0x66c], R2 ;  /* 0x00066c0201007387 */ /* 0x0007e80000100800 */
[----:B----4-:R-:W4:Y:S01]  /*495e0*/  LDL.LU R35, [R1+0x7a8] ;  /* 0x0007a80001237983 */ /* 0x010f220000300800 */
[----:B------:R-:W-:-:S03]  /*495f0*/  IMAD.MOV.U32 R5, RZ, RZ, R37 ;  /* 0x000000ffff057224 */ /* 0x000fc600078e0025 */
[----:B------:R3:W-:Y:S04]  /*49600*/  STL [R1+0x668], R30 ;  /* 0x0006681e01007387 */ /* 0x0007e80000100800 */
[----:B-1----:R-:W4:Y:S04]  /*49610*/  LDL.LU R37, [R1+0x7e8] ;  /* 0x0007e80001257983 */ /* 0x002f280000300800 */
[----:B------:R1:W-:Y:S02]  /*49620*/  LDGSTS.E [R0+0xa200], [R4.64], P0 ;  /* 0x0a20000004007fae */ /* 0x0003e40008121848 */
[----:B-1----:R-:W-:-:S02]  /*49630*/  IMAD.MOV.U32 R4, RZ, RZ, R2 ;  /* 0x000000ffff047224 */ /* 0x002fc400078e0002 */
[----:B------:R-:W-:Y:S01]  /*49640*/  IMAD.MOV.U32 R5, RZ, RZ, R30 ;  /* 0x000000ffff057224 */ /* 0x000fe200078e001e */
[----:B---3--:R-:W3:Y:S04]  /*49650*/  LDL.LU R2, [R1+0x82c] ;  /* 0x00082c0001027983 */ /* 0x008ee80000300800 */
[----:B------:R-:W3:Y:S04]  /*49660*/  LDL.LU R30, [R1+0x86c] ;  /* 0x00086c00011e7983 */ /* 0x000ee80000300800 */
[----:B------:R1:W-:Y:S01]  /*49670*/  LDGSTS.E [R0+0xb200], [R4.64], P0 ;  /* 0x0b20000004007fae */ /* 0x0003e20008121848 */
[----:B------:R-:W-:-:S05]  /*49680*/  IADD3 R28, P1, R28, UR7, RZ ;  /* 0x000000071c1c7c10 */ /* 0x000fca000ff3e0ff */
[----:B------:R1:W-:Y:S01]  /*49690*/  STL [R1+0x6ac], R28 ;  /* 0x0006ac1c01007387 */ /* 0x0003e20000100800 */
[----:B------:R-:W-:Y:S02]  /*496a0*/  IADD3 R25, P2, R25, UR7, RZ ;  /* 0x0000000719197c10 */ /* 0x000fe4000ff5e0ff */
[----:B--2---:R-:W-:Y:S01]  /*496b0*/  IADD3.X R34, R34, UR6, RZ, P1, !PT ;  /* 0x0000000622227c10 */ /* 0x004fe20008ffe4ff */
[----:B-1----:R-:W-:Y:S01]  /*496c0*/  IMAD.MOV.U32 R4, RZ, RZ, R28 ;  /* 0x000000ffff047224 */ /* 0x002fe200078e001c */
[----:B------:R-:W-:-:S03]  /*496d0*/  IADD3.X R32, R32, UR6, RZ, P2, !PT ;  /* 0x0000000620207c10 */ /* 0x000fc600097fe4ff */
[----:B------:R1:W-:Y:S01]  /*496e0*/  STL [R1+0x6a8], R34 ;  /* 0x0006a82201007387 */ /* 0x0003e20000100800 */
[----:B------:R-:W-:-:S03]  /*496f0*/  IMAD.MOV.U32 R5, RZ, RZ, R34 ;  /* 0x000000ffff057224 */ /* 0x000fc600078e0022 */
[----:B------:R-:W-:Y:S04]  /*49700*/  STL [R1+0x6ec], R25 ;  /* 0x0006ec1901007387 */ /* 0x000fe80000100800 */
[----:B------:R-:W3:Y:S04]  /*49710*/  LDL.LU R28, [R1+0x828] ;  /* 0x00082800011c7983 */ /* 0x000ee80000300800 */
[----:B------:R1:W-:Y:S04]  /*49720*/  STL [R1+0x6e8], R32 ;  /* 0x0006e82001007387 */ /* 0x0003e80000100800 */
[----:B-1----:R-:W3:Y:S04]  /*49730*/  LDL.LU R34, [R1+0x868] ;  /* 0x0008680001227983 */ /* 0x002ee80000300800 */
[----:B------:R1:W-:Y:S01]  /*49740*/  LDGSTS.E [R0+0xc200], [R4.64], P0 ;  /* 0x0c20000004007fae */ /* 0x0003e20008121848 */
[----:B------:R-:W-:Y:S01]  /*49750*/  IADD3 R33, P1, R33, UR7, RZ ;  /* 0x0000000721217c10 */ /* 0x000fe2000ff3e0ff */
[----:B-1----:R-:W-:-:S02]  /*49760*/  IMAD.MOV.U32 R4, RZ, RZ, R25 ;  /* 0x000000ffff047224 */ /* 0x002fc400078e0019 */
[----:B------:R-:W-:Y:S01]  /*49770*/  IMAD.MOV.U32 R5, RZ, RZ, R32 ;  /* 0x000000ffff057224 */ /* 0x000fe200078e0020 */
[----:B------:R-:W-:Y:S01]  /*49780*/  IADD3 R38, P2, R38, UR7, RZ ;  /* 0x0000000726267c10 */ /* 0x000fe2000ff5e0ff */
[----:B------:R-:W3:Y:S01]  /*49790*/  LDL.LU R32, [R1+0x8ac] ;  /* 0x0008ac0001207983 */ /* 0x000ee20000300800 */
[----:B------:R-:W-:-:S03]  /*497a0*/  IADD3.X R36, R36, UR6, RZ, P1, !PT ;  /* 0x0000000624247c10 */ /* 0x000fc60008ffe4ff */
[----:B------:R-:W3:Y:S01]  /*497b0*/  LDL.LU R25, [R1+0x8ec] ;  /* 0x0008ec0001197983 */ /* 0x000ee20000300800 */
[----:B------:R-:W-:-:S03]  /*497c0*/  IADD3.X R39, R39, UR6, RZ, P2, !PT ;  /* 0x0000000627277c10 */ /* 0x000fc600097fe4ff */
[----:B------:R-:W-:Y:S04]  /*497d0*/  STL [R1+0x72c], R33 ;  /* 0x00072c2101007387 */ /* 0x000fe80000100800 */
[----:B------:R1:W-:Y:S04]  /*497e0*/  LDGSTS.E [R0+0xd200], [R4.64], P0 ;  /* 0x0d20000004007fae */ /* 0x0003e80008121848 */
[----:B------:R1:W-:Y:S04]  /*497f0*/  STL [R1+0x728], R36 ;  /* 0x0007282401007387 */ /* 0x0003e80000100800 */
[----:B------:R-:W-:Y:S01]  /*49800*/  STL [R1+0x76c], R38 ;  /* 0x00076c2601007387 */ /* 0x000fe20000100800 */
[----:B-1----:R-:W-:-:S03]  /*49810*/  IMAD.MOV.U32 R5, RZ, RZ, R36 ;  /* 0x000000ffff057224 */ /* 0x002fc600078e0024 */
[----:B------:R-:W3:Y:S01]  /*49820*/  LDL.LU R36, [R1+0x8a8] ;  /* 0x0008a80001247983 */ /* 0x000ee20000300800 */
[----:B------:R-:W-:Y:S01]  /*49830*/  IMAD.MOV.U32 R4, RZ, RZ, R33 ;  /* 0x000000ffff047224 */ /* 0x000fe200078e0021 */
[----:B------:R-:W-:Y:S02]  /*49840*/  IADD3 R7, P1, R7, UR7, RZ ;  /* 0x0000000707077c10 */ /* 0x000fe4000ff3e0ff */
[----:B------:R-:W-:Y:S04]  /*49850*/  STL [R1+0x768], R39 ;  /* 0x0007682701007387 */ /* 0x000fe80000100800 */
[----:B------:R-:W3:Y:S01]  /*49860*/  LDL.LU R33, [R1+0x8e8] ;  /* 0x0008e80001217983 */ /* 0x000ee20000300800 */
[----:B------:R-:W-:-:S03]  /*49870*/  IADD3 R31, P2, R31, UR7, RZ ;  /* 0x000000071f1f7c10 */ /* 0x000fc6000ff5e0ff */
[----:B------:R1:W-:Y:S04]  /*49880*/  LDGSTS.E [R0+0xe200], [R4.64], P0 ;  /* 0x0e20000004007fae */ /* 0x0003e80008121848 */
[----:B------:R-:W-:Y:S01]  /*49890*/  STL [R1+0x7ac], R7 ;  /* 0x0007ac0701007387 */ /* 0x000fe20000100800 */
[----:B-1----:R-:W-:Y:S01]  /*498a0*/  MOV R4, R38 ;  /* 0x0000002600047202 */ /* 0x002fe20000000f00 */
[----:B------:R-:W-:-:S05]  /*498b0*/  IMAD.MOV.U32 R5, RZ, RZ, R39 ;  /* 0x000000ffff057224 */ /* 0x000fca00078e0027 */
[----:B------:R1:W-:Y:S02]  /*498c0*/  LDGSTS.E [R0+0xf200], [R4.64], P0 ;  /* 0x0f20000004007fae */ /* 0x0003e40008121848 */
[----:B-1----:R-:W-:Y:S01]  /*498d0*/  IMAD.MOV.U32 R4, RZ, RZ, R7 ;  /* 0x000000ffff047224 */ /* 0x002fe200078e0007 */
[----:B----4-:R-:W-:-:S05]  /*498e0*/  IADD3.X R35, R35, UR6, RZ, P1, !PT ;  /* 0x0000000623237c10 */ /* 0x010fca0008ffe4ff */
[----:B------:R-:W-:Y:S01]  /*498f0*/  IMAD.MOV.U32 R5, RZ, RZ, R35 ;  /* 0x000000ffff057224 */ /* 0x000fe200078e0023 */
[----:B------:R1:W-:Y:S01]  /*49900*/  STL [R1+0x7a8], R35 ;  /* 0x0007a82301007387 */ /* 0x0003e20000100800 */
[----:B------:R-:W-:-:S03]  /*49910*/  IADD3.X R37, R37, UR6, RZ, P2, !PT ;  /* 0x0000000625257c10 */ /* 0x000fc600097fe4ff */
[----:B------:R-:W-:Y:S04]  /*49920*/  STL [R1+0x7ec], R31 ;  /* 0x0007ec1f01007387 */ /* 0x000fe80000100800 */
[----:B------:R4:W-:Y:S04]  /*49930*/  LDGSTS.E [R0+0x10200], [R4.64], P0 ;  /* 0x1020000004007fae */ /* 0x0009e80008121848 */
[----:B-1----:R-:W2:Y:S04]  /*49940*/  LDL.LU R35, [R1+0x92c] ;  /* 0x00092c0001237983 */ /* 0x002ea80000300800 */
[----:B------:R1:W-:Y:S04]  /*49950*/  STL [R1+0x7e8], R37 ;  /* 0x0007e82501007387 */ /* 0x0003e80000100800 */
[----:B------:R-:W2:Y:S01]  /*49960*/  LDL.LU R7, [R1+0x96c] ;  /* 0x00096c0001077983 */ /* 0x000ea20000300800 */
[----:B----4-:R-:W-:-:S03]  /*49970*/  IMAD.MOV.U32 R5, RZ, RZ, R37 ;  /* 0x000000ffff057224 */ /* 0x010fc600078e0025 */
[----:B-1----:R-:W4:Y:S01]  /*49980*/  LDL.LU R37, [R1+0x928] ;  /* 0x0009280001257983 */ /* 0x002f220000300800 */
[----:B------:R-:W-:-:S03]  /*49990*/  IMAD.MOV.U32 R4, RZ, RZ, R31 ;  /* 0x000000ffff047224 */ /* 0x000fc600078e001f */
[----:B------:R-:W4:Y:S01]  /*499a0*/  LDL.LU R31, [R1+0x968] ;  /* 0x00096800011f7983 */ /* 0x000f220000300800 */
[----:B---3--:R-:W-:Y:S02]  /*499b0*/  IADD3 R2, P1, R2, UR7, RZ ;  /* 0x0000000702027c10 */ /* 0x008fe4000ff3e0ff */
[----:B------:R-:W-:Y:S01]  /*499c0*/  IADD3 R30, P2, R30, UR7, RZ ;  /* 0x000000071e1e7c10 */ /* 0x000fe2000ff5e0ff */
[----:B------:R1:W-:Y:S04]  /*499d0*/  LDGSTS.E [R0+0x11200], [R4.64], P0 ;  /* 0x1120000004007fae */ /* 0x0003e80008121848 */
[----:B------:R-:W-:Y:S01]  /*499e0*/  STL [R1+0x82c], R2 ;  /* 0x00082c0201007387 */ /* 0x000fe20000100800 */
[----:B-1----:R-:W-:Y:S01]  /*499f0*/  IMAD.MOV.U32 R4, RZ, RZ, R2 ;  /* 0x000000ffff047224 */ /* 0x002fe200078e0002 */
[----:B------:R-:W-:-:S05]  /*49a00*/  IADD3.X R28, R28, UR6, RZ, P1, !PT ;  /* 0x000000061c1c7c10 */ /* 0x000fca0008ffe4ff */
        /* <DEDUP_REMOVED lines=8> */
[----:B---3--:R-:W-:Y:S01]  /*49a90*/  IMAD.MOV.U32 R5, RZ, RZ, R34 ;  /* 0x000000ffff057224 */ /* 0x008fe200078e0022 */
[----:B------:R-:W-:-:S02]  /*49aa0*/  IADD3 R32, P1, R32, UR7, RZ ;  /* 0x0000000720207c10 */ /* 0x000fc4000ff3e0ff */
[----:B-1----:R-:W3:Y:S01]  /*49ab0*/  LDL.LU R34, [R1+0x9a8] ;  /* 0x0009a80001227983 */ /* 0x002ee20000300800 */
[----:B------:R-:W-:Y:S01]  /*49ac0*/  IADD3 R25, P2, R25, UR7, RZ ;  /* 0x0000000719197c10 */ /* 0x000fe2000ff5e0ff */
[----:B------:R-:W-:Y:S02]  /*49ad0*/  IMAD.MOV.U32 R4, RZ, RZ, R30 ;  /* 0x000000ffff047224 */ /* 0x000fe400078e001e */
[----:B------:R-:W3:Y:S04]  /*49ae0*/  LDL.LU R30, [R1+0x9e8] ;  /* 0x0009e800011e7983 */ /* 0x000ee80000300800 */
[----:B------:R1:W-:Y:S04]  /*49af0*/  STL [R1+0x8ac], R32 ;  /* 0x0008ac2001007387 */ /* 0x0003e80000100800 */
[----:B------:R1:W-:Y:S01]  /*49b00*/  LDGSTS.E [R0+0x13200], [R4.64], P0 ;  /* 0x1320000004007fae */ /* 0x0003e20008121848 */
[----:B------:R-:W-:Y:S01]  /*49b10*/  IADD3.X R36, R36, UR6, RZ, P1, !PT ;  /* 0x0000000624247c10 */ /* 0x000fe20008ffe4ff */
[----:B-1----:R-:W-:-:S04]  /*49b20*/  IMAD.MOV.U32 R4, RZ, RZ, R32 ;  /* 0x000000ffff047224 */ /* 0x002fc800078e0020 */
[----:B------:R-:W-:Y:S01]  /*49b30*/  STL [R1+0x8a8], R36 ;  /* 0x0008a82401007387 */ /* 0x000fe20000100800 */
[----:B------:R-:W-:-:S03]  /*49b40*/  IADD3.X R33, R33, UR6, RZ, P2, !PT ;  /* 0x0000000621217c10 */ /* 0x000fc600097fe4ff */
[----:B------:R-:W-:Y:S01]  /*49b50*/  STL [R1+0x8ec], R25 ;  /* 0x0008ec1901007387 */ /* 0x000fe20000100800 */
[----:B------:R-:W-:-:S03]  /*49b60*/  IMAD.MOV.U32 R5, RZ, RZ, R36 ;  /* 0x000000ffff057224 */ /* 0x000fc600078e0024 */
[----:B------:R-:W3:Y:S04]  /*49b70*/  LDL.LU R38, [R1+0xa2c] ;  /* 0x000a2c0001267983 */ /* 0x000ee80000300800 */
[----:B------:R1:W-:Y:S04]  /*49b80*/  STL [R1+0x8e8], R33 ;  /* 0x0008e82101007387 */ /* 0x0003e80000100800 */
[----:B------:R-:W3:Y:S04]  /*49b90*/  LDL.LU R32, [R1+0xa6c] ;  /* 0x000a6c0001207983 */ /* 0x000ee80000300800 */
[----:B------:R-:W3:Y:S04]  /*49ba0*/  LDL.LU R39, [R1+0xa28] ;  /* 0x000a280001277983 */ /* 0x000ee80000300800 */
[----:B------:R1:W-:Y:S02]  /*49bb0*/  LDGSTS.E [R0+0x14200], [R4.64], P0 ;  /* 0x1420000004007fae */ /* 0x0003e40008121848 */
[----:B-1----:R-:W-:-:S02]  /*49bc0*/  IMAD.MOV.U32 R5, RZ, RZ, R33 ;  /* 0x000000ffff057224 */ /* 0x002fc400078e0021 */
[----:B------:R-:W3:Y:S01]  /*49bd0*/  LDL.LU R33, [R1+0xa68] ;  /* 0x000a680001217983 */ /* 0x000ee20000300800 */
[----:B------:R-:W-:-:S03]  /*49be0*/  IMAD.MOV.U32 R4, RZ, RZ, R25 ;  /* 0x000000ffff047224 */ /* 0x000fc600078e0019 */
[----:B------:R-:W3:Y:S04]  /*49bf0*/  LDL.LU R36, [R1+0xaac] ;  /* 0x000aac0001247983 */ /* 0x000ee80000300800 */
[----:B------:R-:W3:Y:S04]  /*49c00*/  LDL.LU R25, [R1+0xaec] ;  /* 0x000aec0001197983 */ /* 0x000ee80000300800 */
[----:B------:R1:W-:Y:S01]  /*49c10*/  LDGSTS.E [R0+0x15200], [R4.64], P0 ;  /* 0x1520000004007fae */ /* 0x0003e20008121848 */
[----:B--2---:R-:W-:-:S05]  /*49c20*/  IADD3 R35, P1, R35, UR7, RZ ;  /* 0x0000000723237c10 */ /* 0x004fca000ff3e0ff */
[----:B------:R-:W-:Y:S01]  /*49c30*/  STL [R1+0x92c], R35 ;  /* 0x00092c2301007387 */ /* 0x000fe20000100800 */
[----:B------:R-:W-:Y:S02]  /*49c40*/  IADD3 R7, P2, R7, UR7, RZ ;  /* 0x0000000707077c10 */ /* 0x000fe4000ff5e0ff */
[----:B----4-:R-:W-:-:S05]  /*49c50*/  IADD3.X R37, R37, UR6, RZ, P1, !PT ;  /* 0x0000000625257c10 */ /* 0x010fca0008ffe4ff */
[----:B------:R2:W-:Y:S01]  /*49c60*/  STL [R1+0x928], R37 ;  /* 0x0009282501007387 */ /* 0x0005e20000100800 */
[----:B-1----:R-:W-:Y:S01]  /*49c70*/  IMAD.MOV.U32 R5, RZ, RZ, R37 ;  /* 0x000000ffff057224 */ /* 0x002fe200078e0025 */
[----:B------:R-:W-:Y:S02]  /*49c80*/  IADD3.X R31, R31, UR6, RZ, P2, !PT ;  /* 0x000000061f1f7c10 */ /* 0x000fe400097fe4ff */
[----:B------:R1:W-:Y:S01]  /*49c90*/  STL [R1+0x96c], R7 ;  /* 0x00096c0701007387 */ /* 0x0003e20000100800 */
[----:B------:R-:W-:-:S03]  /*49ca0*/  MOV R4, R35 ;  /* 0x0000002300047202 */ /* 0x000fc60000000f00 */
[----:B--2---:R-:W2:Y:S04]  /*49cb0*/  LDL.LU R37, [R1+0xaa8] ;  /* 0x000aa80001257983 */ /* 0x004ea80000300800 */
[----:B------:R4:W-:Y:S04]  /*49cc0*/  STL [R1+0x968], R31 ;  /* 0x0009681f01007387 */ /* 0x0009e80000100800 */
[----:B------:R-:W2:Y:S04]  /*49cd0*/  LDL.LU R35, [R1+0xae8] ;  /* 0x000ae80001237983 */ /* 0x000ea80000300800 */
[----:B------:R1:W-:Y:S02]  /*49ce0*/  LDGSTS.E [R0+0x16200], [R4.64], P0 ;  /* 0x1620000004007fae */ /* 0x0003e40008121848 */
[----:B-1----:R-:W-:-:S02]  /*49cf0*/  IMAD.MOV.U32 R4, RZ, RZ, R7 ;  /* 0x000000ffff047224 */ /* 0x002fc400078e0007 */
[----:B------:R-:W-:Y:S01]  /*49d00*/  IMAD.MOV.U32 R5, RZ, RZ, R31 ;  /* 0x000000ffff057224 */ /* 0x000fe200078e001f */
[----:B------:R-:W2:Y:S04]  /*49d10*/  LDL.LU R7, [R1+0xb2c] ;  /* 0x000b2c0001077983 */ /* 0x000ea80000300800 */
[----:B----4-:R-:W4:Y:S04]  /*49d20*/  LDL.LU R31, [R1+0xb6c] ;  /* 0x000b6c00011f7983 */ /* 0x010f280000300800 */
[----:B------:R1:W-:Y:S01]  /*49d30*/  LDGSTS.E [R0+0x17200], [R4.64], P0 ;  /* 0x1720000004007fae */ /* 0x0003e20008121848 */
[----:B------:R-:W-:-:S05]  /*49d40*/  IADD3 R28, P1, R28, UR7, RZ ;  /* 0x000000071c1c7c10 */ /* 0x000fca000ff3e0ff */
[----:B------:R1:W-:Y:S01]  /*49d50*/  STL [R1+0x9ac], R28 ;  /* 0x0009ac1c01007387 */ /* 0x0003e20000100800 */
[----:B------:R-:W-:Y:S02]  /*49d60*/  IADD3 R2, P2, R2, UR7, RZ ;  /* 0x0000000702027c10 */ /* 0x000fe4000ff5e0ff */
[----:B---3--:R-:W-:Y:S01]  /*49d70*/  IADD3.X R34, R34, UR6, RZ, P1, !PT ;  /* 0x0000000622227c10 */ /* 0x008fe20008ffe4ff */
        /* <DEDUP_REMOVED lines=11> */
[----:B------:R-:W-:Y:S02]  /*49e30*/  IMAD.MOV.U32 R5, RZ, RZ, R30 ;  /* 0x000000ffff057224 */ /* 0x000fe400078e001e */
[----:B------:R-:W3:Y:S01]  /*49e40*/  LDL.LU R30, [R1+0x3b4] ;  /* 0x0003b400011e7983 */ /* 0x000ee20000300800 */
[----:B------:R-:W-:-:S03]  /*49e50*/  IADD3 R32, P2, R32, UR7, RZ ;  /* 0x0000000720207c10 */ /* 0x000fc6000ff5e0ff */
[----:B------:R1:W-:Y:S01]  /*49e60*/  LDGSTS.E [R0+0x19200], [R4.64], P0 ;  /* 0x1920000004007fae */ /* 0x0003e20008121848 */
[----:B------:R-:W-:-:S03]  /*49e70*/  IADD3.X R39, R39, UR6, RZ, P1, !PT ;  /* 0x0000000627277c10 */ /* 0x000fc60008ffe4ff */
[----:B------:R-:W3:Y:S04]  /*49e80*/  LDL.LU R2, [R1+0x3f4] ;  /* 0x0003f40001027983 */ /* 0x000ee80000300800 */
[----:B------:R-:W-:Y:S01]  /*49e90*/  STL [R1+0xa2c], R38 ;  /* 0x000a2c2601007387 */ /* 0x000fe20000100800 */
[----:B-1----:R-:W-:Y:S02]  /*49ea0*/  IMAD.MOV.U32 R4, RZ, RZ, R38 ;  /* 0x000000ffff047224 */ /* 0x002fe400078e0026 */
[----:B------:R-:W-:Y:S01]  /*49eb0*/  IMAD.MOV.U32 R5, RZ, RZ, R39 ;  /* 0x000000ffff057224 */ /* 0x000fe200078e0027 */
[----:B------:R-:W-:Y:S01]  /*49ec0*/  STL [R1+0xa28], R39 ;  /* 0x000a282701007387 */ /* 0x000fe20000100800 */
[----:B------:R-:W-:-:S03]  /*49ed0*/  IADD3.X R33, R33, UR6, RZ, P2, !PT ;  /* 0x0000000621217c10 */ /* 0x000fc600097fe4ff */
[----:B------:R1:W-:Y:S04]  /*49ee0*/  STL [R1+0xa6c], R32 ;  /* 0x000a6c2001007387 */ /* 0x0003e80000100800 */
[----:B------:R1:W-:Y:S01]  /*49ef0*/  LDGSTS.E [R0+0x1a200], [R4.64], P0 ;  /* 0x1a20000004007fae */ /* 0x0003e20008121848 */
[----:B------:R-:W-:-:S03]  /*49f00*/  IADD3 R36, P1, R36, UR7, RZ ;  /* 0x0000000724247c10 */ /* 0x000fc6000ff3e0ff */
[----:B------:R1:W-:Y:S01]  /*49f10*/  STL [R1+0xa68], R33 ;  /* 0x000a682101007387 */ /* 0x0003e20000100800 */
[----:B------:R-:W-:Y:S01]  /*49f20*/  IADD3 R25, P2, R25, UR7, RZ ;  /* 0x0000000719197c10 */ /* 0x000fe2000ff5e0ff */
[----:B-1----:R-:W-:Y:S02]  /*49f30*/  IMAD.MOV.U32 R4, RZ, RZ, R32 ;  /* 0x000000ffff047224 */ /* 0x002fe400078e0020 */
[----:B------:R-:W3:Y:S01]  /*49f40*/  LDL.LU R32, [R1+0x3b0] ;  /* 0x0003b00001207983 */ /* 0x000ee20000300800 */
[----:B------:R-:W-:-:S03]  /*49f50*/  IMAD.MOV.U32 R5, RZ, RZ, R33 ;  /* 0x000000ffff057224 */ /* 0x000fc600078e0021 */
[----:B------:R-:W3:Y:S04]  /*49f60*/  LDL.LU R33, [R1+0x3f0] ;  /* 0x0003f00001217983 */ /* 0x000ee80000300800 */
[----:B------:R1:W-:Y:S04]  /*49f70*/  LDGSTS.E [R0+0x1b200], [R4.64], P0 ;  /* 0x1b20000004007fae */ /* 0x0003e80008121848 */
[----:B------:R-:W-:Y:S01]  /*49f80*/  STL [R1+0xaac], R36 ;  /* 0x000aac2401007387 */ /* 0x000fe20000100800 */
[----:B-1----:R-:W-:Y:S01]  /*49f90*/  IMAD.MOV.U32 R4, RZ, RZ, R36 ;  /* 0x000000ffff047224 */ /* 0x002fe200078e0024 */
[----:B--2---:R-:W-:-:S05]  /*49fa0*/  IADD3.X R37, R37, UR6, RZ, P1, !PT ;  /* 0x0000000625257c10 */ /* 0x004fca0008ffe4ff */
[----:B------:R-:W-:Y:S01]  /*49fb0*/  IMAD.MOV.U32 R5, RZ, RZ, R37 ;  /* 0x000000ffff057224 */ /* 0x000fe200078e0025 */
[----:B------:R-:W-:Y:S01]  /*49fc0*/  IADD3.X R35, R35, UR6, RZ, P2, !PT ;  /* 0x0000000623237c10 */ /* 0x000fe200097fe4ff */
[----:B------:R-:W-:Y:S04]  /*49fd0*/  STL [R1+0xaa8], R37 ;  /* 0x000aa82501007387 */ /* 0x000fe80000100800 */
[----:B------:R-:W-:Y:S04]  /*49fe0*/  STL [R1+0xaec], R25 ;  /* 0x000aec1901007387 */ /* 0x000fe80000100800 */
[----:B------:R1:W-:Y:S04]  /*49ff0*/  LDGSTS.E [R0+0x1c200], [R4.64], P0 ;  /* 0x1c20000004007fae */ /* 0x0003e80008121848 */
[----:B------:R2:W-:Y:S01]  /*4a000*/  STL [R1+0xae8], R35 ;  /* 0x000ae82301007387 */ /* 0x0005e20000100800 */
[----:B-1----:R-:W-:Y:S01]  /*4a010*/  IMAD.MOV.U32 R5, RZ, RZ, R35 ;  /* 0x000000ffff057224 */ /* 0x002fe200078e0023 */
[----:B------:R-:W-:-:S02]  /*4a020*/  MOV R4, R25 ;  /* 0x0000001900047202 */ /* 0x000fc40000000f00 */
[----:B--2---:R-:W2:Y:S04]  /*4a030*/  LDL.LU R35, [R1+0x430] ;  /* 0x0004300001237983 */ /* 0x004ea80000300800 */
[----:B------:R-:W2:Y:S04]  /*4a040*/  LDL.LU R25, [R1+0x434] ;  /* 0x0004340001197983 */ /* 0x000ea80000300800 */
[----:B------:R-:W2:Y:S04]  /*4a050*/  LDL.LU R38, [R1+0x470] ;  /* 0x0004700001267983 */ /* 0x000ea80000300800 */
[----:B------:R-:W2:Y:S01]  /*4a060*/  LDL.LU R37, [R1+0x474] ;  /* 0x0004740001257983 */ /* 0x000ea20000300800 */
[----:B------:R-:W-:-:S02]  /*4a070*/  IADD3 R7, P1, R7, UR7, RZ ;  /* 0x0000000707077c10 */ /* 0x000fc4000ff3e0ff */
[----:B----4-:R-:W-:Y:S01]  /*4a080*/  IADD3 R31, P2, R31, UR7, RZ ;  /* 0x000000071f1f7c10 */ /* 0x010fe2000ff5e0ff */
[----:B------:R1:W-:Y:S04]  /*4a090*/  LDGSTS.E [R0+0x1d200], [R4.64], P0 ;  /* 0x1d20000004007fae */ /* 0x0003e80008121848 */
[----:B------:R4:W-:Y:S01]  /*4a0a0*/  STL [R1+0xb2c], R7 ;  /* 0x000b2c0701007387 */ /* 0x0009e20000100800 */
[----:B-1----:R-:W-:Y:S01]  /*4a0b0*/  IMAD.MOV.U32 R4, RZ, RZ, R7 ;  /* 0x000000ffff047224 */ /* 0x002fe200078e0007 */
[----:B---3--:R-:W-:-:S05]  /*4a0c0*/  IADD3.X R28, R28, UR6, RZ, P1, !PT ;  /* 0x000000061c1c7c10 */ /* 0x008fca0008ffe4ff */
[----:B------:R-:W-:Y:S01]  /*4a0d0*/  IMAD.MOV.U32 R5, RZ, RZ, R28 ;  /* 0x000000ffff057224 */ /* 0x000fe200078e001c */
[----:B------:R1:W-:Y:S01]  /*4a0e0*/  STL [R1+0xb28], R28 ;  /* 0x000b281c01007387 */ /* 0x0003e20000100800 */
[----:B------:R-:W-:-:S03]  /*4a0f0*/  IADD3.X R34, R34, UR6, RZ, P2, !PT ;  /* 0x0000000622227c10 */ /* 0x000fc600097fe4ff */
[----:B------:R-:W-:Y:S04]  /*4a100*/  STL [R1+0xb6c], R31 ;  /* 0x000b6c1f01007387 */ /* 0x000fe80000100800 */
[----:B----4-:R-:W3:Y:S04]  /*4a110*/  LDL.LU R7, [R1+0x4b4] ;  /* 0x0004b40001077983 */ /* 0x010ee80000300800 */
[----:B------:R4:W-:Y:S04]  /*4a120*/  STL [R1+0xb68], R34 ;  /* 0x000b682201007387 */ /* 0x0009e80000100800 */
[----:B------:R4:W-:Y:S04]  /*4a130*/  LDGSTS.E [R0+0x1e200], [R4.64], P0 ;  /* 0x1e20000004007fae */ /* 0x0009e80008121848 */
[----:B-1----:R-:W3:Y:S01]  /*4a140*/  LDL.LU R28, [R1+0x4f4] ;  /* 0x0004f400011c7983 */ /* 0x002ee20000300800 */
[----:B------:R-:W-:Y:S01]  /*4a150*/  IADD3 R30, P1, R30, UR7, RZ ;  /* 0x000000071e1e7c10 */ /* 0x000fe2000ff3e0ff */
[----:B----4-:R-:W-:-:S02]  /*4a160*/  IMAD.MOV.U32 R5, RZ, RZ, R34 ;  /* 0x000000ffff057224 */ /* 0x010fc400078e0022 */
[----:B------:R-:W4:Y:S01]  /*4a170*/  LDL.LU R34, [R1+0x4b0] ;  /* 0x0004b00001227983 */ /* 0x000f220000300800 */
[----:B------:R-:W-:Y:S01]  /*4a180*/  IMAD.MOV.U32 R4, RZ, RZ, R31 ;  /* 0x000000ffff047224 */ /* 0x000fe200078e001f */
[----:B------:R-:W-:Y:S02]  /*4a190*/  IADD3 R2, P2, R2, UR7, RZ ;  /* 0x0000000702027c10 */ /* 0x000fe4000ff5e0ff */
[----:B------:R-:W4:Y:S04]  /*4a1a0*/  LDL.LU R36, [R1+0x4f0] ;  /* 0x0004f00001247983 */ /* 0x000f280000300800 */
[----:B------:R1:W-:Y:S04]  /*4a1b0*/  LDGSTS.E [R0+0x1f200], [R4.64], P0 ;  /* 0x1f20000004007fae */ /* 0x0003e80008121848 */
[----:B------:R1:W-:Y:S04]  /*4a1c0*/  STL [R1+0x3b4], R30 ;  /* 0x0003b41e01007387 */ /* 0x0003e80000100800 */
[----:B------:R-:W-:Y:S01]  /*4a1d0*/  STL [R1+0x3f4], R2 ;  /* 0x0003f40201007387 */ /* 0x000fe20000100800 */
[----:B-1----:R-:W-:-:S04]  /*4a1e0*/  IMAD.U32 R0, RZ, RZ, UR5 ;  /* 0x00000005ff007e24 */ /* 0x002fc8000f8e00ff */
[----:B------:R-:W-:Y:S02]  /*4a1f0*/  IMAD R0, R0, 0x20000, R27 ;  /* 0x0002000000007824 */ /* 0x000fe400078e021b */
[----:B------:R-:W-:Y:S01]  /*4a200*/  IMAD.MOV.U32 R4, RZ, RZ, R30 ;  /* 0x000000ffff047224 */ /* 0x000fe200078e001e */
[----:B------:R-:W-:-:S05]  /*4a210*/  IADD3.X R32, R32, UR6, RZ, P1, !PT ;  /* 0x0000000620207c10 */ /* 0x000fca0008ffe4ff */
[----:B------:R1:W-:Y:S04]  /*4a220*/  STL [R1+0x3b0], R32 ;  /* 0x0003b02001007387 */ /* 0x0003e80000100800 */
[----:B------:R-:W4:Y:S04]  /*4a230*/  LDL.LU R27, [R1+0x534] ;  /* 0x00053400011b7983 */ /* 0x000f280000300800 */
[----:B------:R-:W4:Y:S04]  /*4a240*/  LDL.LU R31, [R1+0x574] ;  /* 0x00057400011f7983 */ /* 0x000f280000300800 */
[----:B------:R-:W4:Y:S01]  /*4a250*/  LDL.LU R30, [R1+0x530] ;  /* 0x00053000011e7983 */ /* 0x000f220000300800 */
[----:B------:R-:W-:Y:S01]  /*4a260*/  IMAD.MOV.U32 R5, RZ, RZ, R32 ;  /* 0x000000ffff057224 */ /* 0x000fe200078e0020 */
[----:B------:R-:W-:-:S02]  /*4a270*/  IADD3.X R33, R33, UR6, RZ, P2, !PT ;  /* 0x0000000621217c10 */ /* 0x000fc400097fe4ff */
[----:B-1----:R-:W4:Y:S04]  /*4a280*/  LDL.LU R32, [R1+0x570] ;  /* 0x0005700001207983 */ /* 0x002f280000300800 */
[----:B------:R1:W-:Y:S04]  /*4a290*/  LDGSTS.E [R0+0x400], [R4.64], P0 ;  /* 0x0040000004007fae */ /* 0x0003e80008121848 */
[----:B------:R1:W-:Y:S02]  /*4a2a0*/  STL [R1+0x3f0], R33 ;  /* 0x0003f02101007387 */ /* 0x0003e40000100800 */
[----:B-1----:R-:W-:-:S02]  /*4a2b0*/  IMAD.MOV.U32 R4, RZ, RZ, R2 ;  /* 0x000000ffff047224 */ /* 0x002fc400078e0002 */
[----:B------:R-:W-:Y:S02]  /*4a2c0*/  IMAD.MOV.U32 R5, RZ, RZ, R33 ;  /* 0x000000ffff057224 */ /* 0x000fe400078e0021 */
[----:B------:R-:W4:Y:S04]  /*4a2d0*/  LDL.LU R33, [R1+0x5b4] ;  /* 0x0005b40001217983 */ /* 0x000f280000300800 */
[----:B------:R-:W4:Y:S04]  /*4a2e0*/  LDL.LU R2, [R1+0x5f4] ;  /* 0x0005f40001027983 */ /* 0x000f280000300800 */
[----:B------:R1:W-:Y:S01]  /*4a2f0*/  LDGSTS.E [R0+0x1400], [R4.64], P0 ;  /* 0x0140000004007fae */ /* 0x0003e20008121848 */
[----:B--2---:R-:W-:-:S04]  /*4a300*/  IADD3 R25, P1, R25, UR7, RZ ;  /* 0x0000000719197c10 */ /* 0x004fc8000ff3e0ff */
[----:B------:R-:W-:Y:S01]  /*4a310*/  IADD3.X R35, R35, UR6, RZ, P1, !PT ;  /* 0x0000000623237c10 */ /* 0x000fe20008ffe4ff */
[----:B------:R-:W-:Y:S01]  /*4a320*/  STL [R1+0x434], R25 ;  /* 0x0004341901007387 */ /* 0x000fe20000100800 */
[----:B------:R-:W-:-:S03]  /*4a330*/  IADD3 R37, P2, R37, UR7, RZ ;  /* 0x0000000725257c10 */ /* 0x000fc6000ff5e0ff */
[----:B------:R2:W-:Y:S01]  /*4a340*/  STL [R1+0x430], R35 ;  /* 0x0004302301007387 */ /* 0x0005e20000100800 */
[----:B-1----:R-:W-:Y:S01]  /*4a350*/  IMAD.MOV.U32 R5, RZ, RZ, R35 ;  /* 0x000000ffff057224 */ /* 0x002fe200078e0023 */
[----:B------:R-:W-:Y:S02]  /*4a360*/  IADD3.X R38, R38, UR6, RZ, P2, !PT ;  /* 0x0000000626267c10 */ /* 0x000fe400097fe4ff */
[----:B------:R-:W-:Y:S01]  /*4a370*/  STL [R1+0x474], R37 ;  /* 0x0004742501007387 */ /* 0x000fe20000100800 */
[----:B------:R-:W-:-:S03]  /*4a380*/  IMAD.MOV.U32 R4, RZ, RZ, R25 ;  /* 0x000000ffff047224 */ /* 0x000fc600078e0019 */
[----:B--2---:R-:W2:Y:S04]  /*4a390*/  LDL.LU R35, [R1+0x5b0] ;  /* 0x0005b00001237983 */ /* 0x004ea80000300800 */
[----:B------:R-:W-:Y:S04]  /*4a3a0*/  STL [R1+0x470], R38 ;  /* 0x0004702601007387 */ /* 0x000fe80000100800 */
[----:B------:R-:W2:Y:S04]  /*4a3b0*/  LDL.LU R25, [R1+0x5f0] ;  /* 0x0005f00001197983 */ /* 0x000ea80000300800 */
[----:B------:R1:W-:Y:S02]  /*4a3c0*/  LDGSTS.E [R0+0x2400], [R4.64], P0 ;  /* 0x0240000004007fae */ /* 0x0003e40008121848 */
[----:B-1----:R-:W-:Y:S01]  /*4a3d0*/  MOV R4, R37 ;  /* 0x0000002500047202 */ /* 0x002fe20000000f00 */
[----:B------:R-:W-:-:S05]  /*4a3e0*/  IMAD.MOV.U32 R5, RZ, RZ, R38 ;  /* 0x000000ffff057224 */ /* 0x000fca00078e0026 */
[----:B------:R1:W-:Y:S01]  /*4a3f0*/  LDGSTS.E [R0+0x3400], [R4.64], P0 ;  /* 0x0340000004007fae */ /* 0x0003e20008121848 */
[----:B---3--:R-:W-:-:S05]  /*4a400*/  IADD3 R7, P1, R7, UR7, RZ ;  /* 0x0000000707077c10 */ /* 0x008fca000ff3e0ff */
[----:B------:R-:W-:Y:S01]  /*4a410*/  STL [R1+0x4b4], R7 ;  /* 0x0004b40701007387 */ /* 0x000fe20000100800 */
[----:B-1----:R-:W-:Y:S01]  /*4a420*/  IMAD.MOV.U32 R4, RZ, RZ, R7 ;  /* 0x000000ffff047224 */ /* 0x002fe200078e0007 */
[----:B------:R-:W-:Y:S02]  /*4a430*/  IADD3 R28, P2, R28, UR7, RZ ;  /* 0x000000071c1c7c10 */ /* 0x000fe4000ff5e0ff */
[----:B----4-:R-:W-:Y:S02]  /*4a440*/  IADD3.X R34, R34, UR6, RZ, P1, !PT ;  /* 0x0000000622227c10 */ /* 0x010fe40008ffe4ff */
[----:B------:R-:W-:-:S03]  /*4a450*/  IADD3.X R36, R36, UR6, RZ, P2, !PT ;  /* 0x0000000624247c10 */ /* 0x000fc600097fe4ff */
        /* <DEDUP_REMOVED lines=8> */
[----:B-1----:R-:W4:Y:S01]  /*4a4e0*/  LDL.LU R36, [R1+0x630] ;  /* 0x0006300001247983 */ /* 0x002f220000300800 */
[----:B------:R-:W-:-:S03]  /*4a4f0*/  IMAD.MOV.U32 R4, RZ, RZ, R28 ;  /* 0x000000ffff047224 */ /* 0x000fc600078e001c */
[----:B------:R-:W4:Y:S04]  /*4a500*/  LDL.LU R28, [R1+0x670] ;  /* 0x00067000011c7983 */ /* 0x000f280000300800 */
[----:B------:R1:W-:Y:S01]  /*4a510*/  LDGSTS.E [R0+0x5400], [R4.64], P0 ;  /* 0x0540000004007fae */ /* 0x0003e20008121848 */
[----:B------:R-:W-:Y:S02]  /*4a520*/  IADD3 R27, P1, R27, UR7, RZ ;  /* 0x000000071b1b7c10 */ /* 0x000fe4000ff3e0ff */
[----:B------:R-:W-:Y:S02]  /*4a530*/  IADD3 R31, P2, R31, UR7, RZ ;  /* 0x000000071f1f7c10 */ /* 0x000fe4000ff5e0ff */
[----:B------:R-:W-:Y:S01]  /*4a540*/  IADD3.X R30, R30, UR6, RZ, P1, !PT ;  /* 0x000000061e1e7c10 */ /* 0x000fe20008ffe4ff */
[----:B------:R1:W-:Y:S02]  /*4a550*/  STL [R1+0x534], R27 ;  /* 0x0005341b01007387 */ /* 0x0003e40000100800 */
[----:B-1----:R-:W-:Y:S01]  /*4a560*/  IMAD.MOV.U32 R4, RZ, RZ, R27 ;  /* 0x000000ffff047224 */ /* 0x002fe200078e001b */
[----:B------:R-:W-:Y:S01]  /*4a570*/  IADD3.X R32, R32, UR6, RZ, P2, !PT ;  /* 0x0000000620207c10 */ /* 0x000fe200097fe4ff */
[----:B------:R-:W-:Y:S01]  /*4a580*/  IMAD.MOV.U32 R5, RZ, RZ, R30 ;  /* 0x000000ffff057224 */ /* 0x000fe200078e001e */
[----:B------:R1:W-:Y:S04]  /*4a590*/  STL [R1+0x530], R30 ;  /* 0x0005301e01007387 */ /* 0x0003e80000100800 */
[----:B------:R1:W-:Y:S04]  /*4a5a0*/  STL [R1+0x574], R31 ;  /* 0x0005741f01007387 */ /* 0x0003e80000100800 */
[----:B------:R-:W4:Y:S04]  /*4a5b0*/  LDL.LU R27, [R1+0x6b4] ;  /* 0x0006b400011b7983 */ /* 0x000f280000300800 */
[----:B------:R1:W-:Y:S04]  /*4a5c0*/  STL [R1+0x570], R32 ;  /* 0x0005702001007387 */ /* 0x0003e80000100800 */
[----:B------:R1:W-:Y:S04]  /*4a5d0*/  LDGSTS.E [R0+0x6400], [R4.64], P0 ;  /* 0x0640000004007fae */ /* 0x0003e80008121848 */
[----:B-1----:R-:W4:Y:S01]  /*4a5e0*/  LDL.LU R30, [R1+0x6f4] ;  /* 0x0006f400011e7983 */ /* 0x002f220000300800 */
[----:B------:R-:W-:Y:S01]  /*4a5f0*/  IADD3 R33, P1, R33, UR7, RZ ;  /* 0x0000000721217c10 */ /* 0x000fe2000ff3e0ff */
[----:B------:R-:W-:-:S02]  /*4a600*/  IMAD.MOV.U32 R4, RZ, RZ, R31 ;  /* 0x000000ffff047224 */ /* 0x000fc400078e001f */
[----:B------:R-:W4:Y:S01]  /*4a610*/  LDL.LU R31, [R1+0x6b0] ;  /* 0x0006b000011f7983 */ /* 0x000f220000300800 */
[----:B------:R-:W-:Y:S01]  /*4a620*/  IMAD.MOV.U32 R5, RZ, RZ, R32 ;  /* 0x000000ffff057224 */ /* 0x000fe200078e0020 */
[----:B------:R-:W-:Y:S02]  /*4a630*/  IADD3 R2, P2, R2, UR7, RZ ;  /* 0x0000000702027c10 */ /* 0x000fe4000ff5e0ff */
[----:B------:R-:W4:Y:S04]  /*4a640*/  LDL.LU R32, [R1+0x6f0] ;  /* 0x0006f00001207983 */ /* 0x000f280000300800 */
        /* <DEDUP_REMOVED lines=10> */
[----:B------:R-:W3:Y:S04]  /*4a6f0*/  LDL.LU R37, [R1+0x774] ;  /* 0x0007740001257983 */ /* 0x000ee80000300800 */
[----:B-1----:R-:W3:Y:S04]  /*4a700*/  LDL.LU R35, [R1+0x730] ;  /* 0x0007300001237983 */ /* 0x002ee80000300800 */
[----:B------:R-:W3:Y:S04]  /*4a710*/  LDL.LU R38, [R1+0x770] ;  /* 0x0007700001267983 */ /* 0x000ee80000300800 */
[----:B------:R1:W-:Y:S02]  /*4a720*/  LDGSTS.E [R0+0x8400], [R4.64], P0 ;  /* 0x0840000004007fae */ /* 0x0003e40008121848 */
[----:B-1----:R-:W-:-:S02]  /*4a730*/  IMAD.MOV.U32 R4, RZ, RZ, R2 ;  /* 0x000000ffff047224 */ /* 0x002fc400078e0002 */
[----:B------:R-:W-:Y:S01]  /*4a740*/  IMAD.MOV.U32 R5, RZ, RZ, R25 ;  /* 0x000000ffff057224 */ /* 0x000fe200078e0019 */
[----:B--2---:R-:W2:Y:S04]  /*4a750*/  LDL.LU R2, [R1+0x7b4] ;  /* 0x0007b40001027983 */ /* 0x004ea80000300800 */
[----:B------:R-:W2:Y:S04]  /*4a760*/  LDL.LU R25, [R1+0x7f4] ;  /* 0x0007f40001197983 */ /* 0x000ea80000300800 */
[----:B------:R1:W-:Y:S01]  /*4a770*/  LDGSTS.E [R0+0x9400], [R4.64], P0 ;  /* 0x0940000004007fae */ /* 0x0003e20008121848 */
[----:B----4-:R-:W-:-:S05]  /*4a780*/  IADD3 R34, P1, R34, UR7, RZ ;  /* 0x0000000722227c10 */ /* 0x010fca000ff3e0ff */
[----:B------:R4:W-:Y:S01]  /*4a790*/  STL [R1+0x634], R34 ;  /* 0x0006342201007387 */ /* 0x0009e20000100800 */
[----:B------:R-:W-:Y:S02]  /*4a7a0*/  IADD3 R7, P2, R7, UR7, RZ ;  /* 0x0000000707077c10 */ /* 0x000fe4000ff5e0ff */
[----:B------:R-:W-:Y:S02]  /*4a7b0*/  IADD3.X R36, R36, UR6, RZ, P1, !PT ;  /* 0x0000000624247c10 */ /* 0x000fe40008ffe4ff */
[----:B-1----:R-:W-:Y:S02]  /*4a7c0*/  MOV R4, R34 ;  /* 0x0000002200047202 */ /* 0x002fe40000000f00 */
[----:B------:R-:W-:Y:S01]  /*4a7d0*/  IADD3.X R28, R28, UR6, RZ, P2, !PT ;  /* 0x000000061c1c7c10 */ /* 0x000fe200097fe4ff */
[----:B------:R1:W-:Y:S04]  /*4a7e0*/  STL [R1+0x630], R36 ;  /* 0x0006302401007387 */ /* 0x0003e80000100800 */
[----:B------:R1:W-:Y:S04]  /*4a7f0*/  STL [R1+0x674], R7 ;  /* 0x0006740701007387 */ /* 0x0003e80000100800 */
[----:B----4-:R-:W4:Y:S01]  /*4a800*/  LDL.LU R34, [R1+0x7b0] ;  /* 0x0007b00001227983 */ /* 0x010f220000300800 */
[----:B------:R-:W-:-:S03]  /*4a810*/  IMAD.MOV.U32 R5, RZ, RZ, R36 ;  /* 0x000000ffff057224 */ /* 0x000fc600078e0024 */
[----:B------:R1:W-:Y:S04]  /*4a820*/  STL [R1+0x670], R28 ;  /* 0x0006701c01007387 */ /* 0x0003e80000100800 */
[----:B-1----:R-:W4:Y:S04]  /*4a830*/  LDL.LU R36, [R1+0x7f0] ;  /* 0x0007f00001247983 */ /* 0x002f280000300800 */
[----:B------:R1:W-:Y:S01]  /*4a840*/  LDGSTS.E [R0+0xa400], [R4.64], P0 ;  /* 0x0a40000004007fae */ /* 0x0003e20008121848 */
[----:B------:R-:W-:Y:S01]  /*4a850*/  IADD3 R27, P1, R27, UR7, RZ ;  /* 0x000000071b1b7c10 */ /* 0x000fe2000ff3e0ff */
[----:B-1----:R-:W-:-:S02]  /*4a860*/  IMAD.MOV.U32 R4, RZ, RZ, R7 ;  /* 0x000000ffff047224 */ /* 0x002fc400078e0007 */
[----:B------:R-:W-:Y:S01]  /*4a870*/  IMAD.MOV.U32 R5, RZ, RZ, R28 ;  /* 0x000000ffff057224 */ /* 0x000fe200078e001c */
[----:B------:R-:W4:Y:S04]  /*4a880*/  LDL.LU R7, [R1+0x834] ;  /* 0x0008340001077983 */ /* 0x000f280000300800 */
[----:B------:R-:W4:Y:S01]  /*4a890*/  LDL.LU R28, [R1+0x874] ;  /* 0x00087400011c7983 */ /* 0x000f220000300800 */
[----:B------:R-:W-:-:S03]  /*4a8a0*/  IADD3 R30, P2, R30, UR7, RZ ;  /* 0x000000071e1e7c10 */ /* 0x000fc6000ff5e0ff */
[----:B------:R1:W-:Y:S04]  /*4a8b0*/  STL [R1+0x6b4], R27 ;  /* 0x0006b41b01007387 */ /* 0x0003e80000100800 */
[----:B------:R1:W-:Y:S01]  /*4a8c0*/  LDGSTS.E [R0+0xb400], [R4.64], P0 ;  /* 0x0b40000004007fae */ /* 0x0003e20008121848 */
[----:B------:R-:W-:Y:S02]  /*4a8d0*/  IADD3.X R31, R31, UR6, RZ, P1, !PT ;  /* 0x000000061f1f7c10 */ /* 0x000fe40008ffe4ff */
[----:B------:R-:W-:-:S03]  /*4a8e0*/  IADD3.X R32, R32, UR6, RZ, P2, !PT ;  /* 0x0000000620207c10 */ /* 0x000fc600097fe4ff */
[----:B------:R1:W-:Y:S02]  /*4a8f0*/  STL [R1+0x6b0], R31 ;  /* 0x0006b01f01007387 */ /* 0x0003e40000100800 */
[----:B-1----:R-:W-:Y:S02]  /*4a900*/  IMAD.MOV.U32 R4, RZ, RZ, R27 ;  /* 0x000000ffff047224 */ /* 0x002fe400078e001b */
[----:B------:R-:W-:Y:S04]  /*4a910*/  STL [R1+0x6f4], R30 ;  /* 0x0006f41e01007387 */ /* 0x000fe80000100800 */
[----:B------:R-:W4:Y:S01]  /*4a920*/  LDL.LU R27, [R1+0x830] ;  /* 0x00083000011b7983 */ /* 0x000f220000300800 */
[----:B------:R-:W-:-:S03]  /*4a930*/  IMAD.MOV.U32 R5, RZ, RZ, R31 ;  /* 0x000000ffff057224 */ /* 0x000fc600078e001f */
[----:B------:R1:W-:Y:S04]  /*4a940*/  STL [R1+0x6f0], R32 ;  /* 0x0006f02001007387 */ /* 0x0003e80000100800 */
[----:B------:R-:W4:Y:S04]  /*4a950*/  LDL.LU R31, [R1+0x870] ;  /* 0x00087000011f7983 */ /* 0x000f280000300800 */
[----:B------:R1:W-:Y:S02]  /*4a960*/  LDGSTS.E [R0+0xc400], [R4.64], P0 ;  /* 0x0c40000004007fae */ /* 0x0003e40008121848 */
[----:B-1----:R-:W-:-:S02]  /*4a970*/  IMAD.MOV.U32 R4, RZ, RZ, R30 ;  /* 0x000000ffff047224 */ /* 0x002fc400078e001e */
[----:B------:R-:W-:Y:S02]  /*4a980*/  IMAD.MOV.U32 R5, RZ, RZ, R32 ;  /* 0x000000ffff057224 */ /* 0x000fe400078e0020 */
[----:B------:R-:W4:Y:S04]  /*4a990*/  LDL.LU R32, [R1+0x8b4] ;  /* 0x0008b40001207983 */ /* 0x000f280000300800 */
[----:B------:R-:W4:Y:S04]  /*4a9a0*/  LDL.LU R30, [R1+0x8f4] ;  /* 0x0008f400011e7983 */ /* 0x000f280000300800 */
[----:B------:R1:W-:Y:S01]  /*4a9b0*/  LDGSTS.E [R0+0xd400], [R4.64], P0 ;  /* 0x0d40000004007fae */ /* 0x0003e20008121848 */
[----:B---3--:R-:W-:-:S05]  /*4a9c0*/  IADD3 R33, P1, R33, UR7, RZ ;  /* 0x0000000721217c10 */ /* 0x008fca000ff3e0ff */
[----:B------:R-:W-:Y:S01]  /*4a9d0*/  STL [R1+0x734], R33 ;  /* 0x0007342101007387 */ /* 0x000fe20000100800 */
[----:B------:R-:W-:Y:S02]  /*4a9e0*/  IADD3 R37, P2, R37, UR7, RZ ;  /* 0x0000000725257c10 */ /* 0x000fe4000ff5e0ff */
[----:B------:R-:W-:Y:S02]  /*4a9f0*/  IADD3.X R35, R35, UR6, RZ, P1, !PT ;  /* 0x0000000623237c10 */ /* 0x000fe40008ffe4ff */
[----:B------:R-:W-:-:S03]  /*4aa00*/  IADD3.X R38, R38, UR6, RZ, P2, !PT ;  /* 0x0000000626267c10 */ /* 0x000fc600097fe4ff */
[----:B------:R3:W-:Y:S01]  /*4aa10*/  STL [R1+0x730], R35 ;  /* 0x0007302301007387 */ /* 0x0007e20000100800 */
[----:B-1----:R-:W-:-:S03]  /*4aa20*/  IMAD.MOV.U32 R5, RZ, RZ, R35 ;  /* 0x000000ffff057224 */ /* 0x002fc600078e0023 */
[----:B------:R-:W-:Y:S01]  /*4aa30*/  STL [R1+0x774], R37 ;  /* 0x0007742501007387 */ /* 0x000fe20000100800 */
[----:B------:R-:W-:-:S03]  /*4aa40*/  IMAD.MOV.U32 R4, RZ, RZ, R33 ;  /* 0x000000ffff047224 */ /* 0x000fc600078e0021 */
[----:B---3--:R-:W3:Y:S04]  /*4aa50*/  LDL.LU R35, [R1+0x8b0] ;  /* 0x0008b00001237983 */ /* 0x008ee80000300800 */
[----:B------:R-:W-:Y:S04]  /*4aa60*/  STL [R1+0x770], R38 ;  /* 0x0007702601007387 */ /* 0x000fe80000100800 */
[----:B------:R-:W3:Y:S01]  /*4aa70*/  LDL.LU R33, [R1+0x8f0] ;  /* 0x0008f00001217983 */ /* 0x000ee20000300800 */
[----:B--2---:R-:W-:-:S03]  /*4aa80*/  IADD3 R2, P1, R2, UR7, RZ ;  /* 0x0000000702027c10 */ /* 0x004fc6000ff3e0ff */
[----:B------:R1:W-:Y:S01]  /*4aa90*/  LDGSTS.E [R0+0xe400], [R4.64], P0 ;  /* 0x0e40000004007fae */ /* 0x0003e20008121848 */
[----:B------:R-:W-:-:S03]  /*4aaa0*/  IADD3 R25, P2, R25, UR7, RZ ;  /* 0x0000000719197c10 */ /* 0x000fc6000ff5e0ff */
[----:B------:R-:W-:Y:S01]  /*4aab0*/  STL [R1+0x7b4], R2 ;  /* 0x0007b40201007387 */ /* 0x000fe20000100800 */
[----:B-1----:R-:W-:Y:S02]  /*4aac0*/  IMAD.MOV.U32 R4, RZ, RZ, R37 ;  /* 0x000000ffff047224 */ /* 0x002fe400078e0025 */
        /* <DEDUP_REMOVED lines=12> */
[----:B--2---:R-:W-:Y:S01]  /*4ab90*/  IMAD.MOV.U32 R5, RZ, RZ, R36 ;  /* 0x000000ffff057224 */ /* 0x004fe200078e0024 */
[----:B------:R-:W-:-:S02]  /*4aba0*/  IADD3 R7, P1, R7, UR7, RZ ;  /* 0x0000000707077c10 */ /* 0x000fc4000ff3e0ff */
[----:B-1----:R-:W2:Y:S01]  /*4abb0*/  LDL.LU R36, [R1+0x930] ;  /* 0x0009300001247983 */ /* 0x002ea20000300800 */
[----:B------:R-:W-:Y:S02]  /*4abc0*/  MOV R4, R25 ;  /* 0x0000001900047202 */ /* 0x000fe40000000f00 */
[----:B------:R-:W-:Y:S01]  /*4abd0*/  IADD3 R28, P2, R28, UR7, RZ ;  /* 0x000000071c1c7c10 */ /* 0x000fe2000ff5e0ff */
[----:B------:R-:W2:Y:S04]  /*4abe0*/  LDL.LU R25, [R1+0x970] ;  /* 0x0009700001197983 */ /* 0x000ea80000300800 */
        /* <DEDUP_REMOVED lines=12> */
[----:B------:R-:W-:Y:S01]  /*4acb0*/  IMAD.MOV.U32 R5, RZ, RZ, R31 ;  /* 0x000000ffff057224 */ /* 0x000fe200078e001f */
[----:B------:R-:W-:-:S02]  /*4acc0*/  IADD3 R32, P1, R32, UR7, RZ ;  /* 0x0000000720207c10 */ /* 0x000fc4000ff3e0ff */
[----:B-1----:R-:W2:Y:S01]  /*4acd0*/  LDL.LU R31, [R1+0x9b0] ;  /* 0x0009b000011f7983 */ /* 0x002ea20000300800 */
[----:B------:R-:W-:Y:S01]  /*4ace0*/  IMAD.MOV.U32 R4, RZ, RZ, R28 ;  /* 0x000000ffff047224 */ /* 0x000fe200078e001c */
[----:B------:R-:W-:Y:S02]  /*4acf0*/  IADD3 R30, P2, R30, UR7, RZ ;  /* 0x000000071e1e7c10 */ /* 0x000fe4000ff5e0ff */
[----:B------:R-:W2:Y:S04]  /*4ad00*/  LDL.LU R28, [R1+0x9f0] ;  /* 0x0009f000011c7983 */ /* 0x000ea80000300800 */
[----:B------:R1:W-:Y:S04]  /*4ad10*/  STL [R1+0x8b4], R32 ;  /* 0x0008b42001007387 */ /* 0x0003e80000100800 */
[----:B------:R1:W-:Y:S02]  /*4ad20*/  LDGSTS.E [R0+0x13400], [R4.64], P0 ;  /* 0x1340000004007fae */ /* 0x0003e40008121848 */
[----:B-1----:R-:W-:Y:S01]  /*4ad30*/  IMAD.MOV.U32 R4, RZ, RZ, R32 ;  /* 0x000000ffff047224 */ /* 0x002fe200078e0020 */
[----:B---3--:R-:W-:-:S05]  /*4ad40*/  IADD3.X R35, R35, UR6, RZ, P1, !PT ;  /* 0x0000000623237c10 */ /* 0x008fca0008ffe4ff */
        /* <DEDUP_REMOVED lines=15> */
[----:B----4-:R-:W-:-:S05]  /*4ae40*/  IADD3 R34, P1, R34, UR7, RZ ;  /* 0x0000000722227c10 */ /* 0x010fca000ff3e0ff */
[----:B------:R-:W-:Y:S01]  /*4ae50*/  STL [R1+0x934], R34 ;  /* 0x0009342201007387 */ /* 0x000fe20000100800 */
[----:B------:R-:W-:Y:S02]  /*4ae60*/  IADD3 R2, P2, R2, UR7, RZ ;  /* 0x0000000702027c10 */ /* 0x000fe4000ff5e0ff */
[----:B--2---:R-:W-:Y:S02]  /*4ae70*/  IADD3.X R36, R36, UR6, RZ, P1, !PT ;  /* 0x0000000624247c10 */ /* 0x004fe40008ffe4ff */
[----:B------:R-:W-:-:S03]  /*4ae80*/  IADD3.X R25, R25, UR6, RZ, P2, !PT ;  /* 0x0000000619197c10 */ /* 0x000fc600097fe4ff */
[----:B------:R2:W-:Y:S01]  /*4ae90*/  STL [R1+0x930], R36 ;  /* 0x0009302401007387 */ /* 0x0005e20000100800 */
[----:B-1----:R-:W-:-:S03]  /*4aea0*/  IMAD.MOV.U32 R5, RZ, RZ, R36 ;  /* 0x000000ffff057224 */ /* 0x002fc600078e0024 */
[----:B------:R1:W-:Y:S01]  /*4aeb0*/  STL [R1+0x974], R2 ;  /* 0x0009740201007387 */ /* 0x0003e20000100800 */
[----:B------:R-:W-:-:S03]  /*4aec0*/  IMAD.MOV.U32 R4, RZ, RZ, R34 ;  /* 0x000000ffff047224 */ /* 0x000fc600078e0022 */
[----:B--2---:R-:W2:Y:S04]  /*4aed0*/  LDL.LU R36, [R1+0xab0] ;  /* 0x000ab00001247983 */ /* 0x004ea80000300800 */
[----:B------:R4:W-:Y:S04]  /*4aee0*/  STL [R1+0x970], R25 ;  /* 0x0009701901007387 */ /* 0x0009e80000100800 */
[----:B------:R-:W2:Y:S04]  /*4aef0*/  LDL.LU R34, [R1+0xaf0] ;  /* 0x000af00001227983 */ /* 0x000ea80000300800 */
[----:B------:R1:W-:Y:S02]  /*4af00*/  LDGSTS.E [R0+0x16400], [R4.64], P0 ;  /* 0x1640000004007fae */ /* 0x0003e40008121848 */
[----:B-1----:R-:W-:Y:S01]  /*4af10*/  IMAD.MOV.U32 R4, RZ, RZ, R2 ;  /* 0x000000ffff047224 */ /* 0x002fe200078e0002 */
[----:B------:R-:W-:Y:S01]  /*4af20*/  IADD3 R27, P1, R27, UR7, RZ ;  /* 0x000000071b1b7c10 */ /* 0x000fe2000ff3e0ff */
[----:B------:R-:W-:Y:S01]  /*4af30*/  IMAD.MOV.U32 R5, RZ, RZ, R25 ;  /* 0x000000ffff057224 */ /* 0x000fe200078e0019 */
[----:B------:R-:W2:Y:S04]  /*4af40*/  LDL.LU R2, [R1+0xb34] ;  /* 0x000b340001027983 */ /* 0x000ea80000300800 */
[----:B----4-:R-:W4:Y:S01]  /*4af50*/  LDL.LU R25, [R1+0xb74] ;  /* 0x000b740001197983 */ /* 0x010f220000300800 */
[----:B------:R-:W-:-:S03]  /*4af60*/  IADD3 R7, P2, R7, UR7, RZ ;  /* 0x0000000707077c10 */ /* 0x000fc6000ff5e0ff */
[----:B------:R1:W-:Y:S01]  /*4af70*/  STL [R1+0x9b4], R27 ;  /* 0x0009b41b01007387 */ /* 0x0003e20000100800 */
[----:B------:R-:W-:-:S03]  /*4af80*/  IADD3.X R31, R31, UR6, RZ, P1, !PT ;  /* 0x000000061f1f7c10 */ /* 0x000fc60008ffe4ff */
[----:B------:R1:W-:Y:S01]  /*4af90*/  LDGSTS.E [R0+0x17400], [R4.64], P0 ;  /* 0x1740000004007fae */ /* 0x0003e20008121848 */
[----:B------:R-:W-:-:S03]  /*4afa0*/  IADD3.X R28, R28, UR6, RZ, P2, !PT ;  /* 0x000000061c1c7c10 */ /* 0x000fc600097fe4ff */
[----:B------:R1:W-:Y:S04]  /*4afb0*/  STL [R1+0x9b0], R31 ;  /* 0x0009b01f01007387 */ /* 0x0003e80000100800 */
[----:B------:R-:W-:Y:S01]  /*4afc0*/  STL [R1+0x9f4], R7 ;  /* 0x0009f40701007387 */ /* 0x000fe20000100800 */
[----:B-1----:R-:W-:-:S03]  /*4afd0*/  MOV R4, R27 ;  /* 0x0000001b00047202 */ /* 0x002fc60000000f00 */
        /* <DEDUP_REMOVED lines=8> */
[----:B------:R1:W-:Y:S04]  /*4b060*/  LDGSTS.E [R0+0x19400], [R4.64], P0 ;  /* 0x1940000004007fae */ /* 0x0003e80008121848 */
[----:B------:R-:W4:Y:S01]  /*4b070*/  LDL.LU R7, [R1+0x3fc] ;  /* 0x0003fc0001077983 */ /* 0x000f220000300800 */
[----:B---3--:R-:W-:-:S05]  /*4b080*/  IADD3 R37, P1, R37, UR7, RZ ;  /* 0x0000000725257c10 */ /* 0x008fca000ff3e0ff */
[----:B-1----:R-:W-:Y:S01]  /*4b090*/  IMAD.MOV.U32 R4, RZ, RZ, R37 ;  /* 0x000000ffff047224 */ /* 0x002fe200078e0025 */
[----:B------:R-:W-:Y:S02]  /*4b0a0*/  IADD3 R32, P2, R32, UR7, RZ ;  /* 0x0000000720207c10 */ /* 0x000fe4000ff5e0ff */
[----:B------:R-:W-:Y:S01]  /*4b0b0*/  IADD3.X R38, R38, UR6, RZ, P1, !PT ;  /* 0x0000000626267c10 */ /* 0x000fe20008ffe4ff */
[----:B------:R-:W-:Y:S04]  /*4b0c0*/  STL [R1+0xa34], R37 ;  /* 0x000a342501007387 */ /* 0x000fe80000100800 */
[----:B------:R-:W-:Y:S01]  /*4b0d0*/  IMAD.MOV.U32 R5, RZ, RZ, R38 ;  /* 0x000000ffff057224 */ /* 0x000fe200078e0026 */
[----:B------:R-:W-:Y:S04]  /*4b0e0*/  STL [R1+0xa30], R38 ;  /* 0x000a302601007387 */ /* 0x000fe80000100800 */
[----:B------:R1:W-:Y:S04]  /*4b0f0*/  STL [R1+0xa74], R32 ;  /* 0x000a742001007387 */ /* 0x0003e80000100800 */
[----:B------:R3:W-:Y:S01]  /*4b100*/  LDGSTS.E [R0+0x1a400], [R4.64], P0 ;  /* 0x1a40000004007fae */ /* 0x0007e20008121848 */
[----:B------:R-:W-:-:S05]  /*4b110*/  IADD3.X R33, R33, UR6, RZ, P2, !PT ;  /* 0x0000000621217c10 */ /* 0x000fca00097fe4ff */
[----:B------:R1:W-:Y:S01]  /*4b120*/  STL [R1+0xa70], R33 ;  /* 0x000a702101007387 */ /* 0x0003e20000100800 */
[----:B---3--:R-:W-:-:S03]  /*4b130*/  IMAD.MOV.U32 R4, RZ, RZ, R32 ;  /* 0x000000ffff047224 */ /* 0x008fc600078e0020 */
[----:B-1----:R-:W3:Y:S01]  /*4b140*/  LDL.LU R32, [R1+0x3b8] ;  /* 0x0003b80001207983 */ /* 0x002ee20000300800 */
[----:B------:R-:W-:Y:S01]  /*4b150*/  IADD3 R35, P1, R35, UR7, RZ ;  /* 0x0000000723237c10 */ /* 0x000fe2000ff3e0ff */
[----:B------:R-:W-:Y:S01]  /*4b160*/  IMAD.MOV.U32 R5, RZ, RZ, R33 ;  /* 0x000000ffff057224 */ /* 0x000fe200078e0021 */
[----:B------:R-:W-:Y:S01]  /*4b170*/  IADD3 R30, P2, R30, UR7, RZ ;  /* 0x000000071e1e7c10 */ /* 0x000fe2000ff5e0ff */
[----:B------:R-:W3:Y:S04]  /*4b180*/  LDL.LU R33, [R1+0x3f8] ;  /* 0x0003f80001217983 */ /* 0x000ee80000300800 */
[----:B------:R1:W-:Y:S04]  /*4b190*/  LDGSTS.E [R0+0x1b400], [R4.64], P0 ;  /* 0x1b40000004007fae */ /* 0x0003e80008121848 */
[----:B------:R2:W-:Y:S01]  /*4b1a0*/  STL [R1+0xab4], R35 ;  /* 0x000ab42301007387 */ /* 0x0005e20000100800 */
[----:B-1----:R-:W-:Y:S01]  /*4b1b0*/  IMAD.MOV.U32 R4, RZ, RZ, R35 ;  /* 0x000000ffff047224 */ /* 0x002fe200078e0023 */
[----:B--2---:R-:W-:-:S05]  /*4b1c0*/  IADD3.X R36, R36, UR6, RZ, P1, !PT ;  /* 0x0000000624247c10 */ /* 0x004fca0008ffe4ff */
[----:B------:R-:W-:Y:S01]  /*4b1d0*/  IMAD.MOV.U32 R5, RZ, RZ, R36 ;  /* 0x000000ffff057224 */ /* 0x000fe200078e0024 */
[----:B------:R-:W-:Y:S01]  /*4b1e0*/  IADD3.X R34, R34, UR6, RZ, P2, !PT ;  /* 0x0000000622227c10 */ /* 0x000fe200097fe4ff */
[----:B------:R-:W-:Y:S04]  /*4b1f0*/  STL [R1+0xab0], R36 ;  /* 0x000ab02401007387 */ /* 0x000fe80000100800 */
[----:B------:R1:W-:Y:S04]  /*4b200*/  STL [R1+0xaf4], R30 ;  /* 0x000af41e01007387 */ /* 0x0003e80000100800 */
[----:B------:R2:W-:Y:S04]  /*4b210*/  LDGSTS.E [R0+0x1c400], [R4.64], P0 ;  /* 0x1c40000004007fae */ /* 0x0005e80008121848 */
[----:B------:R-:W-:Y:S04]  /*4b220*/  STL [R1+0xaf0], R34 ;  /* 0x000af02201007387 */ /* 0x000fe80000100800 */
[----:B------:R-:W3:Y:S01]  /*4b230*/  LDL.LU R35, [R1+0x438] ;  /* 0x0004380001237983 */ /* 0x000ee20000300800 */
[----:B--2---:R-:W-:Y:S01]  /*4b240*/  IMAD.MOV.U32 R4, RZ, RZ, R30 ;  /* 0x000000ffff047224 */ /* 0x004fe200078e001e */
[----:B------:R-:W-:-:S02]  /*4b250*/  IADD3 R2, P1, R2, UR7, RZ ;  /* 0x0000000702027c10 */ /* 0x000fc4000ff3e0ff */
[----:B-1----:R-:W2:Y:S01]  /*4b260*/  LDL.LU R30, [R1+0x43c] ;  /* 0x00043c00011e7983 */ /* 0x002ea20000300800 */
[----:B------:R-:W-:Y:S01]  /*4b270*/  IMAD.MOV.U32 R5, RZ, RZ, R34 ;  /* 0x000000ffff057224 */ /* 0x000fe200078e0022 */
[----:B----4-:R-:W-:Y:S02]  /*4b280*/  IADD3 R25, P2, R25, UR7, RZ ;  /* 0x0000000719197c10 */ /* 0x010fe4000ff5e0ff */
[----:B------:R-:W4:Y:S04]  /*4b290*/  LDL.LU R38, [R1+0x478] ;  /* 0x0004780001267983 */ /* 0x000f280000300800 */
[----:B------:R-:W4:Y:S04]  /*4b2a0*/  LDL.LU R37, [R1+0x47c] ;  /* 0x00047c0001257983 */ /* 0x000f280000300800 */
[----:B------:R1:W-:Y:S04]  /*4b2b0*/  STL [R1+0xb34], R2 ;  /* 0x000b340201007387 */ /* 0x0003e80000100800 */
[----:B------:R1:W-:Y:S01]  /*4b2c0*/  LDGSTS.E [R0+0x1d400], [R4.64], P0 ;  /* 0x1d40000004007fae */ /* 0x0003e20008121848 */
[----:B------:R-:W-:Y:S01]  /*4b2d0*/  IADD3.X R27, R27, UR6, RZ, P1, !PT ;  /* 0x000000061b1b7c10 */ /* 0x000fe20008ffe4ff */
[----:B-1----:R-:W-:-:S04]  /*4b2e0*/  IMAD.MOV.U32 R4, RZ, RZ, R2 ;  /* 0x000000ffff047224 */ /* 0x002fc800078e0002 */
[----:B------:R1:W-:Y:S01]  /*4b2f0*/  STL [R1+0xb30], R27 ;  /* 0x000b301b01007387 */ /* 0x0003e20000100800 */
[----:B------:R-:W-:-:S03]  /*4b300*/  IADD3.X R31, R31, UR6, RZ, P2, !PT ;  /* 0x000000061f1f7c10 */ /* 0x000fc600097fe4ff */
[----:B------:R1:W-:Y:S01]  /*4b310*/  STL [R1+0xb74], R25 ;  /* 0x000b741901007387 */ /* 0x0003e20000100800 */
[----:B------:R-:W-:-:S03]  /*4b320*/  IMAD.MOV.U32 R5, RZ, RZ, R27 ;  /* 0x000000ffff057224 */ /* 0x000fc600078e001b */
[----:B------:R-:W4:Y:S04]  /*4b330*/  LDL.LU R2, [R1+0x4bc] ;  /* 0x0004bc0001027983 */ /* 0x000f280000300800 */
[----:B------:R3:W-:Y:S04]  /*4b340*/  STL [R1+0xb70], R31 ;  /* 0x000b701f01007387 */ /* 0x0007e80000100800 */
[----:B-1----:R-:W4:Y:S04]  /*4b350*/  LDL.LU R27, [R1+0x4fc] ;  /* 0x0004fc00011b7983 */ /* 0x002f280000300800 */
[----:B------:R-:W4:Y:S04]  /*4b360*/  LDL.LU R34, [R1+0x4b8] ;  /* 0x0004b80001227983 */ /* 0x000f280000300800 */
[----:B------:R1:W-:Y:S01]  /*4b370*/  LDGSTS.E [R0+0x1e400], [R4.64], P0 ;  /* 0x1e40000004007fae */ /* 0x0003e20008121848 */
[----:B------:R-:W-:-:S03]  /*4b380*/  IADD3 R28, P1, R28, UR7, RZ ;  /* 0x000000071c1c7c10 */ /* 0x000fc6000ff3e0ff */
[----:B------:R-:W4:Y:S01]  /*4b390*/  LDL.LU R36, [R1+0x4f8] ;  /* 0x0004f80001247983 */ /* 0x000f220000300800 */
[----:B------:R-:W-:Y:S02]  /*4b3a0*/  IADD3 R7, P2, R7, UR7, RZ ;  /* 0x0000000707077c10 */ /* 0x000fe4000ff5e0ff */
[----:B-1----:R-:W-:Y:S01]  /*4b3b0*/  MOV R4, R25 ;  /* 0x0000001900047202 */ /* 0x002fe20000000f00 */
[----:B------:R-:W-:Y:S01]  /*4b3c0*/  IMAD.MOV.U32 R5, RZ, RZ, R31 ;  /* 0x000000ffff057224 */ /* 0x000fe200078e001f */
[----:B------:R-:W-:Y:S01]  /*4b3d0*/  LOP3.LUT R25, R80, 0x30, RZ, 0x3c, !PT ;  /* 0x0000003050197812 */ /* 0x000fe200078e3cff */
[----:B------:R1:W-:Y:S04]  /*4b3e0*/  STL [R1+0x3bc], R28 ;  /* 0x0003bc1c01007387 */ /* 0x0003e80000100800 */
[----:B------:R1:W-:Y:S04]  /*4b3f0*/  LDGSTS.E [R0+0x1f400], [R4.64], P0 ;  /* 0x1f40000004007fae */ /* 0x0003e80008121848 */
[----:B------:R-:W-:Y:S01]  /*4b400*/  STL [R1+0x3fc], R7 ;  /* 0x0003fc0701007387 */ /* 0x000fe20000100800 */
[----:B-1----:R-:W-:-:S04]  /*4b410*/  IMAD.U32 R0, RZ, RZ, UR5 ;  /* 0x00000005ff007e24 */ /* 0x002fc8000f8e00ff */
[----:B------:R-:W-:Y:S02]  /*4b420*/  IMAD R0, R0, 0x20000, R25 ;  /* 0x0002000000007824 */ /* 0x000fe400078e0219 */
[----:B------:R-:W-:Y:S01]  /*4b430*/  IMAD.MOV.U32 R4, RZ, RZ, R28 ;  /* 0x000000ffff047224 */ /* 0x000fe200078e001c */
[----:B---3--:R-:W-:-:S05]  /*4b440*/  IADD3.X R32, R32, UR6, RZ, P1, !PT ;  /* 0x0000000620207c10 */ /* 0x008fca0008ffe4ff */
[----:B------:R1:W-:Y:S04]  /*4b450*/  STL [R1+0x3b8], R32 ;  /* 0x0003b82001007387 */ /* 0x0003e80000100800 */
[----:B------:R-:W3:Y:S04]  /*4b460*/  LDL.LU R25, [R1+0x53c] ;  /* 0x00053c0001197983 */ /* 0x000ee80000300800 */
[----:B------:R-:W3:Y:S04]  /*4b470*/  LDL.LU R31, [R1+0x57c] ;  /* 0x00057c00011f7983 */ /* 0x000ee80000300800 */
[----:B------:R-:W3:Y:S01]  /*4b480*/  LDL.LU R28, [R1+0x538] ;  /* 0x00053800011c7983 */ /* 0x000ee20000300800 */
[----:B------:R-:W-:-:S03]  /*4b490*/  IMAD.MOV.U32 R5, RZ, RZ, R32 ;  /* 0x000000ffff057224 */ /* 0x000fc600078e0020 */
[----:B-1----:R-:W3:Y:S01]  /*4b4a0*/  LDL.LU R32, [R1+0x578] ;  /* 0x0005780001207983 */ /* 0x002ee20000300800 */
[----:B------:R-:W-:-:S03]  /*4b4b0*/  IADD3.X R33, R33, UR6, RZ, P2, !PT ;  /* 0x0000000621217c10 */ /* 0x000fc600097fe4ff */
[----:B------:R1:W-:Y:S04]  /*4b4c0*/  LDGSTS.E [R0+0x600], [R4.64], P0 ;  /* 0x0060000004007fae */ /* 0x0003e80008121848 */
[----:B------:R1:W-:Y:S02]  /*4b4d0*/  STL [R1+0x3f8], R33 ;  /* 0x0003f82101007387 */ /* 0x0003e40000100800 */
[----:B-1----:R-:W-:Y:S02]  /*4b4e0*/  IMAD.MOV.U32 R4, RZ, RZ, R7 ;  /* 0x000000ffff047224 */ /* 0x002fe400078e0007 */
[----:B------:R-:W-:Y:S02]  /*4b4f0*/  IMAD.MOV.U32 R5, RZ, RZ, R33 ;  /* 0x000000ffff057224 */ /* 0x000fe400078e0021 */
[----:B------:R-:W3:Y:S04]  /*4b500*/  LDL.LU R33, [R1+0x5bc] ;  /* 0x0005bc0001217983 */ /* 0x000ee80000300800 */
[----:B------:R-:W3:Y:S04]  /*4b510*/  LDL.LU R7, [R1+0x5fc] ;  /* 0x0005fc0001077983 */ /* 0x000ee80000300800 */
[----:B------:R1:W-:Y:S01]  /*4b520*/  LDGSTS.E [R0+0x1600], [R4.64], P0 ;  /* 0x0160000004007fae */ /* 0x0003e20008121848 */
[----:B--2---:R-:W-:-:S04]  /*4b530*/  IADD3 R30, P1, R30, UR7, RZ ;  /* 0x000000071e1e7c10 */ /* 0x004fc8000ff3e0ff */
[----:B------:R-:W-:Y:S01]  /*4b540*/  IADD3.X R35, R35, UR6, RZ, P1, !PT ;  /* 0x0000000623237c10 */ /* 0x000fe20008ffe4ff */
[----:B------:R-:W-:Y:S01]  /*4b550*/  STL [R1+0x43c], R30 ;  /* 0x00043c1e01007387 */ /* 0x000fe20000100800 */
[----:B----4-:R-:W-:Y:S01]  /*4b560*/  IADD3 R37, P2, R37, UR7, RZ ;  /* 0x0000000725257c10 */ /* 0x010fe2000ff5e0ff */
[----:B-1----:R-:W-:Y:S02]  /*4b570*/  IMAD.MOV.U32 R4, RZ, RZ, R30 ;  /* 0x000000ffff047224 */ /* 0x002fe400078e001e */
[----:B------:R1:W-:Y:S01]  /*4b580*/  STL [R1+0x438], R35 ;  /* 0x0004382301007387 */ /* 0x0003e20000100800 */
[----:B------:R-:W-:Y:S01]  /*4b590*/  IMAD.MOV.U32 R5, RZ, RZ, R35 ;  /* 0x000000ffff057224 */ /* 0x000fe200078e0023 */
[----:B------:R-:W-:Y:S02]  /*4b5a0*/  IADD3.X R38, R38, UR6, RZ, P2, !PT ;  /* 0x0000000626267c10 */ /* 0x000fe400097fe4ff */
[----:B------:R-:W-:Y:S04]  /*4b5b0*/  STL [R1+0x47c], R37 ;  /* 0x00047c2501007387 */ /* 0x000fe80000100800 */
[----:B------:R2:W-:Y:S04]  /*4b5c0*/  LDGSTS.E [R0+0x2600], [R4.64], P0 ;  /* 0x0260000004007fae */ /* 0x0005e80008121848 */
[----:B-1----:R-:W4:Y:S04]  /*4b5d0*/  LDL.LU R35, [R1+0x5b8] ;  /* 0x0005b80001237983 */ /* 0x002f280000300800 */
[----:B------:R-:W-:Y:S01]  /*4b5e0*/  STL [R1+0x478], R38 ;  /* 0x0004782601007387 */ /* 0x000fe20000100800 */
[----:B--2---:R-:W-:-:S03]  /*4b5f0*/  IMAD.MOV.U32 R4, RZ, RZ, R37 ;  /* 0x000000ffff047224 */ /* 0x004fc600078e0025 */
[----:B------:R-:W4:Y:S01]  /*4b600*/  LDL.LU R30, [R1+0x5f8] ;  /* 0x0005f800011e7983 */ /* 0x000f220000300800 */
[----:B------:R-:W-:-:S05]  /*4b610*/  IMAD.MOV.U32 R5, RZ, RZ, R38 ;  /* 0x000000ffff057224 */ /* 0x000fca00078e0026 */
[----:B------:R1:W-:Y:S01]  /*4b620*/  LDGSTS.E [R0+0x3600], [R4.64], P0 ;  /* 0x0360000004007fae */ /* 0x0003e20008121848 */
[----:B------:R-:W-:Y:S02]  /*4b630*/  IADD3 R2, P1, R2, UR7, RZ ;  /* 0x0000000702027c10 */ /* 0x000fe4000ff3e0ff */
[----:B------:R-:W-:Y:S02]  /*4b640*/  IADD3 R27, P2, R27, UR7, RZ ;  /* 0x000000071b1b7c10 */ /* 0x000fe4000ff5e0ff */
[----:B------:R-:W-:Y:S01]  /*4b650*/  IADD3.X R34, R34, UR6, RZ, P1, !PT ;  /* 0x0000000622227c10 */ /* 0x000fe20008ffe4ff */
[----:B------:R-:W-:Y:S01]  /*4b660*/  STL [R1+0x4bc], R2 ;  /* 0x0004bc0201007387 */ /* 0x000fe20000100800 */
[----:B-1----:R-:W-:-:S03]  /*4b670*/  IMAD.MOV.U32 R4, RZ, RZ, R2 ;  /* 0x000000ffff047224 */ /* 0x002fc600078e0002 */
        /* <DEDUP_REMOVED lines=8> */
[----:B------:R-:W-:-:S03]  /*4b700*/  IMAD.MOV.U32 R5, RZ, RZ, R36 ;  /* 0x000000ffff057224 */ /* 0x000fc600078e0024 */
[----:B-1----:R-:W4:Y:S01]  /*4b710*/  LDL.LU R36, [R1+0x638] ;  /* 0x0006380001247983 */ /* 0x002f220000300800 */
[----:B------:R-:W-:-:S03]  /*4b720*/  MOV R4, R27 ;  /* 0x0000001b00047202 */ /* 0x000fc60000000f00 */
[----:B------:R-:W4:Y:S04]  /*4b730*/  LDL.LU R27, [R1+0x678] ;  /* 0x00067800011b7983 */ /* 0x000f280000300800 */
[----:B------:R1:W-:Y:S01]  /*4b740*/  LDGSTS.E [R0+0x5600], [R4.64], P0 ;  /* 0x0560000004007fae */ /* 0x0003e20008121848 */
[----:B---3--:R-:W-:Y:S02]  /*4b750*/  IADD3 R25, P1, R25, UR7, RZ ;  /* 0x0000000719197c10 */ /* 0x008fe4000ff3e0ff */
        /* <DEDUP_REMOVED lines=9> */
[----:B-1----:R-:W2:Y:S04]  /*4b7f0*/  LDL.LU R28, [R1+0x6bc] ;  /* 0x0006bc00011c7983 */ /* 0x002ea80000300800 */
[----:B------:R1:W-:Y:S04]  /*4b800*/  STL [R1+0x578], R32 ;  /* 0x0005782001007387 */ /* 0x0003e80000100800 */
[----:B------:R-:W2:Y:S01]  /*4b810*/  LDL.LU R25, [R1+0x6fc] ;  /* 0x0006fc0001197983 */ /* 0x000ea20000300800 */
[----:B---3--:R-:W-:-:S03]  /*4b820*/  IMAD.MOV.U32 R5, RZ, RZ, R32 ;  /* 0x000000ffff057224 */ /* 0x008fc600078e0020 */
[----:B-1----:R-:W3:Y:S01]  /*4b830*/  LDL.LU R32, [R1+0x6b8] ;  /* 0x0006b80001207983 */ /* 0x002ee20000300800 */
[----:B------:R-:W-:-:S03]  /*4b840*/  IMAD.MOV.U32 R4, RZ, RZ, R31 ;  /* 0x000000ffff047224 */ /* 0x000fc600078e001f */
[----:B------:R-:W3:Y:S01]  /*4b850*/  LDL.LU R31, [R1+0x6f8] ;  /* 0x0006f800011f7983 */ /* 0x000ee20000300800 */
[----:B------:R-:W-:Y:S02]  /*4b860*/  IADD3 R33, P1, R33, UR7, RZ ;  /* 0x0000000721217c10 */ /* 0x000fe4000ff3e0ff */
[----:B------:R-:W-:Y:S01]  /*4b870*/  IADD3 R7, P2, R7, UR7, RZ ;  /* 0x0000000707077c10 */ /* 0x000fe2000ff5e0ff */
[----:B------:R1:W-:Y:S04]  /*4b880*/  LDGSTS.E [R0+0x7600], [R4.64], P0 ;  /* 0x0760000004007fae */ /* 0x0003e80008121848 */
[----:B------:R4:W-:Y:S01]  /*4b890*/  STL [R1+0x5bc], R33 ;  /* 0x0005bc2101007387 */ /* 0x0009e20000100800 */
[----:B-1----:R-:W-:Y:S01]  /*4b8a0*/  IMAD.MOV.U32 R4, RZ, RZ, R33 ;  /* 0x000000ffff047224 */ /* 0x002fe200078e0021 */
[----:B----4-:R-:W-:-:S05]  /*4b8b0*/  IADD3.X R35, R35, UR6, RZ, P1, !PT ;  /* 0x0000000623237c10 */ /* 0x010fca0008ffe4ff */
        /* <DEDUP_REMOVED lines=8> */
[----:B------:R1:W-:Y:S04]  /*4b940*/  LDGSTS.E [R0+0x8600], [R4.64], P0 ;  /* 0x0860000004007fae */ /* 0x0003e80008121848 */
[----:B------:R-:W3:Y:S01]  /*4b950*/  LDL.LU R38, [R1+0x778] ;  /* 0x0007780001267983 */ /* 0x000ee20000300800 */
[----:B-1----:R-:W-:Y:S01]  /*4b960*/  IMAD.MOV.U32 R4, RZ, RZ, R7 ;  /* 0x000000ffff047224 */ /* 0x002fe200078e0007 */
[----:B------:R-:W-:Y:S01]  /*4b970*/  IADD3 R34, P1, R34, UR7, RZ ;  /* 0x0000000722227c10 */ /* 0x000fe2000ff3e0ff */
[----:B------:R-:W-:Y:S01]  /*4b980*/  IMAD.MOV.U32 R5, RZ, RZ, R30 ;  /* 0x000000ffff057224 */ /* 0x000fe200078e001e */
[----:B----4-:R-:W4:Y:S04]  /*4b990*/  LDL.LU R7, [R1+0x7bc] ;  /* 0x0007bc0001077983 */ /* 0x010f280000300800 */
[----:B------:R-:W4:Y:S01]  /*4b9a0*/  LDL.LU R30, [R1+0x7fc] ;  /* 0x0007fc00011e7983 */ /* 0x000f220000300800 */
[----:B------:R-:W-:-:S03]  /*4b9b0*/  IADD3 R2, P2, R2, UR7, RZ ;  /* 0x0000000702027c10 */ /* 0x000fc6000ff5e0ff */
[----:B------:R1:W-:Y:S01]  /*4b9c0*/  STL [R1+0x63c], R34 ;  /* 0x00063c2201007387 */ /* 0x0003e20000100800 */
[----:B------:R-:W-:-:S03]  /*4b9d0*/  IADD3.X R36, R36, UR6, RZ, P1, !PT ;  /* 0x0000000624247c10 */ /* 0x000fc60008ffe4ff */
[----:B------:R1:W-:Y:S01]  /*4b9e0*/  LDGSTS.E [R0+0x9600], [R4.64], P0 ;  /* 0x0960000004007fae */ /* 0x0003e20008121848 */
[----:B------:R-:W-:-:S03]  /*4b9f0*/  IADD3.X R27, R27, UR6, RZ, P2, !PT ;  /* 0x000000061b1b7c10 */ /* 0x000fc600097fe4ff */
[----:B------:R1:W-:Y:S04]  /*4ba00*/  STL [R1+0x638], R36 ;  /* 0x0006382401007387 */ /* 0x0003e80000100800 */
[----:B------:R1:W-:Y:S02]  /*4ba10*/  STL [R1+0x67c], R2 ;  /* 0x00067c0201007387 */ /* 0x0003e40000100800 */
[----:B-1----:R-:W-:Y:S02]  /*4ba20*/  IMAD.MOV.U32 R4, RZ, RZ, R34 ;  /* 0x000000ffff047224 */ /* 0x002fe400078e0022 */
        /* <DEDUP_REMOVED lines=10> */
[----:B--2---:R-:W-:-:S05]  /*4bad0*/  IADD3 R28, P1, R28, UR7, RZ ;  /* 0x000000071c1c7c10 */ /* 0x004fca000ff3e0ff */
[----:B------:R2:W-:Y:S01]  /*4bae0*/  STL [R1+0x6bc], R28 ;  /* 0x0006bc1c01007387 */ /* 0x0005e20000100800 */
[----:B------:R-:W-:Y:S02]  /*4baf0*/  IADD3 R25, P2, R25, UR7, RZ ;  /* 0x0000000719197c10 */ /* 0x000fe4000ff5e0ff */
[----:B---3--:R-:W-:Y:S02]  /*4bb00*/  IADD3.X R32, R32, UR6, RZ, P1, !PT ;  /* 0x0000000620207c10 */ /* 0x008fe40008ffe4ff */
[----:B-1----:R-:W-:Y:S02]  /*4bb10*/  MOV R4, R28 ;  /* 0x0000001c00047202 */ /* 0x002fe40000000f00 */
[----:B------:R-:W-:Y:S01]  /*4bb20*/  IADD3.X R31, R31, UR6, RZ, P2, !PT ;  /* 0x000000061f1f7c10 */ /* 0x000fe200097fe4ff */
[----:B------:R1:W-:Y:S04]  /*4bb30*/  STL [R1+0x6b8], R32 ;  /* 0x0006b82001007387 */ /* 0x0003e80000100800 */
[----:B------:R-:W-:Y:S04]  /*4bb40*/  STL [R1+0x6fc], R25 ;  /* 0x0006fc1901007387 */ /* 0x000fe80000100800 */
[----:B--2---:R-:W2:Y:S01]  /*4bb50*/  LDL.LU R28, [R1+0x838] ;  /* 0x00083800011c7983 */ /* 0x004ea20000300800 */
[----:B------:R-:W-:-:S03]  /*4bb60*/  IMAD.MOV.U32 R5, RZ, RZ, R32 ;  /* 0x000000ffff057224 */ /* 0x000fc600078e0020 */
[----:B------:R3:W-:Y:S04]  /*4bb70*/  STL [R1+0x6f8], R31 ;  /* 0x0006f81f01007387 */ /* 0x0007e80000100800 */
[----:B-1----:R-:W2:Y:S04]  /*4bb80*/  LDL.LU R32, [R1+0x878] ;  /* 0x0008780001207983 */ /* 0x002ea80000300800 */
[----:B------:R1:W-:Y:S02]  /*4bb90*/  LDGSTS.E [R0+0xc600], [R4.64], P0 ;  /* 0x0c60000004007fae */ /* 0x0003e40008121848 */
[----:B-1----:R-:W-:-:S02]  /*4bba0*/  IMAD.MOV.U32 R4, RZ, RZ, R25 ;  /* 0x000000ffff047224 */ /* 0x002fc400078e0019 */
[----:B------:R-:W-:Y:S02]  /*4bbb0*/  IMAD.MOV.U32 R5, RZ, RZ, R31 ;  /* 0x000000ffff057224 */ /* 0x000fe400078e001f */
[----:B---3--:R-:W3:Y:S04]  /*4bbc0*/  LDL.LU R31, [R1+0x8bc] ;  /* 0x0008bc00011f7983 */ /* 0x008ee80000300800 */
[----:B------:R-:W3:Y:S04]  /*4bbd0*/  LDL.LU R25, [R1+0x8fc] ;  /* 0x0008fc0001197983 */ /* 0x000ee80000300800 */
[----:B------:R1:W-:Y:S01]  /*4bbe0*/  LDGSTS.E [R0+0xd600], [R4.64], P0 ;  /* 0x0d60000004007fae */ /* 0x0003e20008121848 */
[----:B------:R-:W-:-:S05]  /*4bbf0*/  IADD3 R33, P1, R33, UR7, RZ ;  /* 0x0000000721217c10 */ /* 0x000fca000ff3e0ff */
[----:B------:R-:W-:Y:S01]  /*4bc00*/  STL [R1+0x73c], R33 ;  /* 0x00073c2101007387 */ /* 0x000fe20000100800 */
[----:B------:R-:W-:Y:S02]  /*4bc10*/  IADD3 R37, P2, R37, UR7, RZ ;  /* 0x0000000725257c10 */ /* 0x000fe4000ff5e0ff */
[----:B------:R-:W-:Y:S01]  /*4bc20*/  IADD3.X R35, R35, UR6, RZ, P1, !PT ;  /* 0x0000000623237c10 */ /* 0x000fe20008ffe4ff */
[----:B-1----:R-:W-:-:S04]  /*4bc30*/  IMAD.MOV.U32 R4, RZ, RZ, R33 ;  /* 0x000000ffff047224 */ /* 0x002fc800078e0021 */
[----:B------:R1:W-:Y:S01]  /*4bc40*/  STL [R1+0x738], R35 ;  /* 0x0007382301007387 */ /* 0x0003e20000100800 */
[----:B------:R-:W-:Y:S01]  /*4bc50*/  IMAD.MOV.U32 R5, RZ, RZ, R35 ;  /* 0x000000ffff057224 */ /* 0x000fe200078e0023 */
[----:B------:R-:W-:Y:S02]  /*4bc60*/  IADD3.X R38, R38, UR6, RZ, P2, !PT ;  /* 0x0000000626267c10 */ /* 0x000fe400097fe4ff */
[----:B------:R-:W-:Y:S04]  /*4bc70*/  STL [R1+0x77c], R37 ;  /* 0x00077c2501007387 */ /* 0x000fe80000100800 */
[----:B------:R4:W-:Y:S04]  /*4bc80*/  LDGSTS.E [R0+0xe600], [R4.64], P0 ;  /* 0x0e60000004007fae */ /* 0x0009e80008121848 */
[----:B-1----:R-:W3:Y:S04]  /*4bc90*/  LDL.LU R35, [R1+0x8b8] ;  /* 0x0008b80001237983 */ /* 0x002ee80000300800 */
[----:B------:R-:W-:Y:S01]  /*4bca0*/  STL [R1+0x778], R38 ;  /* 0x0007782601007387 */ /* 0x000fe20000100800 */
[----:B----4-:R-:W-:-:S03]  /*4bcb0*/  IADD3 R7, P1, R7, UR7, RZ ;  /* 0x0000000707077c10 */ /* 0x010fc6000ff3e0ff */
[----:B------:R-:W3:Y:S01]  /*4bcc0*/  LDL.LU R33, [R1+0x8f8] ;  /* 0x0008f80001217983 */ /* 0x000ee20000300800 */
[----:B------:R-:W-:Y:S02]  /*4bcd0*/  IMAD.MOV.U32 R4, RZ, RZ, R37 ;  /* 0x000000ffff047224 */ /* 0x000fe400078e0025 */
        /* <DEDUP_REMOVED lines=14> */
[----:B------:R-:W-:Y:S01]  /*4bdc0*/  IMAD.MOV.U32 R5, RZ, RZ, R36 ;  /* 0x000000ffff057224 */ /* 0x000fe200078e0024 */
        /* <DEDUP_REMOVED lines=19> */
[----:B------:R-:W-:-:S03]  /*4bf00*/  MOV R4, R27 ;  /* 0x0000001b00047202 */ /* 0x000fc60000000f00 */
[----:B------:R-:W2:Y:S01]  /*4bf10*/  LDL.LU R27, [R1+0x9f8] ;  /* 0x0009f800011b7983 */ /* 0x000ea20000300800 */
[----:B---3--:R-:W-:Y:S02]  /*4bf20*/  IADD3 R31, P1, R31, UR7, RZ ;  /* 0x000000071f1f7c10 */ /* 0x008fe4000ff3e0ff */
[----:B------:R-:W-:Y:S01]  /*4bf30*/  IADD3 R25, P2, R25, UR7, RZ ;  /* 0x0000000719197c10 */ /* 0x000fe2000ff5e0ff */
[----:B------:R1:W-:Y:S04]  /*4bf40*/  LDGSTS.E [R0+0x13600], [R4.64], P0 ;  /* 0x1360000004007fae */ /* 0x0003e80008121848 */
[----:B------:R3:W-:Y:S01]  /*4bf50*/  STL [R1+0x8bc], R31 ;  /* 0x0008bc1f01007387 */ /* 0x0007e20000100800 */
[----:B-1----:R-:W-:Y:S01]  /*4bf60*/  IMAD.MOV.U32 R4, RZ, RZ, R31 ;  /* 0x000000ffff047224 */ /* 0x002fe200078e001f */
        /* <DEDUP_REMOVED lines=11> */
[----:B------:R-:W-:Y:S01]  /*4c020*/  IMAD.MOV.U32 R4, RZ, RZ, R25 ;  /* 0x000000ffff047224 */ /* 0x000fe200078e0019 */
[----:B------:R-:W3:Y:S04]  /*4c030*/  LDL.LU R33, [R1+0xa78] ;  /* 0x000a780001217983 */ /* 0x000ee80000300800 */
[----:B------:R-:W3:Y:S01]  /*4c040*/  LDL.LU R35, [R1+0xabc] ;  /* 0x000abc0001237983 */ /* 0x000ee20000300800 */
[----:B------:R-:W-:-:S03]  /*4c050*/  IADD3 R34, P1, R34, UR7, RZ ;  /* 0x0000000722227c10 */ /* 0x000fc6000ff3e0ff */
[----:B------:R-:W3:Y:S04]  /*4c060*/  LDL.LU R25, [R1+0xafc] ;  /* 0x000afc0001197983 */ /* 0x000ee80000300800 */
[----:B------:R-:W-:Y:S01]  /*4c070*/  STL [R1+0x93c], R34 ;  /* 0x00093c2201007387 */ /* 0x000fe20000100800 */
[----:B------:R-:W-:-:S03]  /*4c080*/  IADD3 R7, P2, R7, UR7, RZ ;  /* 0x0000000707077c10 */ /* 0x000fc6000ff5e0ff */
[----:B------:R1:W-:Y:S01]  /*4c090*/  LDGSTS.E [R0+0x15600], [R4.64], P0 ;  /* 0x1560000004007fae */ /* 0x0003e20008121848 */
[----:B------:R-:W-:-:S05]  /*4c0a0*/  IADD3.X R36, R36, UR6, RZ, P1, !PT ;  /* 0x0000000624247c10 */ /* 0x000fca0008ffe4ff */
[----:B------:R1:W-:Y:S01]  /*4c0b0*/  STL [R1+0x938], R36 ;  /* 0x0009382401007387 */ /* 0x0003e20000100800 */
[----:B------:R-:W-:Y:S01]  /*4c0c0*/  IADD3.X R30, R30, UR6, RZ, P2, !PT ;  /* 0x000000061e1e7c10 */ /* 0x000fe200097fe4ff */
        /* <DEDUP_REMOVED lines=19> */
[----:B------:R-:W-:Y:S04]  /*4c200*/  STL [R1+0x9fc], R2 ;  /* 0x0009fc0201007387 */ /* 0x000fe80000100800 */
[----:B----4-:R-:W2:Y:S01]  /*4c210*/  LDL.LU R28, [R1+0xb38] ;  /* 0x000b3800011c7983 */ /* 0x010ea20000300800 */
[----:B------:R-:W-:-:S03]  /*4c220*/  IMAD.MOV.U32 R5, RZ, RZ, R32 ;  /* 0x000000ffff057224 */ /* 0x000fc600078e0020 */
        /* <DEDUP_REMOVED lines=8> */
[----:B------:R-:W-:-:S04]  /*4c2b0*/  IADD3 R37, P1, R37, UR7, RZ ;  /* 0x0000000725257c10 */ /* 0x000fc8000ff3e0ff */
[----:B-1----:R-:W-:Y:S02]  /*4c2c0*/  MOV R4, R37 ;  /* 0x0000002500047202 */ /* 0x002fe40000000f00 */
[----:B---3--:R-:W-:Y:S02]  /*4c2d0*/  IADD3 R31, P2, R31, UR7, RZ ;  /* 0x000000071f1f7c10 */ /* 0x008fe4000ff5e0ff */
[----:B------:R-:W-:Y:S01]  /*4c2e0*/  IADD3.X R38, R38, UR6, RZ, P1, !PT ;  /* 0x0000000626267c10 */ /* 0x000fe20008ffe4ff */
[----:B------:R-:W-:Y:S04]  /*4c2f0*/  STL [R1+0xa3c], R37 ;  /* 0x000a3c2501007387 */ /* 0x000fe80000100800 */
[----:B------:R-:W-:Y:S01]  /*4c300*/  IMAD.MOV.U32 R5, RZ, RZ, R38 ;  /* 0x000000ffff057224 */ /* 0x000fe200078e0026 */
[----:B------:R-:W-:Y:S04]  /*4c310*/  STL [R1+0xa38], R38 ;  /* 0x000a382601007387 */ /* 0x000fe80000100800 */
[----:B------:R1:W-:Y:S04]  /*4c320*/  STL [R1+0xa7c], R31 ;  /* 0x000a7c1f01007387 */ /* 0x0003e80000100800 */
[----:B------:R3:W-:Y:S01]  /*4c330*/  LDGSTS.E [R0+0x1a600], [R4.64], P0 ;  /* 0x1a60000004007fae */ /* 0x0007e20008121848 */
[----:B------:R-:W-:-:S02]  /*4c340*/  IADD3.X R33, R33, UR6, RZ, P2, !PT ;  /* 0x0000000621217c10 */ /* 0x000fc400097fe4ff */
[----:B------:R-:W-:-:S03]  /*4c350*/  IADD3 R35, P1, R35, UR7, RZ ;  /* 0x0000000723237c10 */ /* 0x000fc6000ff3e0ff */
[----:B------:R3:W-:Y:S02]  /*4c360*/  STL [R1+0xa78], R33 ;  /* 0x000a782101007387 */ /* 0x0007e40000100800 */
[----:B---3--:R-:W-:Y:S02]  /*4c370*/  IMAD.MOV.U32 R4, RZ, RZ, R31 ;  /* 0x000000ffff047224 */ /* 0x008fe400078e001f */
[----:B------:R-:W-:Y:S01]  /*4c380*/  IMAD.MOV.U32 R5, RZ, RZ, R33 ;  /* 0x000000ffff057224 */ /* 0x000fe200078e0021 */
[----:B-1----:R-:W3:Y:S01]  /*4c390*/  LDL.LU R31, [R1+0x3c0] ;  /* 0x0003c000011f7983 */ /* 0x002ee20000300800 */
[----:B------:R-:W-:-:S03]  /*4c3a0*/  IADD3 R25, P2, R25, UR7, RZ ;  /* 0x0000000719197c10 */ /* 0x000fc6000ff5e0ff */
[----:B------:R1:W-:Y:S04]  /*4c3b0*/  LDGSTS.E [R0+0x1b600], [R4.64], P0 ;  /* 0x1b60000004007fae */ /* 0x0003e80008121848 */
[----:B------:R-:W3:Y:S04]  /*4c3c0*/  LDL.LU R33, [R1+0x400] ;  /* 0x0004000001217983 */ /* 0x000ee80000300800 */
[----:B------:R-:W-:Y:S01]  /*4c3d0*/  STL [R1+0xabc], R35 ;  /* 0x000abc2301007387 */ /* 0x000fe20000100800 */
[----:B-1----:R-:W-:Y:S01]  /*4c3e0*/  IMAD.MOV.U32 R4, RZ, RZ, R35 ;  /* 0x000000ffff047224 */ /* 0x002fe200078e0023 */
[----:B------:R-:W-:-:S05]  /*4c3f0*/  IADD3.X R36, R36, UR6, RZ, P1, !PT ;  /* 0x0000000624247c10 */ /* 0x000fca0008ffe4ff */
[----:B------:R-:W-:Y:S01]  /*4c400*/  IMAD.MOV.U32 R5, RZ, RZ, R36 ;  /* 0x000000ffff057224 */ /* 0x000fe200078e0024 */
[----:B------:R-:W-:Y:S01]  /*4c410*/  IADD3.X R34, R34, UR6, RZ, P2, !PT ;  /* 0x0000000622227c10 */ /* 0x000fe200097fe4ff */
[----:B------:R-:W-:Y:S04]  /*4c420*/  STL [R1+0xab8], R36 ;  /* 0x000ab82401007387 */ /* 0x000fe80000100800 */
[----:B------:R-:W-:Y:S04]  /*4c430*/  STL [R1+0xafc], R25 ;  /* 0x000afc1901007387 */ /* 0x000fe80000100800 */
[----:B------:R1:W-:Y:S04]  /*4c440*/  LDGSTS.E [R0+0x1c600], [R4.64], P0 ;  /* 0x1c60000004007fae */ /* 0x0003e80008121848 */
[----:B------:R1:W-:Y:S02]  /*4c450*/  STL [R1+0xaf8], R34 ;  /* 0x000af82201007387 */ /* 0x0003e40000100800 */
[----:B-1----:R-:W-:-:S02]  /*4c460*/  IMAD.MOV.U32 R5, RZ, RZ, R34 ;  /* 0x000000ffff057224 */ /* 0x002fc400078e0022 */
[----:B------:R-:W-:Y:S01]  /*4c470*/  IMAD.MOV.U32 R4, RZ, RZ, R25 ;  /* 0x000000ffff047224 */ /* 0x000fe200078e0019 */
[----:B------:R-:W3:Y:S01]  /*4c480*/  LDL.LU R34, [R1+0x440] ;  /* 0x0004400001227983 */ /* 0x000ee20000300800 */
[----:B------:R-:W-:-:S03]  /*4c490*/  IADD3 R7, P1, R7, UR7, RZ ;  /* 0x0000000707077c10 */ /* 0x000fc6000ff3e0ff */
[----:B------:R-:W3:Y:S04]  /*4c4a0*/  LDL.LU R25, [R1+0x444] ;  /* 0x0004440001197983 */ /* 0x000ee80000300800 */
[----:B------:R-:W3:Y:S01]  /*4c4b0*/  LDL.LU R37, [R1+0x480] ;  /* 0x0004800001257983 */ /* 0x000ee20000300800 */
[----:B------:R-:W-:-:S03]  /*4c4c0*/  IADD3 R30, P2, R30, UR7, RZ ;  /* 0x000000071e1e7c10 */ /* 0x000fc6000ff5e0ff */
[----:B------:R-:W3:Y:S04]  /*4c4d0*/  LDL.LU R36, [R1+0x484] ;  /* 0x0004840001247983 */ /* 0x000ee80000300800 */
[----:B------:R1:W-:Y:S04]  /*4c4e0*/  LDGSTS.E [R0+0x1d600], [R4.64], P0 ;  /* 0x1d60000004007fae */ /* 0x0003e80008121848 */
[----:B------:R2:W-:Y:S01]  /*4c4f0*/  STL [R1+0xb3c], R7 ;  /* 0x000b3c0701007387 */ /* 0x0005e20000100800 */
[----:B-1----:R-:W-:Y:S01]  /*4c500*/  IMAD.MOV.U32 R4, RZ, RZ, R7 ;  /* 0x000000ffff047224 */ /* 0x002fe200078e0007 */
[----:B--2---:R-:W-:-:S05]  /*4c510*/  IADD3.X R28, R28, UR6, RZ, P1, !PT ;  /* 0x000000061c1c7c10 */ /* 0x004fca0008ffe4ff */
[----:B------:R-:W-:Y:S01]  /*4c520*/  IMAD.MOV.U32 R5, RZ, RZ, R28 ;  /* 0x000000ffff057224 */ /* 0x000fe200078e001c */
[----:B------:R1:W-:Y:S01]  /*4c530*/  STL [R1+0xb38], R28 ;  /* 0x000b381c01007387 */ /* 0x0003e20000100800 */
[----:B------:R-:W-:-:S03]  /*4c540*/  IADD3.X R32, R32, UR6, RZ, P2, !PT ;  /* 0x0000000620207c10 */ /* 0x000fc600097fe4ff */
[----:B------:R-:W-:Y:S04]  /*4c550*/  STL [R1+0xb7c], R30 ;  /* 0x000b7c1e01007387 */ /* 0x000fe80000100800 */
[----:B------:R-:W2:Y:S04]  /*4c560*/  LDL.LU R7, [R1+0x4c4] ;  /* 0x0004c40001077983 */ /* 0x000ea80000300800 */
[----:B------:R4:W-:Y:S04]  /*4c570*/  STL [R1+0xb78], R32 ;  /* 0x000b782001007387 */ /* 0x0009e80000100800 */
[----:B------:R4:W-:Y:S04]  /*4c580*/  LDGSTS.E [R0+0x1e600], [R4.64], P0 ;  /* 0x1e60000004007fae */ /* 0x0009e80008121848 */
[----:B-1----:R-:W2:Y:S01]  /*4c590*/  LDL.LU R28, [R1+0x504] ;  /* 0x00050400011c7983 */ /* 0x002ea20000300800 */
[----:B----4-:R-:W-:-:S03]  /*4c5a0*/  IMAD.MOV.U32 R5, RZ, RZ, R32 ;  /* 0x000000ffff057224 */ /* 0x010fc600078e0020 */
[----:B------:R-:W4:Y:S04]  /*4c5b0*/  LDL.LU R32, [R1+0x4c0] ;  /* 0x0004c00001207983 */ /* 0x000f280000300800 */
[----:B------:R-:W4:Y:S01]  /*4c5c0*/  LDL.LU R35, [R1+0x500] ;  /* 0x0005000001237983 */ /* 0x000f220000300800 */
[----:B------:R-:W-:Y:S01]  /*4c5d0*/  IMAD.MOV.U32 R4, RZ, RZ, R30 ;  /* 0x000000ffff047224 */ /* 0x000fe200078e001e */
[----:B------:R-:W-:Y:S02]  /*4c5e0*/  IADD3 R27, P1, R27, UR7, RZ ;  /* 0x000000071b1b7c10 */ /* 0x000fe4000ff3e0ff */
[----:B------:R-:W-:Y:S02]  /*4c5f0*/  IADD3 R2, P2, R2, UR7, RZ ;  /* 0x0000000702027c10 */ /* 0x000fe4000ff5e0ff */
[----:B------:R1:W-:Y:S04]  /*4c600*/  LDGSTS.E [R0+0x1f600], [R4.64], P0 ;  /* 0x1f60000004007fae */ /* 0x0003e80008121848 */
[----:B------:R3:W-:Y:S04]  /*4c610*/  STL [R1+0x3c4], R27 ;  /* 0x0003c41b01007387 */ /* 0x0007e80000100800 */
[----:B------:R-:W-:Y:S01]  /*4c620*/  STL [R1+0x404], R2 ;  /* 0x0004040201007387 */ /* 0x000fe20000100800 */
[----:B-1----:R-:W-:-:S04]  /*4c630*/  IMAD.U32 R0, RZ, RZ, UR5 ;  /* 0x00000005ff007e24 */ /* 0x002fc8000f8e00ff */
[----:B------:R-:W-:Y:S01]  /*4c640*/  IMAD R0, R0, 0x20000, R26 ;  /* 0x0002000000007824 */ /* 0x000fe200078e021a */
[----:B------:R-:W-:Y:S02]  /*4c650*/  MOV R4, R27 ;  /* 0x0000001b00047202 */ /* 0x000fe40000000f00 */
[----:B---3--:R-:W-:-:S05]  /*4c660*/  IADD3.X R31, R31, UR6, RZ, P1, !PT ;  /* 0x000000061f1f7c10 */ /* 0x008fca0008ffe4ff */
[----:B------:R1:W-:Y:S04]  /*4c670*/  STL [R1+0x3c0], R31 ;  /* 0x0003c01f01007387 */ /* 0x0003e80000100800 */
[----:B------:R-:W3:Y:S01]  /*4c680*/  LDL.LU R26, [R1+0x544] ;  /* 0x00054400011a7983 */ /* 0x000ee20000300800 */
[----:B------:R-:W-:-:S03]  /*4c690*/  IMAD.MOV.U32 R5, RZ, RZ, R31 ;  /* 0x000000ffff057224 */ /* 0x000fc600078e001f */
[----:B------:R-:W3:Y:S01]  /*4c6a0*/  LDL.LU R30, [R1+0x584] ;  /* 0x00058400011e7983 */ /* 0x000ee20000300800 */
[----:B------:R-:W-:-:S03]  /*4c6b0*/  IADD3.X R33, R33, UR6, RZ, P2, !PT ;  /* 0x0000000621217c10 */ /* 0x000fc600097fe4ff */
[----:B------:R-:W3:Y:S04]  /*4c6c0*/  LDL.LU R27, [R1+0x540] ;  /* 0x00054000011b7983 */ /* 0x000ee80000300800 */
[----:B-1----:R-:W3:Y:S04]  /*4c6d0*/  LDL.LU R31, [R1+0x580] ;  /* 0x00058000011f7983 */ /* 0x002ee80000300800 */
[----:B------:R1:W-:Y:S04]  /*4c6e0*/  LDGSTS.E [R0+0x800], [R4.64], P0 ;  /* 0x0080000004007fae */ /* 0x0003e80008121848 */
[----:B------:R1:W-:Y:S02]  /*4c6f0*/  STL [R1+0x400], R33 ;  /* 0x0004002101007387 */ /* 0x0003e40000100800 */
[----:B-1----:R-:W-:-:S02]  /*4c700*/  IMAD.MOV.U32 R4, RZ, RZ, R2 ;  /* 0x000000ffff047224 */ /* 0x002fc400078e0002 */
[----:B------:R-:W-:Y:S02]  /*4c710*/  IMAD.MOV.U32 R5, RZ, RZ, R33 ;  /* 0x000000ffff057224 */ /* 0x000fe400078e0021 */
[----:B------:R-:W3:Y:S04]  /*4c720*/  LDL.LU R33, [R1+0x5c4] ;  /* 0x0005c40001217983 */ /* 0x000ee80000300800 */
[----:B------:R-:W3:Y:S04]  /*4c730*/  LDL.LU R2, [R1+0x604] ;  /* 0x0006040001027983 */ /* 0x000ee80000300800 */
        /* <DEDUP_REMOVED lines=10> */
[----:B------:R-:W3:Y:S04]  /*4c7e0*/  LDL.LU R34, [R1+0x5c0] ;  /* 0x0005c00001227983 */ /* 0x000ee80000300800 */
[----:B------:R-:W-:Y:S04]  /*4c7f0*/  STL [R1+0x480], R37 ;  /* 0x0004802501007387 */ /* 0x000fe80000100800 */
[----:B------:R-:W3:Y:S04]  /*4c800*/  LDL.LU R25, [R1+0x600] ;  /* 0x0006000001197983 */ /* 0x000ee80000300800 */
[----:B------:R1:W-:Y:S02]  /*4c810*/  LDGSTS.E [R0+0x2800], [R4.64], P0 ;  /* 0x0280000004007fae */ /* 0x0003e40008121848 */
[----:B-1----:R-:W-:-:S02]  /*4c820*/  IMAD.MOV.U32 R4, RZ, RZ, R36 ;  /* 0x000000ffff047224 */ /* 0x002fc400078e0024 */
[----:B------:R-:W-:-:S05]  /*4c830*/  IMAD.MOV.U32 R5, RZ, RZ, R37 ;  /* 0x000000ffff057224 */ /* 0x000fca00078e0025 */
[----:B------:R1:W-:Y:S01]  /*4c840*/  LDGSTS.E [R0+0x3800], [R4.64], P0 ;  /* 0x0380000004007fae */ /* 0x0003e20008121848 */
[----:B--2---:R-:W-:-:S05]  /*4c850*/  IADD3 R7, P1, R7, UR7, RZ ;  /* 0x0000000707077c10 */ /* 0x004fca000ff3e0ff */
        /* <DEDUP_REMOVED lines=15> */
[----:B------:R-:W2:Y:S04]  /*4c950*/  LDL.LU R28, [R1+0x680] ;  /* 0x00068000011c7983 */ /* 0x000ea80000300800 */
[----:B------:R1:W-:Y:S01]  /*4c960*/  LDGSTS.E [R0+0x5800], [R4.64], P0 ;  /* 0x0580000004007fae */ /* 0x0003e20008121848 */
[----:B---3--:R-:W-:Y:S02]  /*4c970*/  IADD3 R26, P1, R26, UR7, RZ ;  /* 0x000000071a1a7c10 */ /* 0x008fe4000ff3e0ff */
[----:B------:R-:W-:Y:S02]  /*4c980*/  IADD3 R30, P2, R30, UR7, RZ ;  /* 0x000000071e1e7c10 */ /* 0x000fe4000ff5e0ff */
[----:B------:R-:W-:Y:S01]  /*4c990*/  IADD3.X R27, R27, UR6, RZ, P1, !PT ;  /* 0x000000061b1b7c10 */ /* 0x000fe20008ffe4ff */
[----:B------:R3:W-:Y:S01]  /*4c9a0*/  STL [R1+0x544], R26 ;  /* 0x0005441a01007387 */ /* 0x0007e20000100800 */
[----:B-1----:R-:W-:Y:S01]  /*4c9b0*/  IMAD.MOV.U32 R4, RZ, RZ, R26 ;  /* 0x000000ffff047224 */ /* 0x002fe200078e001a */
[----:B------:R-:W-:-:S02]  /*4c9c0*/  IADD3.X R31, R31, UR6, RZ, P2, !PT ;  /* 0x000000061f1f7c10 */ /* 0x000fc400097fe4ff */
[----:B------:R-:W-:Y:S01]  /*4c9d0*/  IMAD.MOV.U32 R5, RZ, RZ, R27 ;  /* 0x000000ffff057224 */ /* 0x000fe200078e001b */
[----:B------:R1:W-:Y:S04]  /*4c9e0*/  STL [R1+0x540], R27 ;  /* 0x0005401b01007387 */ /* 0x0003e80000100800 */
[----:B------:R1:W-:Y:S04]  /*4c9f0*/  STL [R1+0x584], R30 ;  /* 0x0005841e01007387 */ /* 0x0003e80000100800 */
[----:B---3--:R-:W3:Y:S04]  /*4ca00*/  LDL.LU R26, [R1+0x6c4] ;  /* 0x0006c400011a7983 */ /* 0x008ee80000300800 */
[----:B------:R1:W-:Y:S04]  /*4ca10*/  STL [R1+0x580], R31 ;  /* 0x0005801f01007387 */ /* 0x0003e80000100800 */
[----:B------:R1:W-:Y:S01]  /*4ca20*/  LDGSTS.E [R0+0x6800], [R4.64], P0 ;  /* 0x0680000004007fae */ /* 0x0003e20008121848 */
[----:B------:R-:W-:-:S03]  /*4ca30*/  IADD3 R33, P1, R33, UR7, RZ ;  /* 0x0000000721217c10 */ /* 0x000fc6000ff3e0ff */
[----:B-1----:R-:W3:Y:S01]  /*4ca40*/  LDL.LU R27, [R1+0x704] ;  /* 0x00070400011b7983 */ /* 0x002ee20000300800 */
[----:B------:R-:W-:Y:S02]  /*4ca50*/  IADD3 R2, P2, R2, UR7, RZ ;  /* 0x0000000702027c10 */ /* 0x000fe4000ff5e0ff */
[----:B------:R-:W-:Y:S02]  /*4ca60*/  MOV R4, R30 ;  /* 0x0000001e00047202 */ /* 0x000fe40000000f00 */
[----:B------:R-:W3:Y:S01]  /*4ca70*/  LDL.LU R30, [R1+0x6c0] ;  /* 0x0006c000011e7983 */ /* 0x000ee20000300800 */
[----:B------:R-:W-:-:S03]  /*4ca80*/  IMAD.MOV.U32 R5, RZ, RZ, R31 ;  /* 0x000000ffff057224 */ /* 0x000fc600078e001f */
[----:B------:R-:W3:Y:S04]  /*4ca90*/  LDL.LU R31, [R1+0x700] ;  /* 0x00070000011f7983 */ /* 0x000ee80000300800 */
        /* <DEDUP_REMOVED lines=34> */
[----:B--2---:R-:W2:Y:S04]  /*4ccc0*/  LDL.LU R7, [R1+0x844] ;  /* 0x0008440001077983 */ /* 0x004ea80000300800 */
[----:B------:R-:W2:Y:S04]  /*4ccd0*/  LDL.LU R28, [R1+0x884] ;  /* 0x00088400011c7983 */ /* 0x000ea80000300800 */
[----:B------:R1:W-:Y:S01]  /*4cce0*/  LDGSTS.E [R0+0xb800], [R4.64], P0 ;  /* 0x0b80000004007fae */ /* 0x0003e20008121848 */
[----:B---3--:R-:W-:-:S05]  /*4ccf0*/  IADD3 R26, P1, R26, UR7, RZ ;  /* 0x000000071a1a7c10 */ /* 0x008fca000ff3e0ff */
[----:B------:R3:W-:Y:S01]  /*4cd00*/  STL [R1+0x6c4], R26 ;  /* 0x0006c41a01007387 */ /* 0x0007e20000100800 */
[----:B-1----:R-:W-:Y:S01]  /*4cd10*/  IMAD.MOV.U32 R4, RZ, RZ, R26 ;  /* 0x000000ffff047224 */ /* 0x002fe200078e001a */
[----:B------:R-:W-:Y:S02]  /*4cd20*/  IADD3 R27, P2, R27, UR7, RZ ;  /* 0x000000071b1b7c10 */ /* 0x000fe4000ff5e0ff */
[----:B------:R-:W-:Y:S02]  /*4cd30*/  IADD3.X R30, R30, UR6, RZ, P1, !PT ;  /* 0x000000061e1e7c10 */ /* 0x000fe40008ffe4ff */
[----:B------:R-:W-:-:S03]  /*4cd40*/  IADD3.X R31, R31, UR6, RZ, P2, !PT ;  /* 0x000000061f1f7c10 */ /* 0x000fc600097fe4ff */
[----:B------:R1:W-:Y:S01]  /*4cd50*/  STL [R1+0x6c0], R30 ;  /* 0x0006c01e01007387 */ /* 0x0003e20000100800 */
[----:B------:R-:W-:-:S03]  /*4cd60*/  IMAD.MOV.U32 R5, RZ, RZ, R30 ;  /* 0x000000ffff057224 */ /* 0x000fc600078e001e */
[----:B------:R-:W-:Y:S04]  /*4cd70*/  STL [R1+0x704], R27 ;  /* 0x0007041b01007387 */ /* 0x000fe80000100800 */
[----:B---3--:R-:W2:Y:S04]  /*4cd80*/  LDL.LU R26, [R1+0x840] ;  /* 0x00084000011a7983 */ /* 0x008ea80000300800 */
[----:B------:R1:W-:Y:S04]  /*4cd90*/  STL [R1+0x700], R31 ;  /* 0x0007001f01007387 */ /* 0x0003e80000100800 */
[----:B-1----:R-:W2:Y:S04]  /*4cda0*/  LDL.LU R30, [R1+0x880] ;  /* 0x00088000011e7983 */ /* 0x002ea80000300800 */
[----:B------:R1:W-:Y:S02]  /*4cdb0*/  LDGSTS.E [R0+0xc800], [R4.64], P0 ;  /* 0x0c80000004007fae */ /* 0x0003e40008121848 */
[----:B-1----:R-:W-:Y:S01]  /*4cdc0*/  IMAD.MOV.U32 R4, RZ, RZ, R27 ;  /* 0x000000ffff047224 */ /* 0x002fe200078e001b */
[----:B------:R-:W-:Y:S01]  /*4cdd0*/  IADD3 R33, P1, R33, UR7, RZ ;  /* 0x0000000721217c10 */ /* 0x000fe2000ff3e0ff */
[----:B------:R-:W-:-:S02]  /*4cde0*/  IMAD.MOV.U32 R5, RZ, RZ, R31 ;  /* 0x000000ffff057224 */ /* 0x000fc400078e001f */
[----:B------:R-:W2:Y:S04]  /*4cdf0*/  LDL.LU R31, [R1+0x8c4] ;  /* 0x0008c400011f7983 */ /* 0x000ea80000300800 */
[----:B------:R-:W2:Y:S01]  /*4ce00*/  LDL.LU R27, [R1+0x904] ;  /* 0x00090400011b7983 */ /* 0x000ea20000300800 */
[----:B------:R-:W-:Y:S02]  /*4ce10*/  IADD3 R36, P2, R36, UR7, RZ ;  /* 0x0000000724247c10 */ /* 0x000fe4000ff5e0ff */
[----:B------:R-:W-:Y:S01]  /*4ce20*/  IADD3.X R34, R34, UR6, RZ, P1, !PT ;  /* 0x0000000622227c10 */ /* 0x000fe20008ffe4ff */
[----:B------:R-:W-:Y:S01]  /*4ce30*/  STL [R1+0x744], R33 ;  /* 0x0007442101007387 */ /* 0x000fe20000100800 */
[----:B------:R-:W-:-:S03]  /*4ce40*/  IADD3.X R37, R37, UR6, RZ, P2, !PT ;  /* 0x0000000625257c10 */ /* 0x000fc600097fe4ff */
[----:B------:R1:W-:Y:S04]  /*4ce50*/  LDGSTS.E [R0+0xd800], [R4.64], P0 ;  /* 0x0d80000004007fae */ /* 0x0003e80008121848 */
[----:B------:R1:W-:Y:S04]  /*4ce60*/  STL [R1+0x740], R34 ;  /* 0x0007402201007387 */ /* 0x0003e80000100800 */
[----:B------:R-:W-:Y:S01]  /*4ce70*/  STL [R1+0x784], R36 ;  /* 0x0007842401007387 */ /* 0x000fe20000100800 */
[----:B-1----:R-:W-:-:S03]  /*4ce80*/  IMAD.MOV.U32 R5, RZ, RZ, R34 ;  /* 0x000000ffff057224 */ /* 0x002fc600078e0022 */
[----:B------:R-:W2:Y:S01]  /*4ce90*/  LDL.LU R34, [R1+0x8c0] ;  /* 0x0008c00001227983 */ /* 0x000ea20000300800 */
[----:B------:R-:W-:-:S03]  /*4cea0*/  MOV R4, R33 ;  /* 0x0000002100047202 */ /* 0x000fc60000000f00 */
[----:B------:R-:W-:Y:S01]  /*4ceb0*/  STL [R1+0x780], R37 ;  /* 0x0007802501007387 */ /* 0x000fe20000100800 */
[----:B------:R-:W-:-:S03]  /*4cec0*/  IADD3 R2, P1, R2, UR7, RZ ;  /* 0x0000000702027c10 */ /* 0x000fc6000ff3e0ff */
[----:B------:R-:W2:Y:S01]  /*4ced0*/  LDL.LU R33, [R1+0x900] ;  /* 0x0009000001217983 */ /* 0x000ea20000300800 */
[----:B------:R-:W-:-:S03]  /*4cee0*/  IADD3 R25, P2, R25, UR7, RZ ;  /* 0x0000000719197c10 */ /* 0x000fc6000ff5e0ff */
[----:B------:R1:W-:Y:S04]  /*4cef0*/  LDGSTS.E [R0+0xe800], [R4.64], P0 ;  /* 0x0e80000004007fae */ /* 0x0003e80008121848 */
        /* <DEDUP_REMOVED lines=14> */
[----:B----4-:R-:W-:-:S03]  /*4cfe0*/  IMAD.MOV.U32 R5, RZ, RZ, R35 ;  /* 0x000000ffff057224 */ /* 0x010fc600078e0023 */
[----:B-1----:R-:W4:Y:S01]  /*4cff0*/  LDL.LU R35, [R1+0x940] ;  /* 0x0009400001237983 */ /* 0x002f220000300800 */
[----:B------:R-:W-:-:S03]  /*4d000*/  IMAD.MOV.U32 R4, RZ, RZ, R25 ;  /* 0x000000ffff047224 */ /* 0x000fc600078e0019 */
[----:B------:R-:W4:Y:S01]  /*4d010*/  LDL.LU R25, [R1+0x980] ;  /* 0x0009800001197983 */ /* 0x000f220000300800 */
[----:B--2---:R-:W-:Y:S02]  /*4d020*/  IADD3 R7, P1, R7, UR7, RZ ;  /* 0x0000000707077c10 */ /* 0x004fe4000ff3e0ff */
        /* <DEDUP_REMOVED lines=8> */
[----:B------:R2:W-:Y:S04]  /*4d0b0*/  STL [R1+0x884], R28 ;  /* 0x0008841c01007387 */ /* 0x0005e80000100800 */
[----:B------:R2:W-:Y:S04]  /*4d0c0*/  LDGSTS.E [R0+0x12800], [R4.64], P0 ;  /* 0x1280000004007fae */ /* 0x0005e80008121848 */
[----:B-1----:R-:W4:Y:S04]  /*4d0d0*/  LDL.LU R26, [R1+0x9c4] ;  /* 0x0009c400011a7983 */ /* 0x002f280000300800 */
[----:B------:R1:W-:Y:S04]  /*4d0e0*/  STL [R1+0x880], R30 ;  /* 0x0008801e01007387 */ /* 0x0003e80000100800 */
[----:B------:R-:W4:Y:S01]  /*4d0f0*/  LDL.LU R7, [R1+0xa04] ;  /* 0x000a040001077983 */ /* 0x000f220000300800 */
[----:B--2---:R-:W-:-:S03]  /*4d100*/  IMAD.MOV.U32 R4, RZ, RZ, R28 ;  /* 0x000000ffff047224 */ /* 0x004fc600078e001c */
[----:B------:R-:W2:Y:S01]  /*4d110*/  LDL.LU R28, [R1+0x9c0] ;  /* 0x0009c000011c7983 */ /* 0x000ea20000300800 */
[----:B------:R-:W-:Y:S01]  /*4d120*/  IADD3 R31, P1, R31, UR7, RZ ;  /* 0x000000071f1f7c10 */ /* 0x000fe2000ff3e0ff */
[----:B------:R-:W-:Y:S02]  /*4d130*/  IMAD.MOV.U32 R5, RZ, RZ, R30 ;  /* 0x000000ffff057224 */ /* 0x000fe400078e001e */
[----:B-1----:R-:W2:Y:S01]  /*4d140*/  LDL.LU R30, [R1+0xa00] ;  /* 0x000a0000011e7983 */ /* 0x002ea20000300800 */
[----:B------:R-:W-:-:S03]  /*4d150*/  IADD3 R27, P2, R27, UR7, RZ ;  /* 0x000000071b1b7c10 */ /* 0x000fc6000ff5e0ff */
        /* <DEDUP_REMOVED lines=8> */
[----:B------:R-:W2:Y:S04]  /*4d1e0*/  LDL.LU R36, [R1+0xa44] ;  /* 0x000a440001247983 */ /* 0x000ea80000300800 */
[----:B------:R1:W-:Y:S04]  /*4d1f0*/  STL [R1+0x900], R33 ;  /* 0x0009002101007387 */ /* 0x0003e80000100800 */
[----:B------:R-:W2:Y:S04]  /*4d200*/  LDL.LU R31, [R1+0xa84] ;  /* 0x000a8400011f7983 */ /* 0x000ea80000300800 */
[----:B------:R-:W2:Y:S04]  /*4d210*/  LDL.LU R37, [R1+0xa40] ;  /* 0x000a400001257983 */ /* 0x000ea80000300800 */
[----:B------:R1:W-:Y:S02]  /*4d220*/  LDGSTS.E [R0+0x14800], [R4.64], P0 ;  /* 0x1480000004007fae */ /* 0x0003e40008121848 */
[----:B-1----:R-:W-:-:S02]  /*4d230*/  IMAD.MOV.U32 R5, RZ, RZ, R33 ;  /* 0x000000ffff057224 */ /* 0x002fc400078e0021 */
[----:B------:R-:W2:Y:S01]  /*4d240*/  LDL.LU R33, [R1+0xa80] ;  /* 0x000a800001217983 */ /* 0x000ea20000300800 */
[----:B------:R-:W-:-:S03]  /*4d250*/  MOV R4, R27 ;  /* 0x0000001b00047202 */ /* 0x000fc60000000f00 */
[----:B------:R-:W2:Y:S04]  /*4d260*/  LDL.LU R34, [R1+0xac4] ;  /* 0x000ac40001227983 */ /* 0x000ea80000300800 */
[----:B------:R-:W2:Y:S04]  /*4d270*/  LDL.LU R27, [R1+0xb04] ;  /* 0x000b0400011b7983 */ /* 0x000ea80000300800 */
[----:B------:R1:W-:Y:S01]  /*4d280*/  LDGSTS.E [R0+0x15800], [R4.64], P0 ;  /* 0x1580000004007fae */ /* 0x0003e20008121848 */
[----:B---3--:R-:W-:-:S05]  /*4d290*/  IADD3 R32, P1, R32, UR7, RZ ;  /* 0x0000000720207c10 */ /* 0x008fca000ff3e0ff */
[----:B------:R-:W-:Y:S01]  /*4d2a0*/  STL [R1+0x944], R32 ;  /* 0x0009442001007387 */ /* 0x000fe20000100800 */
[----:B------:R-:W-:Y:S02]  /*4d2b0*/  IADD3 R2, P2, R2, UR7, RZ ;  /* 0x0000000702027c10 */ /* 0x000fe4000ff5e0ff */
[----:B----4-:R-:W-:Y:S02]  /*4d2c0*/  IADD3.X R35, R35, UR6, RZ, P1, !PT ;  /* 0x0000000623237c10 */ /* 0x010fe40008ffe4ff */
[----:B------:R-:W-:-:S03]  /*4d2d0*/  IADD3.X R25, R25, UR6, RZ, P2, !PT ;  /* 0x0000000619197c10 */ /* 0x000fc600097fe4ff */
[----:B------:R3:W-:Y:S01]  /*4d2e0*/  STL [R1+0x940], R35 ;  /* 0x0009402301007387 */ /* 0x0007e20000100800 */
[----:B-1----:R-:W-:-:S03]  /*4d2f0*/  IMAD.MOV.U32 R5, RZ, RZ, R35 ;  /* 0x000000ffff057224 */ /* 0x002fc600078e0023 */
[----:B------:R1:W-:Y:S01]  /*4d300*/  STL [R1+0x984], R2 ;  /* 0x0009840201007387 */ /* 0x0003e20000100800 */
[----:B------:R-:W-:-:S03]  /*4d310*/  IMAD.MOV.U32 R4, RZ, RZ, R32 ;  /* 0x000000ffff047224 */ /* 0x000fc600078e0020 */
[----:B---3--:R-:W3:Y:S04]  /*4d320*/  LDL.LU R35, [R1+0xac0] ;  /* 0x000ac00001237983 */ /* 0x008ee80000300800 */
[----:B------:R4:W-:Y:S04]  /*4d330*/  STL [R1+0x980], R25 ;  /* 0x0009801901007387 */ /* 0x0009e80000100800 */
[----:B------:R-:W3:Y:S04]  /*4d340*/  LDL.LU R32, [R1+0xb00] ;  /* 0x000b000001207983 */ /* 0x000ee80000300800 */
[----:B------:R1:W-:Y:S02]  /*4d350*/  LDGSTS.E [R0+0x16800], [R4.64], P0 ;  /* 0x1680000004007fae */ /* 0x0003e40008121848 */
[----:B-1----:R-:W-:-:S02]  /*4d360*/  IMAD.MOV.U32 R4, RZ, RZ, R2 ;  /* 0x000000ffff047224 */ /* 0x002fc400078e0002 */
[----:B------:R-:W-:Y:S01]  /*4d370*/  IMAD.MOV.U32 R5, RZ, RZ, R25 ;  /* 0x000000ffff057224 */ /* 0x000fe200078e0019 */
[----:B------:R-:W3:Y:S04]  /*4d380*/  LDL.LU R2, [R1+0xb44] ;  /* 0x000b440001027983 */ /* 0x000ee80000300800 */
[----:B----4-:R-:W4:Y:S04]  /*4d390*/  LDL.LU R25, [R1+0xb84] ;  /* 0x000b840001197983 */ /* 0x010f280000300800 */
[----:B------:R1:W-:Y:S01]  /*4d3a0*/  LDGSTS.E [R0+0x17800], [R4.64], P0 ;  /* 0x1780000004007fae */ /* 0x0003e20008121848 */
[----:B------:R-:W-:-:S05]  /*4d3b0*/  IADD3 R26, P1, R26, UR7, RZ ;  /* 0x000000071a1a7c10 */ /* 0x000fca000ff3e0ff */
[----:B------:R-:W-:Y:S01]  /*4d3c0*/  STL [R1+0x9c4], R26 ;  /* 0x0009c41a01007387 */ /* 0x000fe20000100800 */
[----:B------:R-:W-:Y:S02]  /*4d3d0*/  IADD3 R7, P2, R7, UR7, RZ ;  /* 0x0000000707077c10 */ /* 0x000fe4000ff5e0ff */
[----:B--2---:R-:W-:Y:S01]  /*4d3e0*/  IADD3.X R28, R28, UR6, RZ, P1, !PT ;  /* 0x000000061c1c7c10 */ /* 0x004fe20008ffe4ff */
[----:B-1----:R-:W-:Y:S01]  /*4d3f0*/  IMAD.MOV.U32 R4, RZ, RZ, R26 ;  /* 0x000000ffff047224 */ /* 0x002fe200078e001a */
[----:B------:R-:W-:-:S03]  /*4d400*/  IADD3.X R30, R30, UR6, RZ, P2, !PT ;  /* 0x000000061e1e7c10 */ /* 0x000fc600097fe4ff */
[----:B------:R1:W-:Y:S01]  /*4d410*/  STL [R1+0x9c0], R28 ;  /* 0x0009c01c01007387 */ /* 0x0003e20000100800 */
[----:B------:R-:W-:-:S03]  /*4d420*/  IMAD.MOV.U32 R5, RZ, RZ, R28 ;  /* 0x000000ffff057224 */ /* 0x000fc600078e001c */
[----:B------:R-:W-:Y:S04]  /*4d430*/  STL [R1+0xa04], R7 ;  /* 0x000a040701007387 */ /* 0x000fe80000100800 */
[----:B------:R2:W-:Y:S04]  /*4d440*/  LDGSTS.E [R0+0x18800], [R4.64], P0 ;  /* 0x1880000004007fae */ /* 0x0005e80008121848 */
[----:B-1----:R-:W4:Y:S04]  /*4d450*/  LDL.LU R28, [R1+0xb40] ;  /* 0x000b4000011c7983 */ /* 0x002f280000300800 */
[----:B------:R1:W-:Y:S04]  /*4d460*/  STL [R1+0xa00], R30 ;  /* 0x000a001e01007387 */ /* 0x0003e80000100800 */
[----:B------:R-:W4:Y:S01]  /*4d470*/  LDL.LU R26, [R1+0xb80] ;  /* 0x000b8000011a7983 */ /* 0x000f220000300800 */
[----:B--2---:R-:W-:-:S02]  /*4d480*/  IMAD.MOV.U32 R4, RZ, RZ, R7 ;  /* 0x000000ffff047224 */ /* 0x004fc400078e0007 */
[----:B------:R-:W-:Y:S02]  /*4d490*/  IMAD.MOV.U32 R5, RZ, RZ, R30 ;  /* 0x000000ffff057224 */ /* 0x000fe400078e001e */
[----:B-1----:R-:W4:Y:S04]  /*4d4a0*/  LDL.LU R30, [R1+0x3cc] ;  /* 0x0003cc00011e7983 */ /* 0x002f280000300800 */
[----:B------:R1:W-:Y:S04]  /*4d4b0*/  LDGSTS.E [R0+0x19800], [R4.64], P0 ;  /* 0x1980000004007fae */ /* 0x0003e80008121848 */
[----:B------:R-:W4:Y:S01]  /*4d4c0*/  LDL.LU R7, [R1+0x40c] ;  /* 0x00040c0001077983 */ /* 0x000f220000300800 */
[----:B------:R-:W-:-:S05]  /*4d4d0*/  IADD3 R36, P1, R36, UR7, RZ ;  /* 0x0000000724247c10 */ /* 0x000fca000ff3e0ff */
        /* <DEDUP_REMOVED lines=10> */
[----:B------:R-:W-:Y:S01]  /*4d580*/  IADD3 R34, P1, R34, UR7, RZ ;  /* 0x0000000722227c10 */ /* 0x000fe2000ff3e0ff */
[----:B-1----:R-:W-:Y:S02]  /*4d590*/  IMAD.MOV.U32 R4, RZ, RZ, R31 ;  /* 0x000000ffff047224 */ /* 0x002fe400078e001f */
        /* <DEDUP_REMOVED lines=9> */
[----:B------:R-:W-:Y:S01]  /*4d630*/  IADD3.X R32, R32, UR6, RZ, P2, !PT ;  /* 0x0000000620207c10 */ /* 0x000fe200097fe4ff */
[----:B------:R-:W-:Y:S04]  /*4d640*/  STL [R1+0xac0], R35 ;  /* 0x000ac02301007387 */ /* 0x000fe80000100800 */
[----:B------:R1:W-:Y:S04]  /*4d650*/  STL [R1+0xb04], R27 ;  /* 0x000b041b01007387 */ /* 0x0003e80000100800 */
[----:B------:R3:W-:Y:S04]  /*4d660*/  LDGSTS.E [R0+0x1c800], [R4.64], P0 ;  /* 0x1c80000004007fae */ /* 0x0007e80008121848 */
[----:B------:R-:W-:Y:S04]  /*4d670*/  STL [R1+0xb00], R32 ;  /* 0x000b002001007387 */ /* 0x000fe80000100800 */
[----:B------:R-:W2:Y:S01]  /*4d680*/  LDL.LU R34, [R1+0x448] ;  /* 0x0004480001227983 */ /* 0x000ea20000300800 */
[----:B---3--:R-:W-:-:S03]  /*4d690*/  IMAD.MOV.U32 R4, RZ, RZ, R27 ;  /* 0x000000ffff047224 */ /* 0x008fc600078e001b */
[----:B-1----:R-:W3:Y:S04]  /*4d6a0*/  LDL.LU R27, [R1+0x44c] ;  /* 0x00044c00011b7983 */ /* 0x002ee80000300800 */
[----:B------:R-:W2:Y:S04]  /*4d6b0*/  LDL.LU R37, [R1+0x488] ;  /* 0x0004880001257983 */ /* 0x000ea80000300800 */
[----:B------:R-:W2:Y:S01]  /*4d6c0*/  LDL.LU R36, [R1+0x48c] ;  /* 0x00048c0001247983 */ /* 0x000ea20000300800 */
[----:B------:R-:W-:Y:S01]  /*4d6d0*/  IADD3 R2, P1, R2, UR7, RZ ;  /* 0x0000000702027c10 */ /* 0x000fe2000ff3e0ff */
[----:B------:R-:W-:Y:S01]  /*4d6e0*/  IMAD.MOV.U32 R5, RZ, RZ, R32 ;  /* 0x000000ffff057224 */ /* 0x000fe200078e0020 */
[----:B----4-:R-:W-:-:S03]  /*4d6f0*/  IADD3 R25, P2, R25, UR7, RZ ;  /* 0x0000000719197c10 */ /* 0x010fc6000ff5e0ff */
[----:B------:R1:W-:Y:S04]  /*4d700*/  STL [R1+0xb44], R2 ;  /* 0x000b440201007387 */ /* 0x0003e80000100800 */
[----:B------:R4:W-:Y:S02]  /*4d710*/  LDGSTS.E [R0+0x1d800], [R4.64], P0 ;  /* 0x1d80000004007fae */ /* 0x0009e40008121848 */
[----:B----4-:R-:W-:Y:S01]  /*4d720*/  IMAD.MOV.U32 R4, RZ, RZ, R2 ;  /* 0x000000ffff047224 */ /* 0x010fe200078e0002 */
[----:B------:R-:W-:-:S05]  /*4d730*/  IADD3.X R28, R28, UR6, RZ, P1, !PT ;  /* 0x000000061c1c7c10 */ /* 0x000fca0008ffe4ff */
[----:B------:R4:W-:Y:S01]  /*4d740*/  STL [R1+0xb40], R28 ;  /* 0x000b401c01007387 */ /* 0x0009e20000100800 */
[----:B------:R-:W-:-:S03]  /*4d750*/  IADD3.X R26, R26, UR6, RZ, P2, !PT ;  /* 0x000000061a1a7c10 */ /* 0x000fc600097fe4ff */
[----:B------:R4:W-:Y:S01]  /*4d760*/  STL [R1+0xb84], R25 ;  /* 0x000b841901007387 */ /* 0x0009e20000100800 */
[----:B------:R-:W-:-:S03]  /*4d770*/  IMAD.MOV.U32 R5, RZ, RZ, R28 ;  /* 0x000000ffff057224 */ /* 0x000fc600078e001c */
[----:B-1----:R-:W2:Y:S04]  /*4d780*/  LDL.LU R2, [R1+0x4cc] ;  /* 0x0004cc0001027983 */ /* 0x002ea80000300800 */
[----:B------:R1:W-:Y:S04]  /*4d790*/  STL [R1+0xb80], R26 ;  /* 0x000b801a01007387 */ /* 0x0003e80000100800 */
[----:B----4-:R-:W4:Y:S01]  /*4d7a0*/  LDL.LU R28, [R1+0x50c] ;  /* 0x00050c00011c7983 */ /* 0x010f220000300800 */
[----:B------:R-:W-:-:S03]  /*4d7b0*/  IADD3 R30, P1, R30, UR7, RZ ;  /* 0x000000071e1e7c10 */ /* 0x000fc6000ff3e0ff */
[----:B------:R-:W4:Y:S04]  /*4d7c0*/  LDL.LU R32, [R1+0x4c8] ;  /* 0x0004c80001207983 */ /* 0x000f280000300800 */
[----:B------:R1:W-:Y:S01]  /*4d7d0*/  LDGSTS.E [R0+0x1e800], [R4.64], P0 ;  /* 0x1e80000004007fae */ /* 0x0003e20008121848 */
[----:B------:R-:W-:-:S03]  /*4d7e0*/  IADD3 R7, P2, R7, UR7, RZ ;  /* 0x0000000707077c10 */ /* 0x000fc6000ff5e0ff */
[----:B------:R-:W4:Y:S01]  /*4d7f0*/  LDL.LU R35, [R1+0x508] ;  /* 0x0005080001237983 */ /* 0x000f220000300800 */
[----:B-1----:R-:W-:Y:S02]  /*4d800*/  IMAD.MOV.U32 R4, RZ, RZ, R25 ;  /* 0x000000ffff047224 */ /* 0x002fe400078e0019 */
[----:B------:R-:W-:Y:S01]  /*4d810*/  IMAD.MOV.U32 R5, RZ, RZ, R26 ;  /* 0x000000ffff057224 */ /* 0x000fe200078e001a */
[----:B------:R-:W-:Y:S01]  /*4d820*/  LOP3.LUT R25, R81, 0x50, RZ, 0x3c, !PT ;  /* 0x0000005051197812 */ /* 0x000fe200078e3cff */
[----:B------:R1:W-:Y:S04]  /*4d830*/  STL [R1+0x3cc], R30 ;  /* 0x0003cc1e01007387 */ /* 0x0003e80000100800 */
[----:B------:R1:W-:Y:S04]  /*4d840*/  LDGSTS.E [R0+0x1f800], [R4.64], P0 ;  /* 0x1f80000004007fae */ /* 0x0003e80008121848 */
[----:B------:R-:W-:Y:S01]  /*4d850*/  STL [R1+0x40c], R7 ;  /* 0x00040c0701007387 */ /* 0x000fe20000100800 */
[----:B-1----:R-:W-:Y:S01]  /*4d860*/  IMAD.U32 R0, RZ, RZ, UR5 ;  /* 0x00000005ff007e24 */ /* 0x002fe2000f8e00ff */
[----:B------:R-:W-:-:S03]  /*4d870*/  IADD3.X R31, R31, UR6, RZ, P1, !PT ;  /* 0x000000061f1f7c10 */ /* 0x000fc60008ffe4ff */
[----:B------:R-:W-:Y:S02]  /*4d880*/  IMAD R0, R0, 0x20000, R25 ;  /* 0x0002000000007824 */ /* 0x000fe400078e0219 */
[----:B------:R1:W-:Y:S01]  /*4d890*/  STL [R1+0x3c8], R31 ;  /* 0x0003c81f01007387 */ /* 0x0003e20000100800 */
[----:B------:R-:W-:-:S03]  /*4d8a0*/  IMAD.MOV.U32 R4, RZ, RZ, R30 ;  /* 0x000000ffff047224 */ /* 0x000fc600078e001e */
        /* <DEDUP_REMOVED lines=13> */
[----:B---3--:R-:W-:-:S04]  /*4d980*/  IADD3 R27, P1, R27, UR7, RZ ;  /* 0x000000071b1b7c10 */ /* 0x008fc8000ff3e0ff */
[----:B--2---:R-:W-:Y:S01]  /*4d990*/  IADD3.X R34, R34, UR6, RZ, P1, !PT ;  /* 0x0000000622227c10 */ /* 0x004fe20008ffe4ff */
[----:B------:R-:W-:Y:S01]  /*4d9a0*/  STL [R1+0x44c], R27 ;  /* 0x00044c1b01007387 */ /* 0x000fe20000100800 */
[----:B------:R-:W-:-:S03]  /*4d9b0*/  IADD3 R36, P2, R36, UR7, RZ ;  /* 0x0000000724247c10 */ /* 0x000fc6000ff5e0ff */
[----:B------:R2:W-:Y:S01]  /*4d9c0*/  STL [R1+0x448], R34 ;  /* 0x0004482201007387 */ /* 0x0005e20000100800 */
[----:B-1----:R-:W-:Y:S01]  /*4d9d0*/  IMAD.MOV.U32 R5, RZ, RZ, R34 ;  /* 0x000000ffff057224 */ /* 0x002fe200078e0022 */
[----:B------:R-:W-:Y:S02]  /*4d9e0*/  IADD3.X R37, R37, UR6, RZ, P2, !PT ;  /* 0x0000000625257c10 */ /* 0x000fe400097fe4ff */
[----:B------:R-:W-:Y:S01]  /*4d9f0*/  STL [R1+0x48c], R36 ;  /* 0x00048c2401007387 */ /* 0x000fe20000100800 */
[----:B------:R-:W-:-:S03]  /*4da00*/  MOV R4, R27 ;  /* 0x0000001b00047202 */ /* 0x000fc60000000f00 */
[----:B--2---:R-:W2:Y:S04]  /*4da10*/  LDL.LU R34, [R1+0x5c8] ;  /* 0x0005c80001227983 */ /* 0x004ea80000300800 */
[----:B------:R-:W-:Y:S04]  /*4da20*/  STL [R1+0x488], R37 ;  /* 0x0004882501007387 */ /* 0x000fe80000100800 */
[----:B------:R-:W3:Y:S04]  /*4da30*/  LDL.LU R27, [R1+0x608] ;  /* 0x00060800011b7983 */ /* 0x000ee80000300800 */
[----:B------:R1:W-:Y:S02]  /*4da40*/  LDGSTS.E [R0+0x2a00], [R4.64], P0 ;  /* 0x02a0000004007fae */ /* 0x0003e40008121848 */
[----:B-1----:R-:W-:-:S02]  /*4da50*/  IMAD.MOV.U32 R4, RZ, RZ, R36 ;  /* 0x000000ffff047224 */ /* 0x002fc400078e0024 */
[----:B------:R-:W-:-:S05]  /*4da60*/  IMAD.MOV.U32 R5, RZ, RZ, R37 ;  /* 0x000000ffff057224 */ /* 0x000fca00078e0025 */
[----:B------:R1:W-:Y:S01]  /*4da70*/  LDGSTS.E [R0+0x3a00], [R4.64], P0 ;  /* 0x03a0000004007fae */ /* 0x0003e20008121848 */
[----:B------:R-:W-:Y:S02]  /*4da80*/  IADD3 R2, P1, R2, UR7, RZ ;  /* 0x0000000702027c10 */ /* 0x000fe4000ff3e0ff */
[----:B----4-:R-:W-:Y:S02]  /*4da90*/  IADD3 R28, P2, R28, UR7, RZ ;  /* 0x000000071c1c7c10 */ /* 0x010fe4000ff5e0ff */
        /* <DEDUP_REMOVED lines=14> */
[----:B------:R-:W4:Y:S04]  /*4db80*/  LDL.LU R28, [R1+0x688] ;  /* 0x00068800011c7983 */ /* 0x000f280000300800 */
[----:B------:R1:W-:Y:S01]  /*4db90*/  LDGSTS.E [R0+0x5a00], [R4.64], P0 ;  /* 0x05a0000004007fae */ /* 0x0003e20008121848 */
[----:B------:R-:W-:Y:S02]  /*4dba0*/  IADD3 R25, P1, R25, UR7, RZ ;  /* 0x0000000719197c10 */ /* 0x000fe4000ff3e0ff */
        /* <DEDUP_REMOVED lines=9> */
[----:B-1----:R-:W4:Y:S04]  /*4dc40*/  LDL.LU R30, [R1+0x6cc] ;  /* 0x0006cc00011e7983 */ /* 0x002f280000300800 */
[----:B------:R1:W-:Y:S04]  /*4dc50*/  STL [R1+0x588], R31 ;  /* 0x0005881f01007387 */ /* 0x0003e80000100800 */
[----:B------:R-:W4:Y:S01]  /*4dc60*/  LDL.LU R25, [R1+0x70c] ;  /* 0x00070c0001197983 */ /* 0x000f220000300800 */
[----:B------:R-:W-:Y:S01]  /*4dc70*/  IMAD.MOV.U32 R5, RZ, RZ, R31 ;  /* 0x000000ffff057224 */ /* 0x000fe200078e001f */
[----:B------:R-:W-:-:S02]  /*4dc80*/  IADD3 R33, P1, R33, UR7, RZ ;  /* 0x0000000721217c10 */ /* 0x000fc4000ff3e0ff */
[----:B-1----:R-:W4:Y:S01]  /*4dc90*/  LDL.LU R31, [R1+0x6c8] ;  /* 0x0006c800011f7983 */ /* 0x002f220000300800 */
        /* <DEDUP_REMOVED lines=8> */
[----:B---3--:R-:W-:-:S03]  /*4dd20*/  IADD3.X R27, R27, UR6, RZ, P2, !PT ;  /* 0x000000061b1b7c10 */ /* 0x008fc600097fe4ff */
        /* <DEDUP_REMOVED lines=8> */
[----:B-1----:R-:W-:Y:S01]  /*4ddb0*/  MOV R4, R7 ;  /* 0x0000000700047202 */ /* 0x002fe20000000f00 */
[----:B------:R-:W-:Y:S01]  /*4ddc0*/  IMAD.MOV.U32 R5, RZ, RZ, R27 ;  /* 0x000000ffff057224 */ /* 0x000fe200078e001b */
[----:B--2---:R-:W2:Y:S04]  /*4ddd0*/  LDL.LU R7, [R1+0x7cc] ;  /* 0x0007cc0001077983 */ /* 0x004ea80000300800 */
[----:B------:R-:W2:Y:S04]  /*4dde0*/  LDL.LU R27, [R1+0x80c] ;  /* 0x00080c00011b7983 */ /* 0x000ea80000300800 */
[----:B------:R1:W-:Y:S01]  /*4ddf0*/  LDGSTS.E [R0+0x9a00], [R4.64], P0 ;  /* 0x09a0000004007fae */ /* 0x0003e20008121848 */
[----:B------:R-:W-:-:S05]  /*4de00*/  IADD3 R32, P1, R32, UR7, RZ ;  /* 0x0000000720207c10 */ /* 0x000fca000ff3e0ff */
[----:B------:R1:W-:Y:S01]  /*4de10*/  STL [R1+0x64c], R32 ;  /* 0x00064c2001007387 */ /* 0x0003e20000100800 */
[----:B------:R-:W-:Y:S02]  /*4de20*/  IADD3 R2, P2, R2, UR7, RZ ;  /* 0x0000000702027c10 */ /* 0x000fe4000ff5e0ff */
[----:B----4-:R-:W-:Y:S01]  /*4de30*/  IADD3.X R35, R35, UR6, RZ, P1, !PT ;  /* 0x0000000623237c10 */ /* 0x010fe20008ffe4ff */
[----:B-1----:R-:W-:Y:S01]  /*4de40*/  IMAD.MOV.U32 R4, RZ, RZ, R32 ;  /* 0x000000ffff047224 */ /* 0x002fe200078e0020 */
[----:B------:R-:W-:-:S03]  /*4de50*/  IADD3.X R28, R28, UR6, RZ, P2, !PT ;  /* 0x000000061c1c7c10 */ /* 0x000fc600097fe4ff */
[----:B------:R1:W-:Y:S04]  /*4de60*/  STL [R1+0x648], R35 ;  /* 0x0006482301007387 */ /* 0x0003e80000100800 */
[----:B------:R4:W-:Y:S04]  /*4de70*/  STL [R1+0x68c], R2 ;  /* 0x00068c0201007387 */ /* 0x0009e80000100800 */
[----:B------:R-:W2:Y:S01]  /*4de80*/  LDL.LU R32, [R1+0x7c8] ;  /* 0x0007c80001207983 */ /* 0x000ea20000300800 */
[----:B------:R-:W-:-:S03]  /*4de90*/  IMAD.MOV.U32 R5, RZ, RZ, R35 ;  /* 0x000000ffff057224 */ /* 0x000fc600078e0023 */
[----:B------:R4:W-:Y:S04]  /*4dea0*/  STL [R1+0x688], R28 ;  /* 0x0006881c01007387 */ /* 0x0009e80000100800 */
[----:B-1----:R-:W2:Y:S04]  /*4deb0*/  LDL.LU R35, [R1+0x808] ;  /* 0x0008080001237983 */ /* 0x002ea80000300800 */
[----:B------:R1:W-:Y:S02]  /*4dec0*/  LDGSTS.E [R0+0xaa00], [R4.64], P0 ;  /* 0x0aa0000004007fae */ /* 0x0003e40008121848 */
[----:B-1----:R-:W-:-:S02]  /*4ded0*/  IMAD.MOV.U32 R4, RZ, RZ, R2 ;  /* 0x000000ffff047224 */ /* 0x002fc400078e0002 */
[----:B------:R-:W-:Y:S01]  /*4dee0*/  IMAD.MOV.U32 R5, RZ, RZ, R28 ;  /* 0x000000ffff057224 */ /* 0x000fe200078e001c */
[----:B----4-:R-:W4:Y:S01]  /*4def0*/  LDL.LU R2, [R1+0x84c] ;  /* 0x00084c0001027983 */ /* 0x010f220000300800 */
[----:B------:R-:W-:-:S03]  /*4df00*/  IADD3 R30, P1, R30, UR7, RZ ;  /* 0x000000071e1e7c10 */ /* 0x000fc6000ff3e0ff */
[----:B------:R-:W4:Y:S04]  /*4df10*/  LDL.LU R28, [R1+0x88c] ;  /* 0x00088c00011c7983 */ /* 0x000f280000300800 */
[----:B------:R1:W-:Y:S01]  /*4df20*/  STL [R1+0x6cc], R30 ;  /* 0x0006cc1e01007387 */ /* 0x0003e20000100800 */
[----:B------:R-:W-:-:S03]  /*4df30*/  IADD3 R25, P2, R25, UR7, RZ ;  /* 0x0000000719197c10 */ /* 0x000fc6000ff5e0ff */
[----:B------:R1:W-:Y:S01]  /*4df40*/  LDGSTS.E [R0+0xba00], [R4.64], P0 ;  /* 0x0ba0000004007fae */ /* 0x0003e20008121848 */
[----:B------:R-:W-:Y:S02]  /*4df50*/  IADD3.X R31, R31, UR6, RZ, P1, !PT ;  /* 0x000000061f1f7c10 */ /* 0x000fe40008ffe4ff */
[----:B------:R-:W-:-:S03]  /*4df60*/  IADD3.X R26, R26, UR6, RZ, P2, !PT ;  /* 0x000000061a1a7c10 */ /* 0x000fc600097fe4ff */
[----:B------:R1:W-:Y:S02]  /*4df70*/  STL [R1+0x6c8], R31 ;  /* 0x0006c81f01007387 */ /* 0x0003e40000100800 */
[----:B-1----:R-:W-:Y:S02]  /*4df80*/  IMAD.MOV.U32 R4, RZ, RZ, R30 ;  /* 0x000000ffff047224 */ /* 0x002fe400078e001e */
[----:B------:R1:W-:Y:S04]  /*4df90*/  STL [R1+0x70c], R25 ;  /* 0x00070c1901007387 */ /* 0x0003e80000100800 */
        /* <DEDUP_REMOVED lines=29> */
[----:B-1----:R-:W-:Y:S02]  /*4e170*/  MOV R4, R7 ;  /* 0x0000000700047202 */ /* 0x002fe40000000f00 */
[----:B------:R-:W-:-:S05]  /*4e180*/  IADD3.X R32, R32, UR6, RZ, P1, !PT ;  /* 0x0000000620207c10 */ /* 0x000fca0008ffe4ff */
        /* <DEDUP_REMOVED lines=8> */
[----:B--2---:R-:W-:Y:S01]  /*4e210*/  IMAD.MOV.U32 R5, RZ, RZ, R35 ;  /* 0x000000ffff057224 */ /* 0x004fe200078e0023 */
[----:B----4-:R-:W-:-:S02]  /*4e220*/  IADD3 R2, P1, R2, UR7, RZ ;  /* 0x0000000702027c10 */ /* 0x010fc4000ff3e0ff */
[----:B-1----:R-:W2:Y:S01]  /*4e230*/  LDL.LU R35, [R1+0x948] ;  /* 0x0009480001237983 */ /* 0x002ea20000300800 */
[----:B------:R-:W-:Y:S01]  /*4e240*/  IMAD.MOV.U32 R4, RZ, RZ, R27 ;  /* 0x000000ffff047224 */ /* 0x000fe200078e001b */
[----:B------:R-:W-:Y:S02]  /*4e250*/  IADD3 R28, P2, R28, UR7, RZ ;  /* 0x000000071c1c7c10 */ /* 0x000fe4000ff5e0ff */
[----:B------:R-:W4:Y:S04]  /*4e260*/  LDL.LU R27, [R1+0x988] ;  /* 0x00098800011b7983 */ /* 0x000f280000300800 */
        /* <DEDUP_REMOVED lines=21> */
[----:B---3--:R-:W-:-:S05]  /*4e3c0*/  IADD3.X R34, R34, UR6, RZ, P1, !PT ;  /* 0x0000000622227c10 */ /* 0x008fca0008ffe4ff */
[----:B------:R1:W-:Y:S01]  /*4e3d0*/  STL [R1+0x8c8], R34 ;  /* 0x0008c82201007387 */ /* 0x0003e20000100800 */
[----:B------:R-:W-:-:S03]  /*4e3e0*/  IADD3.X R33, R33, UR6, RZ, P2, !PT ;  /* 0x0000000621217c10 */ /* 0x000fc600097fe4ff */
[----:B------:R-:W-:Y:S04]  /*4e3f0*/  STL [R1+0x90c], R26 ;  /* 0x00090c1a01007387 */ /* 0x000fe80000100800 */
[----:B------:R-:W3:Y:S04]  /*4e400*/  LDL.LU R36, [R1+0xa4c] ;  /* 0x000a4c0001247983 */ /* 0x000ee80000300800 */
[----:B------:R1:W-:Y:S04]  /*4e410*/  STL [R1+0x908], R33 ;  /* 0x0009082101007387 */ /* 0x0003e80000100800 */
[----:B------:R-:W3:Y:S04]  /*4e420*/  LDL.LU R25, [R1+0xa8c] ;  /* 0x000a8c0001197983 */ /* 0x000ee80000300800 */
[----:B------:R-:W3:Y:S01]  /*4e430*/  LDL.LU R37, [R1+0xa48] ;  /* 0x000a480001257983 */ /* 0x000ee20000300800 */
[----:B------:R-:W-:-:S03]  /*4e440*/  IMAD.MOV.U32 R5, RZ, RZ, R34 ;  /* 0x000000ffff057224 */ /* 0x000fc600078e0022 */
[----:B-1----:R-:W3:Y:S04]  /*4e450*/  LDL.LU R34, [R1+0xa88] ;  /* 0x000a880001227983 */ /* 0x002ee80000300800 */
[----:B------:R1:W-:Y:S02]  /*4e460*/  LDGSTS.E [R0+0x14a00], [R4.64], P0 ;  /* 0x14a0000004007fae */ /* 0x0003e40008121848 */
[----:B-1----:R-:W-:Y:S02]  /*4e470*/  IMAD.MOV.U32 R4, RZ, RZ, R26 ;  /* 0x000000ffff047224 */ /* 0x002fe400078e001a */
[----:B------:R-:W-:Y:S02]  /*4e480*/  IMAD.MOV.U32 R5, RZ, RZ, R33 ;  /* 0x000000ffff057224 */ /* 0x000fe400078e0021 */
[----:B------:R-:W3:Y:S04]  /*4e490*/  LDL.LU R33, [R1+0xacc] ;  /* 0x000acc0001217983 */ /* 0x000ee80000300800 */
[----:B------:R-:W3:Y:S04]  /*4e4a0*/  LDL.LU R26, [R1+0xb0c] ;  /* 0x000b0c00011a7983 */ /* 0x000ee80000300800 */
[----:B------:R1:W-:Y:S01]  /*4e4b0*/  LDGSTS.E [R0+0x15a00], [R4.64], P0 ;  /* 0x15a0000004007fae */ /* 0x0003e20008121848 */
[----:B------:R-:W-:-:S05]  /*4e4c0*/  IADD3 R32, P1, R32, UR7, RZ ;  /* 0x0000000720207c10 */ /* 0x000fca000ff3e0ff */
[----:B------:R-:W-:Y:S01]  /*4e4d0*/  STL [R1+0x94c], R32 ;  /* 0x00094c2001007387 */ /* 0x000fe20000100800 */
[----:B------:R-:W-:Y:S02]  /*4e4e0*/  IADD3 R7, P2, R7, UR7, RZ ;  /* 0x0000000707077c10 */ /* 0x000fe4000ff5e0ff */
[----:B--2---:R-:W-:Y:S02]  /*4e4f0*/  IADD3.X R35, R35, UR6, RZ, P1, !PT ;  /* 0x0000000623237c10 */ /* 0x004fe40008ffe4ff */
[----:B----4-:R-:W-:-:S03]  /*4e500*/  IADD3.X R27, R27, UR6, RZ, P2, !PT ;  /* 0x000000061b1b7c10 */ /* 0x010fc600097fe4ff */
        /* <DEDUP_REMOVED lines=8> */
[----:B-1----:R-:W-:-:S02]  /*4e590*/  MOV R4, R7 ;  /* 0x0000000700047202 */ /* 0x002fc40000000f00 */
        /* <DEDUP_REMOVED lines=11> */
[----:B-1----:R-:W-:-:S03]  /*4e650*/  IMAD.MOV.U32 R4, RZ, RZ, R30 ;  /* 0x000000ffff047224 */ /* 0x002fc600078e001e */
        /* <DEDUP_REMOVED lines=14> */
[----:B------:R-:W-:Y:S01]  /*4e740*/  STL [R1+0xa4c], R36 ;  /* 0x000a4c2401007387 */ /* 0x000fe20000100800 */
[----:B------:R-:W-:-:S03]  /*4e750*/  IADD3.X R34, R34, UR6, RZ, P2, !PT ;  /* 0x0000000622227c10 */ /* 0x000fc600097fe4ff */
[----:B------:R-:W-:Y:S01]  /*4e760*/  IMAD.MOV.U32 R5, RZ, RZ, R37 ;  /* 0x000000ffff057224 */ /* 0x000fe200078e0025 */
[----:B------:R-:W-:Y:S04]  /*4e770*/  STL [R1+0xa48], R37 ;  /* 0x000a482501007387 */ /* 0x000fe80000100800 */
[----:B------:R-:W-:Y:S04]  /*4e780*/  STL [R1+0xa8c], R25 ;  /* 0x000a8c1901007387 */ /* 0x000fe80000100800 */
[----:B------:R1:W-:Y:S04]  /*4e790*/  LDGSTS.E [R0+0x1aa00], [R4.64], P0 ;  /* 0x1aa0000004007fae */ /* 0x0003e80008121848 */
[----:B------:R3:W-:Y:S01]  /*4e7a0*/  STL [R1+0xa88], R34 ;  /* 0x000a882201007387 */ /* 0x0007e20000100800 */
[----:B-1----:R-:W-:-:S03]  /*4e7b0*/  IMAD.MOV.U32 R5, RZ, RZ, R34 ;  /* 0x000000ffff057224 */ /* 0x002fc600078e0022 */
[----:B---3--:R-:W3:Y:S01]  /*4e7c0*/  LDL.LU R34, [R1+0x3d0] ;  /* 0x0003d00001227983 */ /* 0x008ee20000300800 */
        /* <DEDUP_REMOVED lines=18> */
[----:B------:R-:W-:-:S03]  /*4e8f0*/  IMAD.MOV.U32 R5, RZ, RZ, R32 ;  /* 0x000000ffff057224 */ /* 0x000fc600078e0020 */
[----:B------:R-:W2:Y:S01]  /*4e900*/  LDL.LU R36, [R1+0x490] ;  /* 0x0004900001247983 */ /* 0x000ea20000300800 */
[----:B----4-:R-:W-:-:S03]  /*4e910*/  IADD3 R27, P2, R27, UR7, RZ ;  /* 0x000000071b1b7c10 */ /* 0x010fc6000ff5e0ff */
[----:B------:R-:W4:Y:S04]  /*4e920*/  LDL.LU R35, [R1+0x494] ;  /* 0x0004940001237983 */ /* 0x000f280000300800 */
[----:B------:R1:W-:Y:S04]  /*4e930*/  LDGSTS.E [R0+0x1da00], [R4.64], P0 ;  /* 0x1da0000004007fae */ /* 0x0003e80008121848 */
[----:B------:R1:W-:Y:S01]  /*4e940*/  STL [R1+0xb4c], R7 ;  /* 0x000b4c0701007387 */ /* 0x0003e20000100800 */
[----:B------:R-:W-:Y:S02]  /*4e950*/  IADD3.X R30, R30, UR6, RZ, P1, !PT ;  /* 0x000000061e1e7c10 */ /* 0x000fe40008ffe4ff */
[----:B-1----:R-:W-:-:S03]  /*4e960*/  MOV R4, R7 ;  /* 0x0000000700047202 */ /* 0x002fc60000000f00 */
[----:B------:R-:W-:Y:S01]  /*4e970*/  IMAD.MOV.U32 R5, RZ, RZ, R30 ;  /* 0x000000ffff057224 */ /* 0x000fe200078e001e */
[----:B------:R1:W-:Y:S01]  /*4e980*/  STL [R1+0xb48], R30 ;  /* 0x000b481e01007387 */ /* 0x0003e20000100800 */
[----:B------:R-:W-:-:S03]  /*4e990*/  IADD3.X R31, R31, UR6, RZ, P2, !PT ;  /* 0x000000061f1f7c10 */ /* 0x000fc600097fe4ff */
        /* <DEDUP_REMOVED lines=8> */
[----:B------:R-:W-:-:S03]  /*4ea20*/  IMAD.MOV.U32 R5, RZ, RZ, R31 ;  /* 0x000000ffff057224 */ /* 0x000fc600078e001f */
[----:B------:R-:W4:Y:S01]  /*4ea30*/  LDL.LU R32, [R1+0x510] ;  /* 0x0005100001207983 */ /* 0x000f220000300800 */
[----:B------:R-:W-:-:S03]  /*4ea40*/  IADD3 R2, P2, R2, UR7, RZ ;  /* 0x0000000702027c10 */ /* 0x000fc6000ff5e0ff */
[----:B------:R1:W-:Y:S04]  /*4ea50*/  LDGSTS.E [R0+0x1fa00], [R4.64], P0 ;  /* 0x1fa0000004007fae */ /* 0x0003e80008121848 */
[----:B------:R3:W-:Y:S04]  /*4ea60*/  STL [R1+0x3d4], R28 ;  /* 0x0003d41c01007387 */ /* 0x0007e80000100800 */
        /* <DEDUP_REMOVED lines=22> */
[----:B----4-:R-:W-:-:S03]  /*4ebd0*/  IADD3 R35, P2, R35, UR7, RZ ;  /* 0x0000000723237c10 */ /* 0x010fc6000ff5e0ff */
[----:B------:R2:W-:Y:S01]  /*4ebe0*/  STL [R1+0x450], R33 ;  /* 0x0004502101007387 */ /* 0x0005e20000100800 */
[----:B-1----:R-:W-:Y:S01]  /*4ebf0*/  IMAD.MOV.U32 R4, RZ, RZ, R26 ;  /* 0x000000ffff047224 */ /* 0x002fe200078e001a */
[----:B------:R-:W-:Y:S01]  /*4ec00*/  IADD3.X R36, R36, UR6, RZ, P2, !PT ;  /* 0x0000000624247c10 */ /* 0x000fe200097fe4ff */
[----:B------:R-:W-:Y:S01]  /*4ec10*/  IMAD.MOV.U32 R5, RZ, RZ, R33 ;  /* 0x000000ffff057224 */ /* 0x000fe200078e0021 */
[----:B------:R-:W-:Y:S04]  /*4ec20*/  STL [R1+0x494], R35 ;  /* 0x0004942301007387 */ /* 0x000fe80000100800 */
[----:B------:R1:W-:Y:S04]  /*4ec30*/  LDGSTS.E [R0+0x2c00], [R4.64], P0 ;  /* 0x02c0000004007fae */ /* 0x0003e80008121848 */
[----:B--2---:R-:W2:Y:S04]  /*4ec40*/  LDL.LU R33, [R1+0x5d0] ;  /* 0x0005d00001217983 */ /* 0x004ea80000300800 */
[----:B------:R-:W-:Y:S04]  /*4ec50*/  STL [R1+0x490], R36 ;  /* 0x0004902401007387 */ /* 0x000fe80000100800 */
[----:B------:R-:W2:Y:S01]  /*4ec60*/  LDL.LU R26, [R1+0x610] ;  /* 0x00061000011a7983 */ /* 0x000ea20000300800 */
[----:B-1----:R-:W-:-:S02]  /*4ec70*/  IMAD.MOV.U32 R4, RZ, RZ, R35 ;  /* 0x000000ffff047224 */ /* 0x002fc400078e0023 */
[----:B------:R-:W-:-:S05]  /*4ec80*/  IMAD.MOV.U32 R5, RZ, RZ, R36 ;  /* 0x000000ffff057224 */ /* 0x000fca00078e0024 */
[----:B------:R1:W-:Y:S01]  /*4ec90*/  LDGSTS.E [R0+0x3c00], [R4.64], P0 ;  /* 0x03c0000004007fae */ /* 0x0003e20008121848 */
[----:B------:R-:W-:-:S05]  /*4eca0*/  IADD3 R7, P1, R7, UR7, RZ ;  /* 0x0000000707077c10 */ /* 0x000fca000ff3e0ff */
[----:B------:R-:W-:Y:S01]  /*4ecb0*/  STL [R1+0x4d4], R7 ;  /* 0x0004d40701007387 */ /* 0x000fe20000100800 */
[----:B------:R-:W-:Y:S02]  /*4ecc0*/  IADD3 R30, P2, R30, UR7, RZ ;  /* 0x000000071e1e7c10 */ /* 0x000fe4000ff5e0ff */
[----:B-1----:R-:W-:Y:S02]  /*4ecd0*/  MOV R4, R7 ;  /* 0x0000000700047202 */ /* 0x002fe40000000f00 */
[----:B------:R-:W-:Y:S02]  /*4ece0*/  IADD3.X R27, R27, UR6, RZ, P1, !PT ;  /* 0x000000061b1b7c10 */ /* 0x000fe40008ffe4ff */
[----:B------:R-:W-:-:S03]  /*4ecf0*/  IADD3.X R32, R32, UR6, RZ, P2, !PT ;  /* 0x0000000620207c10 */ /* 0x000fc600097fe4ff */
[----:B------:R-:W-:Y:S01]  /*4ed00*/  IMAD.MOV.U32 R5, RZ, RZ, R27 ;  /* 0x000000ffff057224 */ /* 0x000fe200078e001b */
[----:B------:R1:W-:Y:S04]  /*4ed10*/  STL [R1+0x4d0], R27 ;  /* 0x0004d01b01007387 */ /* 0x0003e80000100800 */
[----:B------:R-:W-:Y:S04]  /*4ed20*/  STL [R1+0x514], R30 ;  /* 0x0005141e01007387 */ /* 0x000fe80000100800 */
[----:B------:R1:W-:Y:S04]  /*4ed30*/  LDGSTS.E [R0+0x4c00], [R4.64], P0 ;  /* 0x04c0000004007fae */ /* 0x0003e80008121848 */
[----:B-1----:R-:W2:Y:S04]  /*4ed40*/  LDL.LU R27, [R1+0x654] ;  /* 0x00065400011b7983 */ /* 0x002ea80000300800 */
[----:B------:R1:W-:Y:S04]  /*4ed50*/  STL [R1+0x510], R32 ;  /* 0x0005102001007387 */ /* 0x0003e80000100800 */
[----:B------:R-:W2:Y:S01]  /*4ed60*/  LDL.LU R7, [R1+0x694] ;  /* 0x0006940001077983 */ /* 0x000ea20000300800 */
[----:B------:R-:W-:-:S03]  /*4ed70*/  IMAD.MOV.U32 R5, RZ, RZ, R32 ;  /* 0x000000ffff057224 */ /* 0x000fc600078e0020 */
[----:B-1----:R-:W2:Y:S01]  /*4ed80*/  LDL.LU R32, [R1+0x650] ;  /* 0x0006500001207983 */ /* 0x002ea20000300800 */
[----:B------:R-:W-:-:S03]  /*4ed90*/  IMAD.MOV.U32 R4, RZ, RZ, R30 ;  /* 0x000000ffff047224 */ /* 0x000fc600078e001e */
[----:B------:R-:W2:Y:S04]  /*4eda0*/  LDL.LU R30, [R1+0x690] ;  /* 0x00069000011e7983 */ /* 0x000ea80000300800 */
        /* <DEDUP_REMOVED lines=39> */
[----:B------:R-:W-:-:S05]  /*4f020*/  IADD3 R27, P1, R27, UR7, RZ ;  /* 0x000000071b1b7c10 */ /* 0x000fca000ff3e0ff */
[----:B------:R1:W-:Y:S01]  /*4f030*/  STL [R1+0x654], R27 ;  /* 0x0006541b01007387 */ /* 0x0003e20000100800 */
[----:B------:R-:W-:Y:S02]  /*4f040*/  IADD3 R7, P2, R7, UR7, RZ ;  /* 0x0000000707077c10 */ /* 0x000fe4000ff5e0ff */
[----:B------:R-:W-:Y:S01]  /*4f050*/  IADD3.X R32, R32, UR6, RZ, P1, !PT ;  /* 0x0000000620207c10 */ /* 0x000fe20008ffe4ff */
        /* <DEDUP_REMOVED lines=9> */
[----:B-1----:R-:W-:Y:S01]  /*4f0f0*/  MOV R4, R7 ;  /* 0x0000000700047202 */ /* 0x002fe20000000f00 */
        /* <DEDUP_REMOVED lines=11> */
[----:B------:R-:W-:Y:S04]  /*4f1b0*/  STL [R1+0x714], R24 ;  /* 0x0007141801007387 */ /* 0x000fe80000100800 */
[----:B----4-:R-:W3:Y:S01]  /*4f1c0*/  LDL.LU R28, [R1+0x850] ;  /* 0x00085000011c7983 */ /* 0x010ee20000300800 */
[----:B------:R-:W-:-:S03]  /*4f1d0*/  IMAD.MOV.U32 R5, RZ, RZ, R34 ;  /* 0x000000ffff057224 */ /* 0x000fc600078e0022 */
[----:B------:R4:W-:Y:S04]  /*4f1e0*/  STL [R1+0x710], R31 ;  /* 0x0007101f01007387 */ /* 0x0009e80000100800 */
[----:B-1----:R-:W3:Y:S04]  /*4f1f0*/  LDL.LU R34, [R1+0x890] ;  /* 0x0008900001227983 */ /* 0x002ee80000300800 */
[----:B------:R1:W-:Y:S02]  /*4f200*/  LDGSTS.E [R0+0xcc00], [R4.64], P0 ;  /* 0x0cc0000004007fae */ /* 0x0003e40008121848 */
[----:B-1----:R-:W-:-:S02]  /*4f210*/  IMAD.MOV.U32 R4, RZ, RZ, R24 ;  /* 0x000000ffff047224 */ /* 0x002fc400078e0018 */
[----:B------:R-:W-:Y:S02]  /*4f220*/  IMAD.MOV.U32 R5, RZ, RZ, R31 ;  /* 0x000000ffff057224 */ /* 0x000fe400078e001f */
[----:B----4-:R-:W4:Y:S04]  /*4f230*/  LDL.LU R31, [R1+0x8d4] ;  /* 0x0008d400011f7983 */ /* 0x010f280000300800 */
        /* <DEDUP_REMOVED lines=12> */
[----:B-1----:R-:W4:Y:S04]  /*4f300*/  LDL.LU R33, [R1+0x8d0] ;  /* 0x0008d00001217983 */ /* 0x002f280000300800 */
[----:B------:R-:W-:Y:S01]  /*4f310*/  STL [R1+0x790], R36 ;  /* 0x0007902401007387 */ /* 0x000fe20000100800 */
[----:B--2---:R-:W-:-:S03]  /*4f320*/  IADD3 R2, P1, R2, UR7, RZ ;  /* 0x0000000702027c10 */ /* 0x004fc6000ff3e0ff */
[----:B------:R-:W4:Y:S01]  /*4f330*/  LDL.LU R25, [R1+0x910] ;  /* 0x0009100001197983 */ /* 0x000f220000300800 */
[----:B------:R-:W-:Y:S02]  /*4f340*/  IMAD.MOV.U32 R4, RZ, RZ, R35 ;  /* 0x000000ffff047224 */ /* 0x000fe400078e0023 */
[----:B------:R-:W-:Y:S01]  /*4f350*/  IMAD.MOV.U32 R5, RZ, RZ, R36 ;  /* 0x000000ffff057224 */ /* 0x000fe200078e0024 */
[----:B------:R-:W-:Y:S01]  /*4f360*/  IADD3 R26, P2, R26, UR7, RZ ;  /* 0x000000071a1a7c10 */ /* 0x000fe2000ff5e0ff */
[----:B------:R-:W-:Y:S04]  /*4f370*/  STL [R1+0x7d4], R2 ;  /* 0x0007d40201007387 */ /* 0x000fe80000100800 */
[----:B------:R1:W-:Y:S02]  /*4f380*/  LDGSTS.E [R0+0xfc00], [R4.64], P0 ;  /* 0x0fc0000004007fae */ /* 0x0003e40008121848 */
        /* <DEDUP_REMOVED lines=16> */
[----:B------:R1:W-:Y:S04]  /*4f490*/  LDGSTS.E [R0+0x11c00], [R4.64], P0 ;  /* 0x11c0000004007fae */ /* 0x0003e80008121848 */
[----:B------:R-:W-:Y:S01]  /*4f4a0*/  STL [R1+0x854], R7 ;  /* 0x0008540701007387 */ /* 0x000fe20000100800 */
[----:B-1----:R-:W-:-:S02]  /*4f4b0*/  MOV R4, R7 ;  /* 0x0000000700047202 */ /* 0x002fc40000000f00 */
[----:B---3--:R-:W-:-:S05]  /*4f4c0*/  IADD3.X R28, R28, UR6, RZ, P1, !PT ;  /* 0x000000061c1c7c10 */ /* 0x008fca0008ffe4ff */
[----:B------:R-:W-:Y:S01]  /*4f4d0*/  IMAD.MOV.U32 R5, RZ, RZ, R28 ;  /* 0x000000ffff057224 */ /* 0x000fe200078e001c */
[----:B------:R1:W-:Y:S01]  /*4f4e0*/  STL [R1+0x850], R28 ;  /* 0x0008501c01007387 */ /* 0x0003e20000100800 */
[----:B------:R-:W-:-:S03]  /*4f4f0*/  IADD3.X R34, R34, UR6, RZ, P2, !PT ;  /* 0x0000000622227c10 */ /* 0x000fc600097fe4ff */
[----:B------:R3:W-:Y:S04]  /*4f500*/  STL [R1+0x894], R30 ;  /* 0x0008941e01007387 */ /* 0x0007e80000100800 */
[----:B------:R3:W-:Y:S04]  /*4f510*/  LDGSTS.E [R0+0x12c00], [R4.64], P0 ;  /* 0x12c0000004007fae */ /* 0x0007e80008121848 */
[----:B-1----:R-:W2:Y:S04]  /*4f520*/  LDL.LU R28, [R1+0x9d4] ;  /* 0x0009d400011c7983 */ /* 0x002ea80000300800 */
[----:B------:R1:W-:Y:S04]  /*4f530*/  STL [R1+0x890], R34 ;  /* 0x0008902201007387 */ /* 0x0003e80000100800 */
[----:B------:R-:W2:Y:S01]  /*4f540*/  LDL.LU R7, [R1+0xa14] ;  /* 0x000a140001077983 */ /* 0x000ea20000300800 */
[----:B---3--:R-:W-:-:S03]  /*4f550*/  IMAD.MOV.U32 R4, RZ, RZ, R30 ;  /* 0x000000ffff047224 */ /* 0x008fc600078e001e */
[----:B------:R-:W3:Y:S01]  /*4f560*/  LDL.LU R30, [R1+0x9d0] ;  /* 0x0009d000011e7983 */ /* 0x000ee20000300800 */
[----:B------:R-:W-:-:S03]  /*4f570*/  IMAD.MOV.U32 R5, RZ, RZ, R34 ;  /* 0x000000ffff057224 */ /* 0x000fc600078e0022 */
[----:B-1----:R-:W3:Y:S01]  /*4f580*/  LDL.LU R34, [R1+0xa10] ;  /* 0x000a100001227983 */ /* 0x002ee20000300800 */
[----:B----4-:R-:W-:Y:S02]  /*4f590*/  IADD3 R31, P1, R31, UR7, RZ ;  /* 0x000000071f1f7c10 */ /* 0x010fe4000ff3e0ff */
[----:B------:R-:W-:Y:S01]  /*4f5a0*/  IADD3 R24, P2, R24, UR7, RZ ;  /* 0x0000000718187c10 */ /* 0x000fe2000ff5e0ff */
[----:B------:R1:W-:Y:S04]  /*4f5b0*/  LDGSTS.E [R0+0x13c00], [R4.64], P0 ;  /* 0x13c0000004007fae */ /* 0x0003e80008121848 */
[----:B------:R4:W-:Y:S01]  /*4f5c0*/  STL [R1+0x8d4], R31 ;  /* 0x0008d41f01007387 */ /* 0x0009e20000100800 */
[----:B-1----:R-:W-:Y:S01]  /*4f5d0*/  IMAD.MOV.U32 R4, RZ, RZ, R31 ;  /* 0x000000ffff047224 */ /* 0x002fe200078e001f */
[----:B------:R-:W-:-:S05]  /*4f5e0*/  IADD3.X R33, R33, UR6, RZ, P1, !PT ;  /* 0x0000000621217c10 */ /* 0x000fca0008ffe4ff */
[----:B------:R1:W-:Y:S01]  /*4f5f0*/  STL [R1+0x8d0], R33 ;  /* 0x0008d02101007387 */ /* 0x0003e20000100800 */
[----:B------:R-:W-:-:S03]  /*4f600*/  IADD3.X R25, R25, UR6, RZ, P2, !PT ;  /* 0x0000000619197c10 */ /* 0x000fc600097fe4ff */
[----:B------:R1:W-:Y:S04]  /*4f610*/  STL [R1+0x914], R24 ;  /* 0x0009141801007387 */ /* 0x0003e80000100800 */
[----:B------:R-:W3:Y:S04]  /*4f620*/  LDL.LU R35, [R1+0xa54] ;  /* 0x000a540001237983 */ /* 0x000ee80000300800 */
[----:B------:R1:W-:Y:S01]  /*4f630*/  STL [R1+0x910], R25 ;  /* 0x0009101901007387 */ /* 0x0003e20000100800 */
[----:B------:R-:W-:-:S03]  /*4f640*/  IMAD.MOV.U32 R5, RZ, RZ, R33 ;  /* 0x000000ffff057224 */ /* 0x000fc600078e0021 */
[----:B----4-:R-:W4:Y:S04]  /*4f650*/  LDL.LU R31, [R1+0xa94] ;  /* 0x000a9400011f7983 */ /* 0x010f280000300800 */
[----:B------:R-:W4:Y:S04]  /*4f660*/  LDL.LU R36, [R1+0xa50] ;  /* 0x000a500001247983 */ /* 0x000f280000300800 */
[----:B-1----:R-:W4:Y:S04]  /*4f670*/  LDL.LU R33, [R1+0xa90] ;  /* 0x000a900001217983 */ /* 0x002f280000300800 */
[----:B------:R1:W-:Y:S02]  /*4f680*/  LDGSTS.E [R0+0x14c00], [R4.64], P0 ;  /* 0x14c0000004007fae */ /* 0x0003e40008121848 */
[----:B-1----:R-:W-:-:S02]  /*4f690*/  IMAD.MOV.U32 R4, RZ, RZ, R24 ;  /* 0x000000ffff047224 */ /* 0x002fc400078e0018 */
[----:B------:R-:W-:Y:S01]  /*4f6a0*/  IMAD.MOV.U32 R5, RZ, RZ, R25 ;  /* 0x000000ffff057224 */ /* 0x000fe200078e0019 */
[----:B------:R-:W4:Y:S04]  /*4f6b0*/  LDL.LU R24, [R1+0xad4] ;  /* 0x000ad40001187983 */ /* 0x000f280000300800 */
[----:B------:R-:W4:Y:S04]  /*4f6c0*/  LDL.LU R25, [R1+0xb14] ;  /* 0x000b140001197983 */ /* 0x000f280000300800 */
        /* <DEDUP_REMOVED lines=8> */
[----:B------:R-:W-:Y:S04]  /*4f750*/  STL [R1+0x994], R2 ;  /* 0x0009940201007387 */ /* 0x000fe80000100800 */
[----:B------:R-:W4:Y:S01]  /*4f760*/  LDL.LU R27, [R1+0xad0] ;  /* 0x000ad000011b7983 */ /* 0x000f220000300800 */
[----:B------:R-:W-:-:S03]  /*4f770*/  IMAD.MOV.U32 R5, RZ, RZ, R32 ;  /* 0x000000ffff057224 */ /* 0x000fc600078e0020 */
[----:B------:R1:W-:Y:S04]  /*4f780*/  STL [R1+0x990], R26 ;  /* 0x0009901a01007387 */ /* 0x0003e80000100800 */
[----:B-1----:R-:W4:Y:S04]  /*4f790*/  LDL.LU R32, [R1+0xb10] ;  /* 0x000b100001207983 */ /* 0x002f280000300800 */
[----:B------:R1:W-:Y:S02]  /*4f7a0*/  LDGSTS.E [R0+0x16c00], [R4.64], P0 ;  /* 0x16c0000004007fae */ /* 0x0003e40008121848 */
[----:B-1----:R-:W-:-:S02]  /*4f7b0*/  IMAD.MOV.U32 R4, RZ, RZ, R2 ;  /* 0x000000ffff047224 */ /* 0x002fc400078e0002 */
[----:B------:R-:W-:Y:S02]  /*4f7c0*/  IMAD.MOV.U32 R5, RZ, RZ, R26 ;  /* 0x000000ffff057224 */ /* 0x000fe400078e001a */
[----:B------:R-:W4:Y:S04]  /*4f7d0*/  LDL.LU R26, [R1+0xb54] ;  /* 0x000b5400011a7983 */ /* 0x000f280000300800 */
[----:B------:R-:W4:Y:S04]  /*4f7e0*/  LDL.LU R2, [R1+0xb94] ;  /* 0x000b940001027983 */ /* 0x000f280000300800 */
[----:B------:R1:W-:Y:S01]  /*4f7f0*/  LDGSTS.E [R0+0x17c00], [R4.64], P0 ;  /* 0x17c0000004007fae */ /* 0x0003e20008121848 */
[----:B--2---:R-:W-:-:S05]  /*4f800*/  IADD3 R28, P1, R28, UR7, RZ ;  /* 0x000000071c1c7c10 */ /* 0x004fca000ff3e0ff */
[----:B------:R-:W-:Y:S01]  /*4f810*/  STL [R1+0x9d4], R28 ;  /* 0x0009d41c01007387 */ /* 0x000fe20000100800 */
[----:B------:R-:W-:Y:S02]  /*4f820*/  IADD3 R7, P2, R7, UR7, RZ ;  /* 0x0000000707077c10 */ /* 0x000fe4000ff5e0ff */
[----:B---3--:R-:W-:Y:S02]  /*4f830*/  IADD3.X R30, R30, UR6, RZ, P1, !PT ;  /* 0x000000061e1e7c10 */ /* 0x008fe40008ffe4ff */
        /* <DEDUP_REMOVED lines=9> */
[----:B-1----:R-:W-:Y:S01]  /*4f8d0*/  MOV R4, R7 ;  /* 0x0000000700047202 */ /* 0x002fe20000000f00 */
[----:B------:R-:W-:Y:S01]  /*4f8e0*/  IMAD.MOV.U32 R5, RZ, RZ, R34 ;  /* 0x000000ffff057224 */ /* 0x000fe200078e0022 */
[----:B------:R-:W2:Y:S04]  /*4f8f0*/  LDL.LU R7, [R1+0x3dc] ;  /* 0x0003dc0001077983 */ /* 0x000ea80000300800 */
[----:B------:R1:W-:Y:S04]  /*4f900*/  LDGSTS.E [R0+0x19c00], [R4.64], P0 ;  /* 0x19c0000004007fae */ /* 0x0003e80008121848 */
[----:B---3--:R-:W3:Y:S01]  /*4f910*/  LDL.LU R34, [R1+0x41c] ;  /* 0x00041c0001227983 */ /* 0x008ee20000300800 */
[----:B------:R-:W-:-:S05]  /*4f920*/  IADD3 R35, P1, R35, UR7, RZ ;  /* 0x0000000723237c10 */ /* 0x000fca000ff3e0ff */
[----:B-1----:R-:W-:Y:S01]  /*4f930*/  IMAD.MOV.U32 R4, RZ, RZ, R35 ;  /* 0x000000ffff047224 */ /* 0x002fe200078e0023 */
[----:B----4-:R-:W-:Y:S02]  /*4f940*/  IADD3 R31, P2, R31, UR7, RZ ;  /* 0x000000071f1f7c10 */ /* 0x010fe4000ff5e0ff */
[----:B------:R-:W-:Y:S01]  /*4f950*/  IADD3.X R36, R36, UR6, RZ, P1, !PT ;  /* 0x0000000624247c10 */ /* 0x000fe20008ffe4ff */
[----:B------:R-:W-:Y:S01]  /*4f960*/  STL [R1+0xa54], R35 ;  /* 0x000a542301007387 */ /* 0x000fe20000100800 */
[----:B------:R-:W-:-:S03]  /*4f970*/  IADD3.X R33, R33, UR6, RZ, P2, !PT ;  /* 0x0000000621217c10 */ /* 0x000fc600097fe4ff */
[----:B------:R-:W-:Y:S01]  /*4f980*/  IMAD.MOV.U32 R5, RZ, RZ, R36 ;  /* 0x000000ffff057224 */ /* 0x000fe200078e0024 */
[----:B------:R-:W-:Y:S04]  /*4f990*/  STL [R1+0xa50], R36 ;  /* 0x000a502401007387 */ /* 0x000fe80000100800 */
[----:B------:R1:W-:Y:S04]  /*4f9a0*/  STL [R1+0xa94], R31 ;  /* 0x000a941f01007387 */ /* 0x0003e80000100800 */
[----:B------:R4:W-:Y:S04]  /*4f9b0*/  LDGSTS.E [R0+0x1ac00], [R4.64], P0 ;  /* 0x1ac0000004007fae */ /* 0x0009e80008121848 */
[----:B------:R-:W-:Y:S01]  /*4f9c0*/  STL [R1+0xa90], R33 ;  /* 0x000a902101007387 */ /* 0x000fe20000100800 */
[----:B------:R-:W-:Y:S01]  /*4f9d0*/  IADD3 R24, P1, R24, UR7, RZ ;  /* 0x0000000718187c10 */ /* 0x000fe2000ff3e0ff */
[----:B----4-:R-:W-:-:S02]  /*4f9e0*/  IMAD.MOV.U32 R4, RZ, RZ, R31 ;  /* 0x000000ffff047224 */ /* 0x010fc400078e001f */
[----:B-1----:R-:W4:Y:S01]  /*4f9f0*/  LDL.LU R31, [R1+0x3d8] ;  /* 0x0003d800011f7983 */ /* 0x002f220000300800 */
[----:B------:R-:W-:Y:S01]  /*4fa00*/  IMAD.MOV.U32 R5, RZ, RZ, R33 ;  /* 0x000000ffff057224 */ /* 0x000fe200078e0021 */
[----:B------:R-:W-:Y:S02]  /*4fa10*/  IADD3 R25, P2, R25, UR7, RZ ;  /* 0x0000000719197c10 */ /* 0x000fe4000ff5e0ff */
[----:B------:R-:W4:Y:S04]  /*4fa20*/  LDL.LU R35, [R1+0x418] ;  /* 0x0004180001237983 */ /* 0x000f280000300800 */
[----:B------:R1:W-:Y:S04]  /*4fa30*/  LDGSTS.E [R0+0x1bc00], [R4.64], P0 ;  /* 0x1bc0000004007fae */ /* 0x0003e80008121848 */
[----:B------:R1:W-:Y:S02]  /*4fa40*/  STL [R1+0xad4], R24 ;  /* 0x000ad41801007387 */ /* 0x0003e40000100800 */
[----:B-1----:R-:W-:Y:S01]  /*4fa50*/  IMAD.MOV.U32 R4, RZ, RZ, R24 ;  /* 0x000000ffff047224 */ /* 0x002fe200078e0018 */
[----:B------:R-:W-:-:S05]  /*4fa60*/  IADD3.X R27, R27, UR6, RZ, P1, !PT ;  /* 0x000000061b1b7c10 */ /* 0x000fca0008ffe4ff */
        /* <DEDUP_REMOVED lines=26> */
[----:B---3--:R-:W-:-:S03]  /*4fc10*/  IMAD.MOV.U32 R5, RZ, RZ, R28 ;  /* 0x000000ffff057224 */ /* 0x008fc600078e001c */
[----:B------:R-:W3:Y:S04]  /*4fc20*/  LDL.LU R28, [R1+0x4d8] ;  /* 0x0004d800011c7983 */ /* 0x000ee80000300800 */
[----:B------:R-:W3:Y:S01]  /*4fc30*/  LDL.LU R33, [R1+0x518] ;  /* 0x0005180001217983 */ /* 0x000ee20000300800 */
[----:B------:R-:W-:Y:S01]  /*4fc40*/  IADD3 R7, P1, R7, UR7, RZ ;  /* 0x0000000707077c10 */ /* 0x000fe2000ff3e0ff */
[----:B------:R-:W-:Y:S01]  /*4fc50*/  IMAD.MOV.U32 R4, RZ, RZ, R2 ;  /* 0x000000ffff047224 */ /* 0x000fe200078e0002 */
[----:B------:R-:W-:Y:S02]  /*4fc60*/  IADD3 R34, P2, R34, UR7, RZ ;  /* 0x0000000722227c10 */ /* 0x000fe4000ff5e0ff */
[----:B------:R-:W-:Y:S01]  /*4fc70*/  LOP3.LUT R2, R29, 0x70, RZ, 0x3c, !PT ;  /* 0x000000701d027812 */ /* 0x000fe200078e3cff */
[----:B------:R-:W-:Y:S04]  /*4fc80*/  STL [R1+0x3dc], R7 ;  /* 0x0003dc0701007387 */ /* 0x000fe80000100800 */
[----:B------:R1:W-:Y:S04]  /*4fc90*/  LDGSTS.E [R0+0x1fc00], [R4.64], P0 ;  /* 0x1fc0000004007fae */ /* 0x0003e80008121848 */
[----:B------:R-:W-:Y:S01]  /*4fca0*/  STL [R1+0x41c], R34 ;  /* 0x00041c2201007387 */ /* 0x000fe20000100800 */
[----:B-1----:R-:W-:Y:S01]  /*4fcb0*/  MOV R0, UR5 ;  /* 0x0000000500007c02 */ /* 0x002fe20008000f00 */
[----:B------:R-:W-:-:S04]  /*4fcc0*/  IMAD.MOV.U32 R4, RZ, RZ, R7 ;  /* 0x000000ffff047224 */ /* 0x000fc800078e0007 */
[----:B------:R-:W-:Y:S01]  /*4fcd0*/  IMAD R0, R0, 0x20000, R2 ;  /* 0x0002000000007824 */ /* 0x000fe200078e0202 */
[----:B----4-:R-:W-:-:S05]  /*4fce0*/  IADD3.X R31, R31, UR6, RZ, P1, !PT ;  /* 0x000000061f1f7c10 */ /* 0x010fca0008ffe4ff */
[----:B------:R1:W-:Y:S01]  /*4fcf0*/  STL [R1+0x3d8], R31 ;  /* 0x0003d81f01007387 */ /* 0x0003e20000100800 */
[----:B------:R-:W-:-:S03]  /*4fd00*/  IMAD.MOV.U32 R5, RZ, RZ, R31 ;  /* 0x000000ffff057224 */ /* 0x000fc600078e001f */
[----:B------:R-:W4:Y:S01]  /*4fd10*/  LDL.LU R29, [R1+0x55c] ;  /* 0x00055c00011d7983 */ /* 0x000f220000300800 */
[----:B------:R-:W-:-:S03]  /*4fd20*/  IADD3.X R35, R35, UR6, RZ, P2, !PT ;  /* 0x0000000623237c10 */ /* 0x000fc600097fe4ff */
[----:B------:R-:W4:Y:S04]  /*4fd30*/  LDL.LU R2, [R1+0x59c] ;  /* 0x00059c0001027983 */ /* 0x000f280000300800 */
[----:B-1----:R-:W4:Y:S04]  /*4fd40*/  LDL.LU R31, [R1+0x558] ;  /* 0x00055800011f7983 */ /* 0x002f280000300800 */
[----:B------:R1:W-:Y:S04]  /*4fd50*/  LDGSTS.E [R0+0xe00], [R4.64], P0 ;  /* 0x00e0000004007fae */ /* 0x0003e80008121848 */
[----:B------:R-:W4:Y:S01]  /*4fd60*/  LDL.LU R7, [R1+0x598] ;  /* 0x0005980001077983 */ /* 0x000f220000300800 */
[----:B-1----:R-:W-:-:S02]  /*4fd70*/  IMAD.MOV.U32 R4, RZ, RZ, R34 ;  /* 0x000000ffff047224 */ /* 0x002fc400078e0022 */
[----:B------:R-:W-:Y:S01]  /*4fd80*/  IMAD.MOV.U32 R5, RZ, RZ, R35 ;  /* 0x000000ffff057224 */ /* 0x000fe200078e0023 */
[----:B------:R-:W-:Y:S04]  /*4fd90*/  STL [R1+0x418], R35 ;  /* 0x0004182301007387 */ /* 0x000fe80000100800 */
[----:B------:R1:W-:Y:S01]  /*4fda0*/  LDGSTS.E [R0+0x1e00], [R4.64], P0 ;  /* 0x01e0000004007fae */ /* 0x0003e20008121848 */
[----:B------:R-:W-:-:S05]  /*4fdb0*/  IADD3 R24, P1, R24, UR7, RZ ;  /* 0x0000000718187c10 */ /* 0x000fca000ff3e0ff */
[----:B------:R-:W-:Y:S01]  /*4fdc0*/  STL [R1+0x45c], R24 ;  /* 0x00045c1801007387 */ /* 0x000fe20000100800 */
[----:B-1----:R-:W-:Y:S01]  /*4fdd0*/  IMAD.MOV.U32 R4, RZ, RZ, R24 ;  /* 0x000000ffff047224 */ /* 0x002fe200078e0018 */
[----:B------:R-:W-:Y:S02]  /*4fde0*/  IADD3 R27, P2, R27, UR7, RZ ;  /* 0x000000071b1b7c10 */ /* 0x000fe4000ff5e0ff */
[----:B------:R-:W-:Y:S02]  /*4fdf0*/  IADD3.X R25, R25, UR6, RZ, P1, !PT ;  /* 0x0000000619197c10 */ /* 0x000fe40008ffe4ff */
[----:B------:R-:W-:-:S03]  /*4fe00*/  IADD3.X R32, R32, UR6, RZ, P2, !PT ;  /* 0x0000000620207c10 */ /* 0x000fc600097fe4ff */
[----:B------:R-:W-:Y:S01]  /*4fe10*/  IMAD.MOV.U32 R5, RZ, RZ, R25 ;  /* 0x000000ffff057224 */ /* 0x000fe200078e0019 */
[----:B------:R1:W-:Y:S04]  /*4fe20*/  STL [R1+0x458], R25 ;  /* 0x0004581901007387 */ /* 0x0003e80000100800 */
[----:B------:R1:W-:Y:S04]  /*4fe30*/  STL [R1+0x49c], R27 ;  /* 0x00049c1b01007387 */ /* 0x0003e80000100800 */
[----:B------:R1:W-:Y:S04]  /*4fe40*/  LDGSTS.E [R0+0x2e00], [R4.64], P0 ;  /* 0x02e0000004007fae */ /* 0x0003e80008121848 */
[----:B-1----:R-:W4:Y:S04]  /*4fe50*/  LDL.LU R25, [R1+0x5dc] ;  /* 0x0005dc0001197983 */ /* 0x002f280000300800 */
[----:B------:R1:W-:Y:S04]  /*4fe60*/  STL [R1+0x498], R32 ;  /* 0x0004982001007387 */ /* 0x0003e80000100800 */
[----:B------:R-:W4:Y:S01]  /*4fe70*/  LDL.LU R24, [R1+0x61c] ;  /* 0x00061c0001187983 */ /* 0x000f220000300800 */
[----:B------:R-:W-:-:S03]  /*4fe80*/  IMAD.MOV.U32 R4, RZ, RZ, R27 ;  /* 0x000000ffff047224 */ /* 0x000fc600078e001b */
[----:B------:R-:W4:Y:S01]  /*4fe90*/  LDL.LU R27, [R1+0x5d8] ;  /* 0x0005d800011b7983 */ /* 0x000f220000300800 */
[----:B------:R-:W-:-:S03]  /*4fea0*/  IMAD.MOV.U32 R5, RZ, RZ, R32 ;  /* 0x000000ffff057224 */ /* 0x000fc600078e0020 */
[----:B-1----:R-:W4:Y:S04]  /*4feb0*/  LDL.LU R32, [R1+0x618] ;  /* 0x0006180001207983 */ /* 0x002f280000300800 */
[----:B------:R1:W-:Y:S01]  /*4fec0*/  LDGSTS.E [R0+0x3e00], [R4.64], P0 ;  /* 0x03e0000004007fae */ /* 0x0003e20008121848 */
[----:B--2---:R-:W-:-:S05]  /*4fed0*/  IADD3 R26, P1, R26, UR7, RZ ;  /* 0x000000071a1a7c10 */ /* 0x004fca000ff3e0ff */
[----:B------:R2:W-:Y:S01]  /*4fee0*/  STL [R1+0x4dc], R26 ;  /* 0x0004dc1a01007387 */ /* 0x0005e20000100800 */
[----:B-1----:R-:W-:Y:S01]  /*4fef0*/  IMAD.MOV.U32 R4, RZ, RZ, R26 ;  /* 0x000000ffff047224 */ /* 0x002fe200078e001a */
[----:B------:R-:W-:Y:S02]  /*4ff00*/  IADD3 R30, P2, R30, UR7, RZ ;  /* 0x000000071e1e7c10 */ /* 0x000fe4000ff5e0ff */
[----:B---3--:R-:W-:Y:S02]  /*4ff10*/  IADD3.X R28, R28, UR6, RZ, P1, !PT ;  /* 0x000000061c1c7c10 */ /* 0x008fe40008ffe4ff */
[----:B------:R-:W-:-:S03]  /*4ff20*/  IADD3.X R33, R33, UR6, RZ, P2, !PT ;  /* 0x0000000621217c10 */ /* 0x000fc600097fe4ff */
[----:B------:R-:W-:Y:S01]  /*4ff30*/  IMAD.MOV.U32 R5, RZ, RZ, R28 ;  /* 0x000000ffff057224 */ /* 0x000fe200078e001c */
[----:B------:R1:W-:Y:S04]  /*4ff40*/  STL [R1+0x4d8], R28 ;  /* 0x0004d81c01007387 */ /* 0x0003e80000100800 */
[----:B------:R-:W-:Y:S04]  /*4ff50*/  STL [R1+0x51c], R30 ;  /* 0x00051c1e01007387 */ /* 0x000fe80000100800 */
[----:B--2---:R-:W2:Y:S04]  /*4ff60*/  LDL.LU R26, [R1+0x65c] ;  /* 0x00065c00011a7983 */ /* 0x004ea80000300800 */
[----:B------:R3:W-:Y:S04]  /*4ff70*/  STL [R1+0x518], R33 ;  /* 0x0005182101007387 */ /* 0x0007e80000100800 */
[----:B------:R3:W-:Y:S04]  /*4ff80*/  LDGSTS.E [R0+0x4e00], [R4.64], P0 ;  /* 0x04e0000004007fae */ /* 0x0007e80008121848 */
[----:B-1----:R-:W2:Y:S01]  /*4ff90*/  LDL.LU R28, [R1+0x69c] ;  /* 0x00069c00011c7983 */ /* 0x002ea20000300800 */
[----:B---3--:R-:W-:-:S03]  /*4ffa0*/  IMAD.MOV.U32 R5, RZ, RZ, R33 ;  /* 0x000000ffff057224 */ /* 0x008fc600078e0021 */
[----:B------:R-:W3:Y:S01]  /*4ffb0*/  LDL.LU R33, [R1+0x658] ;  /* 0x0006580001217983 */ /* 0x000ee20000300800 */
[----:B------:R-:W-:-:S03]  /*4ffc0*/  IMAD.MOV.U32 R4, RZ, RZ, R30 ;  /* 0x000000ffff047224 */ /* 0x000fc600078e001e */
[----:B------:R-:W3:Y:S04]  /*4ffd0*/  LDL.LU R30, [R1+0x698] ;  /* 0x00069800011e7983 */ /* 0x000ee80000300800 */
[----:B------:R1:W-:Y:S01]  /*4ffe0*/  LDGSTS.E [R0+0x5e00], [R4.64], P0 ;  /* 0x05e0000004007fae */ /* 0x0003e20008121848 */
[----:B----4-:R-:W-:Y:S02]  /*4fff0*/  IADD3 R29, P1, R29, UR7, RZ ;  /* 0x000000071d1d7c10 */ /* 0x010fe4000ff3e0ff */
[----:B------:R-:W-:Y:S02]  /*50000*/  IADD3 R2, P2, R2, UR7, RZ ;  /* 0x0000000702027c10 */ /* 0x000fe4000ff5e0ff */
[----:B------:R-:W-:Y:S01]  /*50010*/  IADD3.X R31, R31, UR6, RZ, P1, !PT ;  /* 0x000000061f1f7c10 */ /* 0x000fe20008ffe4ff */
[----:B------:R4:W-:Y:S01]  /*50020*/  STL [R1+0x55c], R29 ;  /* 0x00055c1d01007387 */ /* 0x0009e20000100800 */
[----:B-1----:R-:W-:-:S03]  /*50030*/  MOV R4, R29 ;  /* 0x0000001d00047202 */ /* 0x002fc60000000f00 */
        /* <DEDUP_REMOVED lines=8> */
[----:B------:R-:W4:Y:S04]  /*500c0*/  LDL.LU R35, [R1+0x718] ;  /* 0x0007180001237983 */ /* 0x000f280000300800 */
        /* <DEDUP_REMOVED lines=27> */
[----:B---3--:R-:W-:-:S05]  /*50280*/  IADD3.X R33, R33, UR6, RZ, P1, !PT ;  /* 0x0000000621217c10 */ /* 0x008fca0008ffe4ff */
[----:B------:R2:W-:Y:S01]  /*50290*/  STL [R1+0x658], R33 ;  /* 0x0006582101007387 */ /* 0x0005e20000100800 */
[----:B-1----:R-:W-:Y:S01]  /*502a0*/  IMAD.MOV.U32 R5, RZ, RZ, R33 ;  /* 0x000000ffff057224 */ /* 0x002fe200078e0021 */
[----:B------:R-:W-:Y:S02]  /*502b0*/  IADD3.X R30, R30, UR6, RZ, P2, !PT ;  /* 0x000000061e1e7c10 */ /* 0x000fe400097fe4ff */
[----:B------:R-:W-:Y:S01]  /*502c0*/  STL [R1+0x69c], R28 ;  /* 0x00069c1c01007387 */ /* 0x000fe20000100800 */
[----:B------:R-:W-:-:S03]  /*502d0*/  IMAD.MOV.U32 R4, RZ, RZ, R26 ;  /* 0x000000ffff047224 */ /* 0x000fc600078e001a */
[----:B--2---:R-:W2:Y:S04]  /*502e0*/  LDL.LU R33, [R1+0x7d8] ;  /* 0x0007d80001217983 */ /* 0x004ea80000300800 */
[----:B------:R1:W-:Y:S04]  /*502f0*/  STL [R1+0x698], R30 ;  /* 0x0006981e01007387 */ /* 0x0003e80000100800 */
[----:B------:R-:W3:Y:S04]  /*50300*/  LDL.LU R26, [R1+0x818] ;  /* 0x00081800011a7983 */ /* 0x000ee80000300800 */
[----:B------:R1:W-:Y:S02]  /*50310*/  LDGSTS.E [R0+0xae00], [R4.64], P0 ;  /* 0x0ae0000004007fae */ /* 0x0003e40008121848 */
[----:B-1----:R-:W-:-:S02]  /*50320*/  IMAD.MOV.U32 R4, RZ, RZ, R28 ;  /* 0x000000ffff047224 */ /* 0x002fc400078e001c */
[----:B------:R-:W-:Y:S02]  /*50330*/  IMAD.MOV.U32 R5, RZ, RZ, R30 ;  /* 0x000000ffff057224 */ /* 0x000fe400078e001e */
[----:B------:R-:W3:Y:S04]  /*50340*/  LDL.LU R30, [R1+0x85c] ;  /* 0x00085c00011e7983 */ /* 0x000ee80000300800 */
[----:B------:R-:W3:Y:S04]  /*50350*/  LDL.LU R28, [R1+0x89c] ;  /* 0x00089c00011c7983 */ /* 0x000ee80000300800 */
[----:B------:R1:W-:Y:S01]  /*50360*/  LDGSTS.E [R0+0xbe00], [R4.64], P0 ;  /* 0x0be0000004007fae */ /* 0x0003e20008121848 */
[----:B----4-:R-:W-:-:S02]  /*50370*/  IADD3 R29, P1, R29, UR7, RZ ;  /* 0x000000071d1d7c10 */ /* 0x010fc4000ff3e0ff */
[----:B------:R-:W-:Y:S02]  /*50380*/  IADD3 R34, P2, R34, UR7, RZ ;  /* 0x0000000722227c10 */ /* 0x000fe4000ff5e0ff */
[----:B------:R-:W-:Y:S01]  /*50390*/  IADD3.X R31, R31, UR6, RZ, P1, !PT ;  /* 0x000000061f1f7c10 */ /* 0x000fe20008ffe4ff */
[----:B------:R-:W-:Y:S01]  /*503a0*/  STL [R1+0x6dc], R29 ;  /* 0x0006dc1d01007387 */ /* 0x000fe20000100800 */
[----:B------:R-:W-:-:S03]  /*503b0*/  IADD3.X R35, R35, UR6, RZ, P2, !PT ;  /* 0x0000000623237c10 */ /* 0x000fc600097fe4ff */
[----:B------:R4:W-:Y:S01]  /*503c0*/  STL [R1+0x6d8], R31 ;  /* 0x0006d81f01007387 */ /* 0x0009e20000100800 */
[----:B-1----:R-:W-:Y:S02]  /*503d0*/  IMAD.MOV.U32 R4, RZ, RZ, R29 ;  /* 0x000000ffff047224 */ /* 0x002fe400078e001d */
[----:B------:R-:W-:Y:S01]  /*503e0*/  IMAD.MOV.U32 R5, RZ, RZ, R31 ;  /* 0x000000ffff057224 */ /* 0x000fe200078e001f */
[----:B------:R-:W-:Y:S04]  /*503f0*/  STL [R1+0x71c], R34 ;  /* 0x00071c2201007387 */ /* 0x000fe80000100800 */
[----:B------:R1:W-:Y:S04]  /*50400*/  LDGSTS.E [R0+0xce00], [R4.64], P0 ;  /* 0x0ce0000004007fae */ /* 0x0003e80008121848 */
[----:B----4-:R-:W4:Y:S04]  /*50410*/  LDL.LU R31, [R1+0x858] ;  /* 0x00085800011f7983 */ /* 0x010f280000300800 */
[----:B------:R-:W-:Y:S01]  /*50420*/  STL [R1+0x718], R35 ;  /* 0x0007182301007387 */ /* 0x000fe20000100800 */
[----:B------:R-:W-:-:S03]  /*50430*/  IADD3 R2, P1, R2, UR7, RZ ;  /* 0x0000000702027c10 */ /* 0x000fc6000ff3e0ff */
[----:B------:R-:W4:Y:S01]  /*50440*/  LDL.LU R29, [R1+0x898] ;  /* 0x00089800011d7983 */ /* 0x000f220000300800 */
[----:B-1----:R-:W-:Y:S01]  /*50450*/  MOV R4, R34 ;  /* 0x0000002200047202 */ /* 0x002fe20000000f00 */
        /* <DEDUP_REMOVED lines=22> */
[----:B-1----:R-:W-:Y:S01]  /*505c0*/  IMAD.MOV.U32 R4, RZ, RZ, R32 ;  /* 0x000000ffff047224 */ /* 0x002fe200078e0020 */
[----:B--2---:R-:W-:-:S05]  /*505d0*/  IADD3.X R33, R33, UR6, RZ, P1, !PT ;  /* 0x0000000621217c10 */ /* 0x004fca0008ffe4ff */
[----:B------:R-:W-:Y:S01]  /*505e0*/  IMAD.MOV.U32 R5, RZ, RZ, R33 ;  /* 0x000000ffff057224 */ /* 0x000fe200078e0021 */
[----:B---3--:R-:W-:Y:S01]  /*505f0*/  IADD3.X R26, R26, UR6, RZ, P2, !PT ;  /* 0x000000061a1a7c10 */ /* 0x008fe200097fe4ff */
[----:B------:R-:W-:Y:S04]  /*50600*/  STL [R1+0x7d8], R33 ;  /* 0x0007d82101007387 */ /* 0x000fe80000100800 */
[----:B------:R-:W-:Y:S04]  /*50610*/  STL [R1+0x81c], R24 ;  /* 0x00081c1801007387 */ /* 0x000fe80000100800 */
[----:B------:R1:W-:Y:S04]  /*50620*/  LDGSTS.E [R0+0x10e00], [R4.64], P0 ;  /* 0x10e0000004007fae */ /* 0x0003e80008121848 */
[----:B------:R2:W-:Y:S01]  /*50630*/  STL [R1+0x818], R26 ;  /* 0x0008181a01007387 */ /* 0x0005e20000100800 */
[----:B-1----:R-:W-:-:S02]  /*50640*/  IMAD.MOV.U32 R5, RZ, RZ, R26 ;  /* 0x000000ffff057224 */ /* 0x002fc400078e001a */
[----:B------:R-:W-:Y:S01]  /*50650*/  IMAD.MOV.U32 R4, RZ, RZ, R24 ;  /* 0x000000ffff047224 */ /* 0x000fe200078e0018 */
[----:B--2---:R-:W2:Y:S04]  /*50660*/  LDL.LU R26, [R1+0x958] ;  /* 0x00095800011a7983 */ /* 0x004ea80000300800 */
[----:B------:R-:W3:Y:S04]  /*50670*/  LDL.LU R24, [R1+0x95c] ;  /* 0x00095c0001187983 */ /* 0x000ee80000300800 */
[----:B------:R-:W2:Y:S04]  /*50680*/  LDL.LU R39, [R1+0x998] ;  /* 0x0009980001277983 */ /* 0x000ea80000300800 */
[----:B------:R-:W2:Y:S01]  /*50690*/  LDL.LU R38, [R1+0x99c] ;  /* 0x00099c0001267983 */ /* 0x000ea20000300800 */
[----:B------:R-:W-:-:S02]  /*506a0*/  IADD3 R30, P1, R30, UR7, RZ ;  /* 0x000000071e1e7c10 */ /* 0x000fc4000ff3e0ff */
[----:B------:R-:W-:Y:S01]  /*506b0*/  IADD3 R28, P2, R28, UR7, RZ ;  /* 0x000000071c1c7c10 */ /* 0x000fe2000ff5e0ff */
[----:B------:R1:W-:Y:S04]  /*506c0*/  LDGSTS.E [R0+0x11e00], [R4.64], P0 ;  /* 0x11e0000004007fae */ /* 0x0003e80008121848 */
[----:B------:R4:W-:Y:S01]  /*506d0*/  STL [R1+0x85c], R30 ;  /* 0x00085c1e01007387 */ /* 0x0009e20000100800 */
[----:B-1----:R-:W-:Y:S01]  /*506e0*/  IMAD.MOV.U32 R4, RZ, RZ, R30 ;  /* 0x000000ffff047224 */ /* 0x002fe200078e001e */
[----:B----4-:R-:W-:-:S05]  /*506f0*/  IADD3.X R31, R31, UR6, RZ, P1, !PT ;  /* 0x000000061f1f7c10 */ /* 0x010fca0008ffe4ff */
[----:B------:R1:W-:Y:S01]  /*50700*/  STL [R1+0x858], R31 ;  /* 0x0008581f01007387 */ /* 0x0003e20000100800 */
[----:B------:R-:W-:-:S03]  /*50710*/  IADD3.X R29, R29, UR6, RZ, P2, !PT ;  /* 0x000000061d1d7c10 */ /* 0x000fc600097fe4ff */
[----:B------:R-:W-:Y:S04]  /*50720*/  STL [R1+0x89c], R28 ;  /* 0x00089c1c01007387 */ /* 0x000fe80000100800 */
[----:B------:R4:W-:Y:S04]  /*50730*/  STL [R1+0x898], R29 ;  /* 0x0008981d01007387 */ /* 0x0009e80000100800 */
[----:B------:R-:W2:Y:S04]  /*50740*/  LDL.LU R37, [R1+0x9d8] ;  /* 0x0009d80001257983 */ /* 0x000ea80000300800 */
[----:B------:R-:W2:Y:S04]  /*50750*/  LDL.LU R36, [R1+0x9dc] ;  /* 0x0009dc0001247983 */ /* 0x000ea80000300800 */
[----:B------:R-:W2:Y:S04]  /*50760*/  LDL.LU R35, [R1+0xa18] ;  /* 0x000a180001237983 */ /* 0x000ea80000300800 */
[----:B------:R-:W2:Y:S01]  /*50770*/  LDL.LU R34, [R1+0xa1c] ;  /* 0x000a1c0001227983 */ /* 0x000ea20000300800 */
[----:B------:R-:W-:-:S03]  /*50780*/  IMAD.MOV.U32 R5, RZ, RZ, R31 ;  /* 0x000000ffff057224 */ /* 0x000fc600078e001f */
[----:B------:R-:W2:Y:S04]  /*50790*/  LDL.LU R32, [R1+0xa5c] ;  /* 0x000a5c0001207983 */ /* 0x000ea80000300800 */
[----:B------:R-:W2:Y:S04]  /*507a0*/  LDL.LU R30, [R1+0xa9c] ;  /* 0x000a9c00011e7983 */ /* 0x000ea80000300800 */
[----:B------:R1:W-:Y:S02]  /*507b0*/  LDGSTS.E [R0+0x12e00], [R4.64], P0 ;  /* 0x12e0000004007fae */ /* 0x0003e40008121848 */
[----:B-1----:R-:W-:-:S02]  /*507c0*/  IMAD.MOV.U32 R4, RZ, RZ, R28 ;  /* 0x000000ffff047224 */ /* 0x002fc400078e001c */
[----:B------:R-:W-:-:S05]  /*507d0*/  IMAD.MOV.U32 R5, RZ, RZ, R29 ;  /* 0x000000ffff057224 */ /* 0x000fca00078e001d */
[----:B------:R1:W-:Y:S01]  /*507e0*/  LDGSTS.E [R0+0x13e00], [R4.64], P0 ;  /* 0x13e0000004007fae */ /* 0x0003e20008121848 */
[----:B------:R-:W-:-:S05]  /*507f0*/  IADD3 R25, P1, R25, UR7, RZ ;  /* 0x0000000719197c10 */ /* 0x000fca000ff3e0ff */
[----:B------:R-:W-:Y:S01]  /*50800*/  STL [R1+0x8dc], R25 ;  /* 0x0008dc1901007387 */ /* 0x000fe20000100800 */
[----:B------:R-:W-:Y:S02]  /*50810*/  IADD3 R2, P2, R2, UR7, RZ ;  /* 0x0000000702027c10 */ /* 0x000fe4000ff5e0ff */
[----:B------:R-:W-:-:S05]  /*50820*/  IADD3.X R27, R27, UR6, RZ, P1, !PT ;  /* 0x000000061b1b7c10 */ /* 0x000fca0008ffe4ff */
[----:B------:R4:W-:Y:S01]  /*50830*/  STL [R1+0x8d8], R27 ;  /* 0x0008d81b01007387 */ /* 0x0009e20000100800 */
[----:B------:R-:W-:-:S03]  /*50840*/  IADD3.X R7, R7, UR6, RZ, P2, !PT ;  /* 0x0000000607077c10 */ /* 0x000fc600097fe4ff */
[----:B------:R-:W-:Y:S04]  /*50850*/  STL [R1+0x91c], R2 ;  /* 0x00091c0201007387 */ /* 0x000fe80000100800 */
[----:B------:R-:W2:Y:S01]  /*50860*/  LDL.LU R33, [R1+0xa58] ;  /* 0x000a580001217983 */ /* 0x000ea20000300800 */
[----:B-1----:R-:W-:Y:S01]  /*50870*/  MOV R4, R25 ;  /* 0x0000001900047202 */ /* 0x002fe20000000f00 */
[----:B------:R-:W-:Y:S02]  /*50880*/  IMAD.MOV.U32 R5, RZ, RZ, R27 ;  /* 0x000000ffff057224 */ /* 0x000fe400078e001b */
[----:B------:R1:W-:Y:S04]  /*50890*/  STL [R1+0x918], R7 ;  /* 0x0009180701007387 */ /* 0x0003e80000100800 */
[----:B------:R-:W2:Y:S04]  /*508a0*/  LDL.LU R31, [R1+0xa98] ;  /* 0x000a9800011f7983 */ /* 0x000ea80000300800 */
[----:B----4-:R-:W4:Y:S04]  /*508b0*/  LDL.LU R29, [R1+0xad8] ;  /* 0x000ad800011d7983 */ /* 0x010f280000300800 */
[----:B------:R-:W4:Y:S04]  /*508c0*/  LDL.LU R28, [R1+0xadc] ;  /* 0x000adc00011c7983 */ /* 0x000f280000300800 */
[----:B------:R1:W-:Y:S04]  /*508d0*/  LDGSTS.E [R0+0x14e00], [R4.64], P0 ;  /* 0x14e0000004007fae */ /* 0x0003e80008121848 */
[----:B------:R-:W4:Y:S01]  /*508e0*/  LDL.LU R27, [R1+0xb18] ;  /* 0x000b1800011b7983 */ /* 0x000f220000300800 */
[----:B-1----:R-:W-:-:S03]  /*508f0*/  IMAD.MOV.U32 R5, RZ, RZ, R7 ;  /* 0x000000ffff057224 */ /* 0x002fc600078e0007 */
[----:B------:R-:W4:Y:S01]  /*50900*/  LDL.LU R7, [R1+0xb1c] ;  /* 0x000b1c0001077983 */ /* 0x000f220000300800 */
[----:B------:R-:W-:-:S03]  /*50910*/  IMAD.MOV.U32 R4, RZ, RZ, R2 ;  /* 0x000000ffff047224 */ /* 0x000fc600078e0002 */
        /* <DEDUP_REMOVED lines=8> */
[----:B-1----:R-:W-:-:S03]  /*509a0*/  IMAD.MOV.U32 R5, RZ, RZ, R26 ;  /* 0x000000ffff057224 */ /* 0x002fc600078e001a */
[----:B------:R-:W-:Y:S04]  /*509b0*/  STL [R1+0x99c], R38 ;  /* 0x00099c2601007387 */ /* 0x000fe80000100800 */
[----:B--2---:R-:W2:Y:S01]  /*509c0*/  LDL.LU R26, [R1+0xb58] ;  /* 0x000b5800011a7983 */ /* 0x004ea20000300800 */
[----:B------:R-:W-:Y:S01]  /*509d0*/  IADD3.X R39, R39, UR6, RZ, P2, !PT ;  /* 0x0000000627277c10 */ /* 0x000fe200097fe4ff */
[----:B------:R-:W-:-:S04]  /*509e0*/  IMAD.MOV.U32 R4, RZ, RZ, R24 ;  /* 0x000000ffff047224 */ /* 0x000fc800078e0018 */
[----:B------:R-:W-:Y:S04]  /*509f0*/  STL [R1+0x998], R39 ;  /* 0x0009982701007387 */ /* 0x000fe80000100800 */
[----:B------:R-:W3:Y:S04]  /*50a00*/  LDL.LU R24, [R1+0xb98] ;  /* 0x000b980001187983 */ /* 0x000ee80000300800 */
[----:B------:R1:W-:Y:S02]  /*50a10*/  LDGSTS.E [R0+0x16e00], [R4.64], P0 ;  /* 0x16e0000004007fae */ /* 0x0003e40008121848 */
[----:B-1----:R-:W-:-:S02]  /*50a20*/  IMAD.MOV.U32 R4, RZ, RZ, R38 ;  /* 0x000000ffff047224 */ /* 0x002fc400078e0026 */
[----:B------:R-:W-:-:S05]  /*50a30*/  IMAD.MOV.U32 R5, RZ, RZ, R39 ;  /* 0x000000ffff057224 */ /* 0x000fca00078e0027 */
[----:B------:R1:W-:Y:S01]  /*50a40*/  LDGSTS.E [R0+0x17e00], [R4.64], P0 ;  /* 0x17e0000004007fae */ /* 0x0003e20008121848 */
[----:B------:R-:W-:-:S04]  /*50a50*/  IADD3 R36, P1, R36, UR7, RZ ;  /* 0x0000000724247c10 */ /* 0x000fc8000ff3e0ff */
[----:B------:R-:W-:Y:S01]  /*50a60*/  IADD3.X R37, R37, UR6, RZ, P1, !PT ;  /* 0x0000000625257c10 */ /* 0x000fe20008ffe4ff */
[----:B-1----:R-:W-:Y:S01]  /*50a70*/  IMAD.MOV.U32 R4, RZ, RZ, R36 ;  /* 0x000000ffff047224 */ /* 0x002fe200078e0024 */
[----:B------:R-:W-:-:S03]  /*50a80*/  IADD3 R34, P2, R34, UR7, RZ ;  /* 0x0000000722227c10 */ /* 0x000fc6000ff5e0ff */
[----:B------:R-:W-:Y:S01]  /*50a90*/  IMAD.MOV.U32 R5, RZ, RZ, R37 ;  /* 0x000000ffff057224 */ /* 0x000fe200078e0025 */
[----:B------:R-:W-:Y:S02]  /*50aa0*/  IADD3.X R35, R35, UR6, RZ, P2, !PT ;  /* 0x0000000623237c10 */ /* 0x000fe400097fe4ff */
[----:B------:R-:W-:Y:S02]  /*50ab0*/  IADD3 R32, P1, R32, UR7, RZ ;  /* 0x0000000720207c10 */ /* 0x000fe4000ff3e0ff */
[----:B------:R1:W-:Y:S01]  /*50ac0*/  LDGSTS.E [R0+0x18e00], [R4.64], P0 ;  /* 0x18e0000004007fae */ /* 0x0003e20008121848 */
[----:B------:R-:W-:Y:S01]  /*50ad0*/  IADD3 R30, P2, R30, UR7, RZ ;  /* 0x000000071e1e7c10 */ /* 0x000fe2000ff5e0ff */
[----:B-1----:R-:W-:Y:S02]  /*50ae0*/  IMAD.MOV.U32 R4, RZ, RZ, R34 ;  /* 0x000000ffff047224 */ /* 0x002fe400078e0022 */
[----:B------:R-:W-:-:S05]  /*50af0*/  IMAD.MOV.U32 R5, RZ, RZ, R35 ;  /* 0x000000ffff057224 */ /* 0x000fca00078e0023 */
[----:B------:R1:W-:Y:S02]  /*50b00*/  LDGSTS.E [R0+0x19e00], [R4.64], P0 ;  /* 0x19e0000004007fae */ /* 0x0003e40008121848 */
[----:B-1----:R-:W-:Y:S02]  /*50b10*/  IMAD.MOV.U32 R4, RZ, RZ, R32 ;  /* 0x000000ffff047224 */ /* 0x002fe400078e0020 */
[----:B------:R-:W-:Y:S04]  /*50b20*/  STL [R1+0x9dc], R36 ;  /* 0x0009dc2401007387 */ /* 0x000fe80000100800 */
[----:B------:R-:W-:Y:S04]  /*50b30*/  STL [R1+0x9d8], R37 ;  /* 0x0009d82501007387 */ /* 0x000fe80000100800 */
[----:B------:R-:W-:Y:S04]  /*50b40*/  STL [R1+0xa1c], R34 ;  /* 0x000a1c2201007387 */ /* 0x000fe80000100800 */
[----:B------:R-:W-:Y:S01]  /*50b50*/  STL [R1+0xa18], R35 ;  /* 0x000a182301007387 */ /* 0x000fe20000100800 */
[----:B------:R-:W-:-:S05]  /*50b60*/  IADD3.X R33, R33, UR6, RZ, P1, !PT ;  /* 0x0000000621217c10 */ /* 0x000fca0008ffe4ff */
[----:B------:R-:W-:Y:S01]  /*50b70*/  IMAD.MOV.U32 R5, RZ, RZ, R33 ;  /* 0x000000ffff057224 */ /* 0x000fe200078e0021 */
[----:B------:R-:W-:-:S04]  /*50b80*/  IADD3.X R31, R31, UR6, RZ, P2, !PT ;  /* 0x000000061f1f7c10 */ /* 0x000fc800097fe4ff */
[----:B------:R1:W-:Y:S01]  /*50b90*/  LDGSTS.E [R0+0x1ae00], [R4.64], P0 ;  /* 0x1ae0000004007fae */ /* 0x0003e20008121848 */
[----:B----4-:R-:W-:-:S04]  /*50ba0*/  IADD3 R28, P1, R28, UR7, RZ ;  /* 0x000000071c1c7c10 */ /* 0x010fc8000ff3e0ff */
[----:B------:R-:W-:Y:S02]  /*50bb0*/  IADD3.X R29, R29, UR6, RZ, P1, !PT ;  /* 0x000000061d1d7c10 */ /* 0x000fe40008ffe4ff */
[----:B-1----:R-:W-:Y:S01]  /*50bc0*/  MOV R4, R30 ;  /* 0x0000001e00047202 */ /* 0x002fe20000000f00 */
[----:B------:R-:W-:Y:S01]  /*50bd0*/  IMAD.MOV.U32 R5, RZ, RZ, R31 ;  /* 0x000000ffff057224 */ /* 0x000fe200078e001f */
[----:B------:R-:W-:Y:S04]  /*50be0*/  STL [R1+0xa5c], R32 ;  /* 0x000a5c2001007387 */ /* 0x000fe80000100800 */
[----:B------:R1:W-:Y:S01]  /*50bf0*/  LDGSTS.E [R0+0x1be00], [R4.64], P0 ;  /* 0x1be0000004007fae */ /* 0x0003e20008121848 */
[----:B------:R-:W-:-:S03]  /*50c00*/  IADD3 R7, P2, R7, UR7, RZ ;  /* 0x0000000707077c10 */ /* 0x000fc6000ff5e0ff */
[----:B------:R-:W-:Y:S01]  /*50c10*/  STL [R1+0xa58], R33 ;  /* 0x000a582101007387 */ /* 0x000fe20000100800 */
[----:B------:R-:W-:Y:S01]  /*50c20*/  IADD3.X R27, R27, UR6, RZ, P2, !PT ;  /* 0x000000061b1b7c10 */ /* 0x000fe200097fe4ff */
[----:B-1----:R-:W-:Y:S02]  /*50c30*/  IMAD.MOV.U32 R4, RZ, RZ, R28 ;  /* 0x000000ffff047224 */ /* 0x002fe400078e001c */
[----:B------:R-:W-:Y:S01]  /*50c40*/  IMAD.MOV.U32 R5, RZ, RZ, R29 ;  /* 0x000000ffff057224 */ /* 0x000fe200078e001d */
[----:B------:R-:W-:Y:S01]  /*50c50*/  IADD3 R25, P1, R25, UR7, RZ ;  /* 0x0000000719197c10 */ /* 0x000fe2000ff3e0ff */
[----:B------:R-:W-:Y:S04]  /*50c60*/  STL [R1+0xa9c], R30 ;  /* 0x000a9c1e01007387 */ /* 0x000fe80000100800 */
[----:B------:R1:W-:Y:S04]  /*50c70*/  LDGSTS.E [R0+0x1ce00], [R4.64], P0 ;  /* 0x1ce0000004007fae */ /* 0x0003e80008121848 */
[----:B------:R-:W-:Y:S04]  /*50c80*/  STL [R1+0xa98], R31 ;  /* 0x000a981f01007387 */ /* 0x000fe80000100800 */
[----:B------:R-:W-:Y:S01]  /*50c90*/  STL [R1+0xadc], R28 ;  /* 0x000adc1c01007387 */ /* 0x000fe20000100800 */
[----:B-1----:R-:W-:-:S02]  /*50ca0*/  IMAD.MOV.U32 R4, RZ, RZ, R7 ;  /* 0x000000ffff047224 */ /* 0x002fc400078e0007 */
[----:B------:R-:W-:Y:S01]  /*50cb0*/  IMAD.MOV.U32 R5, RZ, RZ, R27 ;  /* 0x000000ffff057224 */ /* 0x000fe200078e001b */
[----:B------:R-:W-:Y:S04]  /*50cc0*/  STL [R1+0xad8], R29 ;  /* 0x000ad81d01007387 */ /* 0x000fe80000100800 */
[----:B------:R1:W-:Y:S01]  /*50cd0*/  STL [R1+0xb1c], R7 ;  /* 0x000b1c0701007387 */ /* 0x0003e20000100800 */
[----:B------:R-:W-:-:S03]  /*50ce0*/  IADD3 R2, P2, R2, UR7, RZ ;  /* 0x0000000702027c10 */ /* 0x000fc6000ff5e0ff */
[----:B------:R4:W-:Y:S01]  /*50cf0*/  LDGSTS.E [R0+0x1de00], [R4.64], P0 ;  /* 0x1de0000004007fae */ /* 0x0009e20008121848 */
[----:B-1----:R-:W-:-:S03]  /*50d00*/  IMAD.MOV.U32 R7, RZ, RZ, 0x7f ;  /* 0x0000007fff077424 */ /* 0x002fc600078e00ff */
[----:B------:R-:W-:Y:S01]  /*50d10*/  STL [R1+0xb18], R27 ;  /* 0x000b181b01007387 */ /* 0x000fe20000100800 */
[----:B----4-:R-:W-:Y:S01]  /*50d20*/  IMAD.MOV.U32 R4, RZ, RZ, R25 ;  /* 0x000000ffff047224 */ /* 0x010fe200078e0019 */
[----:B------:R-:W-:Y:S02]  /*50d30*/  IADD3 R7, R7, c[0x0][0x180], RZ ;  /* 0x0000600007077a10 */ /* 0x000fe40007ffe0ff */
[----:B------:R-:W-:Y:S01]  /*50d40*/  STL [R1+0xb5c], R25 ;  /* 0x000b5c1901007387 */ /* 0x000fe20000100800 */
[----:B------:R-:W-:Y:S02]  /*50d50*/  IADD3 R6, R6, 0x1, RZ ;  /* 0x0000000106067810 */ /* 0x000fe40007ffe0ff */
[----:B--2---:R-:W-:-:S05]  /*50d60*/  IADD3.X R26, R26, UR6, RZ, P1, !PT ;  /* 0x000000061a1a7c10 */ /* 0x004fca0008ffe4ff */
[----:B------:R-:W-:Y:S01]  /*50d70*/  IMAD.MOV.U32 R5, RZ, RZ, R26 ;  /* 0x000000ffff057224 */ /* 0x000fe200078e001a */
[----:B------:R-:W-:Y:S04]  /*50d80*/  STL [R1+0xb58], R26 ;  /* 0x000b581a01007387 */ /* 0x000fe80000100800 */
[----:B------:R1:W-:Y:S01]  /*50d90*/  LDGSTS.E [R0+0x1ee00], [R4.64], P0 ;  /* 0x1ee0000004007fae */ /* 0x0003e20008121848 */
[----:B---3--:R-:W-:-:S03]  /*50da0*/  IADD3.X R24, R24, UR6, RZ, P2, !PT ;  /* 0x0000000618187c10 */ /* 0x008fc600097fe4ff */
[----:B------:R2:W-:Y:S01]  /*50db0*/  STL [R1+0xb9c], R2 ;  /* 0x000b9c0201007387 */ /* 0x0005e20000100800 */
[----:B-1----:R-:W-:Y:S01]  /*50dc0*/  IMAD.MOV.U32 R4, RZ, RZ, R2 ;  /* 0x000000ffff047224 */ /* 0x002fe200078e0002 */
[----:B--2---:R-:W-:Y:S02]  /*50dd0*/  SHF.R.S32.HI R2, RZ, 0x1f, R7 ;  /* 0x0000001fff027819 */ /* 0x004fe40000011407 */
[----:B------:R1:W-:Y:S01]  /*50de0*/  STL [R1+0xb98], R24 ;  /* 0x000b981801007387 */ /* 0x0003e20000100800 */
[----:B------:R-:W-:Y:S01]  /*50df0*/  IMAD.MOV.U32 R5, RZ, RZ, R24 ;  /* 0x000000ffff057224 */ /* 0x000fe200078e0018 */
[----:B------:R-:W-:Y:S02]  /*50e00*/  LEA.HI R2, R2, R7, RZ, 0x7 ;  /* 0x0000000702027211 */ /* 0x000fe400078f38ff */
[----:B------:R1:W-:Y:S02]  /*50e10*/  STL [R1+0x398], R6 ;  /* 0x0003980601007387 */ /* 0x0003e40000100800 */
[----:B------:R-:W-:-:S02]  /*50e20*/  SHF.R.S32.HI R2, RZ, 0x7, R2 ;  /* 0x00000007ff027819 */ /* 0x000fc40000011402 */
[----:B------:R1:W-:Y:S02]  /*50e30*/  LDGSTS.E [R0+0x1fe00], [R4.64], P0 ;  /* 0x1fe0000004007fae */ /* 0x0003e40008121848 */
[----:B------:R-:W-:Y:S02]  /*50e40*/  ISETP.NE.U32.AND P0, PT, R6, R2, PT ;  /* 0x000000020600720c */ /* 0x000fe40003f05070 */
[----:B------:R-:W0:Y:S11]  /*50e50*/  LDGDEPBAR ;  /* 0x00000000000079af */ /* 0x000e360000000000 */
[----:B-1----:R-:W-:Y:S01]  /*50e60*/  @!P0 CALL.REL.NOINC `(.L_x_0) ;  /* 0x0000001000008944 */ /* 0x002fe20003c00000 */
[----:B------:R-:W-:Y:S05]  /*50e70*/  BRA `(.L_x_1) ;  /* 0xfffd77d000007947 */ /* 0x000fea000383ffff */
.L_x_0:
[----:B----4-:R-:W2:Y:S01]  /*50e80*/  LDL.LU R24, [R1+0x127c] ;  /* 0x00127c0001187983 */ /* 0x010ea20000300800 */
[----:B------:R-:W-:-:S04]  /*50e90*/  DEPBAR.LE SB0, 0x0 ;  /* 0x000080000000791a */ /* 0x000fc80000000000 */
[----:B------:R-:W3:Y:S04]  /*50ea0*/  LDL.LU R7, [R1+0x1278] ;  /* 0x0012780001077983 */ /* 0x000ee80000300800 */
[----:B------:R-:W4:Y:S04]  /*50eb0*/  LDL.LU R6, [R1+0x1274] ;  /* 0x0012740001067983 */ /* 0x000f280000300800 */
[----:B------:R1:W-:Y:S04]  /*50ec0*/  STL [R1+0x1670], R239 ;  /* 0x001670ef01007387 */ /* 0x0003e80000100800 */
[----:B------:R-:W1:Y:S04]  /*50ed0*/  S2R R25, SR_TID.X ;  /* 0x0000000000197919 */ /* 0x000e680000002100 */
[----:B-1----:R-:W2:Y:S01]  /*50ee0*/  LDL.LU R239, [R1+0x1260] ;  /* 0x0012600001ef7983 */ /* 0x002ea20000300800 */
[----:B------:R-:W-:-:S02]  /*50ef0*/  IMAD.SHL.U32 R2, R25, 0x20, RZ ;  /* 0x0000002019027824 */ /* 0x000fc400078e00ff */
[C---:B------:R-:W-:Y:S01]  /*50f00*/  IMAD.SHL.U32 R0, R25.reuse, 0x4, RZ ;  /* 0x0000000419007824 */ /* 0x040fe200078e00ff */
[C---:B------:R-:W-:Y:S01]  /*50f10*/  SHF.L.U32 R3, R25.reuse, 0xc, RZ ;  /* 0x0000000c19037819 */ /* 0x040fe200000006ff */
[C---:B------:R-:W-:Y:S01]  /*50f20*/  IMAD.SHL.U32 R4, R25.reuse, 0x400, RZ ;  /* 0x0000040019047824 */ /* 0x040fe200078e00ff */
[----:B------:R-:W-:Y:S01]  /*50f30*/  LOP3.LUT R2, R2, 0x60, RZ, 0xc0, !PT ;  /* 0x0000006002027812 */ /* 0x000fe200078ec0ff */
[----:B------:R-:W-:-:S03]  /*50f40*/  IMAD.SHL.U32 R5, R25, 0x40, RZ ;  /* 0x0000004019057824 */ /* 0x000fc600078e00ff */
[----:B------:R-:W-:Y:S02]  /*50f50*/  LOP3.LUT R2, R2, 0x70, R0, 0x78, !PT ;  /* 0x0000007002027812 */ /* 0x000fe400078e7800 */
[----:B------:R-:W-:Y:S02]  /*50f60*/  LOP3.LUT R4, R4, 0x6000, RZ, 0xc0, !PT ;  /* 0x0000600004047812 */ /* 0x000fe400078ec0ff */
[----:B------:R-:W-:Y:S02]  /*50f70*/  LOP3.LUT R0, R3, 0x6000, RZ, 0xc0, !PT ;  /* 0x0000600003007812 */ /* 0x000fe400078ec0ff */
[----:B------:R-:W-:-:S04]  /*50f80*/  LOP3.LUT R3, R5, 0x1800, RZ, 0xc0, !PT ;  /* 0x0000180005037812 */ /* 0x000fc800078ec0ff */
[----:B------:R-:W-:Y:S02]  /*50f90*/  IADD3 R2, R2, R4, R3 ;  /* 0x0000000402027210 */ /* 0x000fe40007ffe003 */
[----:B------:R-:W3:Y:S04]  /*50fa0*/  LDL.LU R4, [R1+0x220] ;  /* 0x0002200001047983 */ /* 0x000ee80000300800 */
[----:B------:R-:W3:Y:S01]  /*50fb0*/  LDL.LU R5, [R1+0x224] ;  /* 0x0002240001057983 */ /* 0x000ee20000300800 */
[----:B-----5:R-:W-:Y:S02]  /*50fc0*/  IMAD.MOV.U32 R26, RZ, RZ, R148 ;  /* 0x000000ffff1a7224 */ /* 0x020fe400078e0094 */
[----:B------:R-:W-:Y:S02]  /*50fd0*/  IMAD.MOV.U32 R27, RZ, RZ, R149 ;  /* 0x000000ffff1b7224 */ /* 0x000fe400078e0095 */
[----:B------:R-:W-:-:S02]  /*50fe0*/  IMAD.MOV.U32 R34, RZ, RZ, R16 ;  /* 0x000000ffff227224 */ /* 0x000fc400078e0010 */
[----:B------:R-:W-:Y:S01]  /*50ff0*/  IMAD.MOV.U32 R35, RZ, RZ, R17 ;  /* 0x000000ffff237224 */ /* 0x000fe200078e0011 */
[----:B------:R-:W-:Y:S01]  /*51000*/  BAR.SYNC.DEFER_BLOCKING 0x0 ;  /* 0x0000000000007b1d */ /* 0x000fe20000010000 */
[----:B--2---:R-:W-:-:S04]  /*51010*/  ISETP.GE.AND P0, PT, R239, c[0x0][0x178], PT ;  /* 0x00005e00ef007a0c */ /* 0x004fc80003f06270 */
[----:B----4-:R-:W-:Y:S02]  /*51020*/  ISETP.LT.AND P2, PT, R6, c[0x0][0x17c], !P0 ;  /* 0x00005f0006007a0c */ /* 0x010fe40004741270 */
[----:B---3--:R-:W-:Y:S01]  /*51030*/  ISETP.LT.AND P4, PT, R7, c[0x0][0x17c], !P0 ;  /* 0x00005f0007007a0c */ /* 0x008fe20004781270 */
[----:B------:R-:W2:Y:S04]  /*51040*/  LDL.LU R6, [R1+0x210] ;  /* 0x0002100001067983 */ /* 0x000ea80000300800 */
[----:B------:R-:W2:Y:S04]  /*51050*/  LDL.LU R7, [R1+0x214] ;  /* 0x0002140001077983 */ /* 0x000ea80000300800 */
[----:B------:R-:W3:Y:S04]  /*51060*/  LDL.LU R28, [R1+0x228] ;  /* 0x00022800011c7983 */ /* 0x000ee80000300800 */
[----:B------:R-:W3:Y:S04]  /*51070*/  LDL.LU R29, [R1+0x22c] ;  /* 0x00022c00011d7983 */ /* 0x000ee80000300800 */
[----:B------:R-:W3:Y:S04]  /*51080*/  LDL.LU R30, [R1+0x218] ;  /* 0x00021800011e7983 */ /* 0x000ee80000300800 */
[----:B------:R-:W3:Y:S01]  /*51090*/  LDL.LU R31, [R1+0x21c] ;  /* 0x00021c00011f7983 */ /* 0x000ee20000300800 */
[----:B------:R-:W-:-:S02]  /*510a0*/  LOP3.LUT R25, R25, 0x7f, RZ, 0xc0, !PT ;  /* 0x0000007f19197812 */ /* 0x000fc400078ec0ff */
[----:B------:R-:W-:Y:S01]  /*510b0*/  ISETP.LT.AND P3, PT, R24, c[0x0][0x17c], !P0 ;  /* 0x00005f0018007a0c */ /* 0x000fe20004761270 */
[----:B------:R-:W-:Y:S02]  /*510c0*/  IMAD.MOV.U32 R24, RZ, RZ, R144 ;  /* 0x000000ffff187224 */ /* 0x000fe400078e0090 */
[----:B------:R-:W-:Y:S02]  /*510d0*/  IMAD R0, R25, 0x10, R0 ;  /* 0x0000001019007824 */ /* 0x000fe400078e0200 */
[----:B------:R-:W-:Y:S02]  /*510e0*/  IMAD.MOV.U32 R25, RZ, RZ, R145 ;  /* 0x000000ffff197224 */ /* 0x000fe400078e0091 */
[----:B------:R-:W-:Y:S02]  /*510f0*/  IMAD.MOV.U32 R16, RZ, RZ, R210 ;  /* 0x000000ffff107224 */ /* 0x000fe400078e00d2 */
[----:B------:R-:W-:Y:S01]  /*51100*/  IMAD.MOV.U32 R17, RZ, RZ, R211 ;  /* 0x000000ffff117224 */ /* 0x000fe200078e00d3 */
[----:B------:R1:W-:Y:S04]  /*51110*/  STS.128 [R2+0x100], R24 ;  /* 0x0001001802007388 */ /* 0x0003e80000000c00 */
[----:B------:R-:W-:Y:S01]  /*51120*/  STS.128 [R2+0x380], R16 ;  /* 0x0003801002007388 */ /* 0x000fe20000000c00 */
[----:B-1----:R-:W-:Y:S01]  /*51130*/  IMAD.MOV.U32 R24, RZ, RZ, R68 ;  /* 0x000000ffff187224 */ /* 0x002fe200078e0044 */
[----:B------:R-:W-:Y:S01]  /*51140*/  MOV R25, R69 ;  /* 0x0000004500197202 */ /* 0x000fe20000000f00 */
[----:B------:R-:W-:-:S02]  /*51150*/  IMAD.MOV.U32 R26, RZ, RZ, R124 ;  /* 0x000000ffff1a7224 */ /* 0x000fc400078e007c */
[----:B------:R-:W-:-:S05]  /*51160*/  IMAD.MOV.U32 R27, RZ, RZ, R125 ;  /* 0x000000ffff1b7224 */ /* 0x000fca00078e007d */
[----:B------:R-:W-:Y:S04]  /*51170*/  STS.128 [R2+0x500], R24 ;  /* 0x0005001802007388 */ /* 0x000fe80000000c00 */
[----:B--2---:R1:W-:Y:S02]  /*51180*/  STS.128 [R2], R4 ;  /* 0x0000000402007388 */ /* 0x0043e40000000c00 */
[----:B-1----:R-:W-:Y:S02]  /*51190*/  IMAD.MOV.U32 R4, RZ, RZ, R176 ;  /* 0x000000ffff047224 */ /* 0x002fe400078e00b0 */
[----:B------:R-:W-:Y:S02]  /*511a0*/  IMAD.MOV.U32 R5, RZ, RZ, R177 ;  /* 0x000000ffff057224 */ /* 0x000fe400078e00b1 */
[----:B------:R-:W-:-:S02]  /*511b0*/  IMAD.MOV.U32 R6, RZ, RZ, R180 ;  /* 0x000000ffff067224 */ /* 0x000fc400078e00b4 */
[----:B------:R-:W-:-:S05]  /*511c0*/  IMAD.MOV.U32 R7, RZ, RZ, R181 ;  /* 0x000000ffff077224 */ /* 0x000fca00078e00b5 */
[----:B------:R1:W-:Y:S02]  /*511d0*/  STS.128 [R2+0x200], R4 ;  /* 0x0002000402007388 */ /* 0x0003e40000000c00 */
[----:B-1----:R-:W-:Y:S02]  /*511e0*/  IMAD.MOV.U32 R4, RZ, RZ, R228 ;  /* 0x000000ffff047224 */ /* 0x002fe400078e00e4 */
[----:B------:R-:W-:Y:S02]  /*511f0*/  IMAD.MOV.U32 R5, RZ, RZ, R229 ;  /* 0x000000ffff057224 */ /* 0x000fe400078e00e5 */
[----:B------:R-:W-:Y:S02]  /*51200*/  IMAD.MOV.U32 R6, RZ, RZ, R224 ;  /* 0x000000ffff067224 */ /* 0x000fe400078e00e0 */
[----:B------:R-:W-:-:S05]  /*51210*/  IMAD.MOV.U32 R7, RZ, RZ, R225 ;  /* 0x000000ffff077224 */ /* 0x000fca00078e00e1 */
[----:B------:R1:W-:Y:S04]  /*51220*/  STS.128 [R2+0x400], R4 ;  /* 0x0004000402007388 */ /* 0x0003e80000000c00 */
[----:B---3--:R2:W-:Y:S04]  /*51230*/  STS.128 [R2+0x80], R28 ;  /* 0x0000801c02007388 */ /* 0x0085e80000000c00 */
[----:B-1----:R-:W3:Y:S04]  /*51240*/  LDL.LU R4, [R1+0x20] ;  /* 0x0000200001047983 */ /* 0x002ee80000300800 */
        /* <DEDUP_REMOVED lines=11> */
[----:B--2---:R-:W2:Y:S04]  /*51300*/  LDL.LU R28, [R1+0xc8] ;  /* 0x0000c800011c7983 */ /* 0x004ea80000300800 */
        /* <DEDUP_REMOVED lines=17> */
[----:B------:R-:W-:Y:S04]  /*51420*/  STS.128 [R2+0x180], R148 ;  /* 0x0001809402007388 */ /* 0x000fe80000000c00 */
[----:B------:R-:W-:Y:S04]  /*51430*/  STS.128 [R2+0x280], R180 ;  /* 0x000280b402007388 */ /* 0x000fe80000000c00 */
[----:B------:R-:W-:Y:S04]  /*51440*/  STS.128 [R2+0x300], R32 ;  /* 0x0003002002007388 */ /* 0x000fe80000000c00 */
[----:B------:R-:W-:Y:S04]  /*51450*/  STS.128 [R2+0x480], R224 ;  /* 0x000480e002007388 */ /* 0x000fe80000000c00 */
[----:B------:R-:W-:Y:S01]  /*51460*/  STS.128 [R2+0x580], R124 ;  /* 0x0005807c02007388 */ /* 0x000fe20000000c00 */
[----:B------:R-:W-:-:S02]  /*51470*/  LOP3.LUT R209, R0, 0x20, RZ, 0x3c, !PT ;  /* 0x0000002000d17812 */ /* 0x000fc400078e3cff */
[C---:B------:R-:W-:Y:S02]  /*51480*/  LOP3.LUT R208, R0.reuse, 0x40, RZ, 0x3c, !PT ;  /* 0x0000004000d07812 */ /* 0x040fe400078e3cff */
[----:B------:R-:W-:Y:S01]  /*51490*/  LOP3.LUT R3, R0, 0x60, RZ, 0x3c, !PT ;  /* 0x0000006000037812 */ /* 0x000fe200078e3cff */
        /* <DEDUP_REMOVED lines=17> */
[----:B------:R-:W-:Y:S01]  /*515b0*/  IMAD.MOV.U32 R205, RZ, RZ, R75 ;  /* 0x000000ffffcd7224 */ /* 0x000fe200078e004b */
[----:B---3--:R-:W-:Y:S04]  /*515c0*/  STS.128 [R2+0x600], R4 ;  /* 0x0006000402007388 */ /* 0x008fe80000000c00 */
[----:B----4-:R-:W-:Y:S04]  /*515d0*/  STS.128 [R2+0x680], R16 ;  /* 0x0006801002007388 */ /* 0x010fe80000000c00 */
[----:B------:R-:W-:Y:S04]  /*515e0*/  STS.128 [R2+0x700], R24 ;  /* 0x0007001802007388 */ /* 0x000fe80000000c00 */
[----:B--2---:R-:W-:Y:S04]  /*515f0*/  STS.128 [R2+0x780], R28 ;  /* 0x0007801c02007388 */ /* 0x004fe80000000c00 */
[----:B------:R-:W-:Y:S06]  /*51600*/  BAR.SYNC.DEFER_BLOCKING 0x0 ;  /* 0x0000000000007b1d */ /* 0x000fec0000010000 */
[----:B------:R-:W1:Y:S04]  /*51610*/  LDS.128 R248, [R0] ;  /* 0x0000000000f87984 */ /* 0x000e680000000c00 */
[----:B------:R-:W-:Y:S04]  /*51620*/  LDS.128 R244, [R0+0x800] ;  /* 0x0008000000f47984 */ /* 0x000fe80000000c00 */
[----:B------:R-:W-:Y:S04]  /*51630*/  LDS.128 R240, [R0+0x1000] ;  /* 0x0010000000f07984 */ /* 0x000fe80000000c00 */
[----:B------:R-:W-:Y:S04]  /*51640*/  LDS.128 R232, [R0+0x1800] ;  /* 0x0018000000e87984 */ /* 0x000fe80000000c00 */
[----:B------:R-:W2:Y:S04]  /*51650*/  LDS.128 R228, [R209] ;  /* 0x00000000d1e47984 */ /* 0x000ea80000000c00 */
[----:B------:R-:W-:Y:S04]  /*51660*/  LDS.128 R224, [R209+0x800] ;  /* 0x00080000d1e07984 */ /* 0x000fe80000000c00 */
[----:B------:R-:W-:Y:S04]  /*51670*/  LDS.128 R36, [R209+0x1000] ;  /* 0x00100000d1247984 */ /* 0x000fe80000000c00 */
[----:B------:R-:W-:Y:S04]  /*51680*/  LDS.128 R24, [R209+0x1800] ;  /* 0x00180000d1187984 */ /* 0x000fe80000000c00 */
[----:B------:R-:W3:Y:S04]  /*51690*/  LDS.128 R88, [R208] ;  /* 0x00000000d0587984 */ /* 0x000ee80000000c00 */
[----:B------:R-:W-:Y:S04]  /*516a0*/  LDS.128 R80, [R208+0x800] ;  /* 0x00080000d0507984 */ /* 0x000fe80000000c00 */
[----:B------:R-:W-:Y:S04]  /*516b0*/  LDS.128 R32, [R208+0x1000] ;  /* 0x00100000d0207984 */ /* 0x000fe80000000c00 */
[----:B------:R-:W-:Y:S04]  /*516c0*/  LDS.128 R16, [R208+0x1800] ;  /* 0x00180000d0107984 */ /* 0x000fe80000000c00 */
[----:B------:R-:W4:Y:S04]  /*516d0*/  LDS.128 R84, [R3] ;  /* 0x0000000003547984 */ /* 0x000f280000000c00 */
[----:B------:R-:W1:Y:S04]  /*516e0*/  LDS.128 R68, [R3+0x800] ;  /* 0x0008000003447984 */ /* 0x000e680000000c00 */
[----:B------:R-:W1:Y:S04]  /*516f0*/  LDS.128 R28, [R3+0x1000] ;  /* 0x00100000031c7984 */ /* 0x000e680000000c00 */
[----:B------:R-:W1:Y:S04]  /*51700*/  LDS.128 R4, [R3+0x1800] ;  /* 0x0018000003047984 */ /* 0x000e680000000c00 */
[----:B------:R-:W-:Y:S06]  /*51710*/  BAR.SYNC.DEFER_BLOCKING 0x0 ;  /* 0x0000000000007b1d */ /* 0x000fec0000010000 */
[----:B------:R1:W-:Y:S04]  /*51720*/  STS.128 [R2], R92 ;  /* 0x0000005c02007388 */ /* 0x0003e80000000c00 */
[----:B------:R2:W-:Y:S04]  /*51730*/  STS.128 [R2+0x400], R20 ;  /* 0x0004001402007388 */ /* 0x0005e80000000c00 */
[----:B------:R2:W-:Y:S04]  /*51740*/  STS.128 [R2+0x380], R40 ;  /* 0x0003802802007388 */ /* 0x0005e80000000c00 */
[----:B-1----:R-:W3:Y:S04]  /*51750*/  LDL.LU R92, [R1+0x208] ;  /* 0x00020800015c7983 */ /* 0x002ee80000300800 */
[----:B------:R-:W3:Y:S04]  /*51760*/  LDL.LU R93, [R1+0x20c] ;  /* 0x00020c00015d7983 */ /* 0x000ee80000300800 */
[----:B------:R-:W3:Y:S04]  /*51770*/  LDL.LU R94, [R1+0x1f8] ;  /* 0x0001f800015e7983 */ /* 0x000ee80000300800 */
[----:B------:R-:W3:Y:S04]  /*51780*/  LDL.LU R95, [R1+0x1fc] ;  /* 0x0001fc00015f7983 */ /* 0x000ee80000300800 */
[----:B--2---:R-:W2:Y:S04]  /*51790*/  LDL.LU R20, [R1+0x130] ;  /* 0x0001300001147983 */ /* 0x004ea80000300800 */
[----:B------:R-:W2:Y:S04]  /*517a0*/  LDL.LU R21, [R1+0x134] ;  /* 0x0001340001157983 */ /* 0x000ea80000300800 */
[----:B------:R-:W2:Y:S04]  /*517b0*/  LDL.LU R22, [R1+0x120] ;  /* 0x0001200001167983 */ /* 0x000ea80000300800 */
[----:B------:R-:W2:Y:S04]  /*517c0*/  LDL.LU R23, [R1+0x124] ;  /* 0x0001240001177983 */ /* 0x000ea80000300800 */
[----:B------:R-:W4:Y:S04]  /*517d0*/  LDL.LU R40, [R1+0x138] ;  /* 0x0001380001287983 */ /* 0x000f280000300800 */
[----:B------:R-:W4:Y:S04]  /*517e0*/  LDL.LU R41, [R1+0x13c] ;  /* 0x00013c0001297983 */ /* 0x000f280000300800 */
[----:B------:R-:W4:Y:S04]  /*517f0*/  LDL.LU R42, [R1+0x128] ;  /* 0x00012800012a7983 */ /* 0x000f280000300800 */
[----:B------:R1:W-:Y:S04]  /*51800*/  STS.128 [R2+0x500], R56 ;  /* 0x0005003802007388 */ /* 0x0003e80000000c00 */
[----:B------:R-:W4:Y:S04]  /*51810*/  LDL.LU R43, [R1+0x12c] ;  /* 0x00012c00012b7983 */ /* 0x000f280000300800 */
        /* <DEDUP_REMOVED lines=19> */
[----:B------:R-:W-:Y:S01]  /*51950*/  IMAD.MOV.U32 R189, RZ, RZ, R187 ;  /* 0x000000ffffbd7224 */ /* 0x000fe200078e00bb */
[----:B------:R-:W-:Y:S04]  /*51960*/  STS.128 [R2+0x100], R96 ;  /* 0x0001006002007388 */ /* 0x000fe80000000c00 */
[----:B------:R-:W-:Y:S04]  /*51970*/  STS.128 [R2+0x180], R156 ;  /* 0x0001809c02007388 */ /* 0x000fe80000000c00 */
[----:B------:R-:W-:Y:S04]  /*51980*/  STS.128 [R2+0x200], R100 ;  /* 0x0002006402007388 */ /* 0x000fe80000000c00 */
[----:B------:R-:W-:Y:S04]  /*51990*/  STS.128 [R2+0x280], R188 ;  /* 0x000280bc02007388 */ /* 0x000fe80000000c00 */
[----:B------:R-:W-:Y:S04]  /*519a0*/  STS.128 [R2+0x300], R104 ;  /* 0x0003006802007388 */ /* 0x000fe80000000c00 */
[----:B------:R-:W-:Y:S04]  /*519b0*/  STS.128 [R2+0x480], R220 ;  /* 0x000480dc02007388 */ /* 0x000fe80000000c00 */
[----:B------:R-:W-:Y:S01]  /*519c0*/  STS.128 [R2+0x580], R204 ;  /* 0x000580cc02007388 */ /* 0x000fe20000000c00 */
[----:B------:R-:W-:-:S02]  /*519d0*/  IMAD.MOV.U32 R184, RZ, RZ, R128 ;  /* 0x000000ffffb87224 */ /* 0x000fc400078e0080 */
[----:B------:R-:W-:Y:S02]  /*519e0*/  IMAD.MOV.U32 R185, RZ, RZ, R129 ;  /* 0x000000ffffb97224 */ /* 0x000fe400078e0081 */
[----:B------:R-:W-:Y:S02]  /*519f0*/  IMAD.MOV.U32 R186, RZ, RZ, R132 ;  /* 0x000000ffffba7224 */ /* 0x000fe400078e0084 */
[----:B------:R-:W-:Y:S01]  /*51a00*/  IMAD.MOV.U32 R187, RZ, RZ, R133 ;  /* 0x000000ffffbb7224 */ /* 0x000fe200078e0085 */
[----:B---3--:R-:W-:Y:S04]  /*51a10*/  STS.128 [R2+0x80], R92 ;  /* 0x0000805c02007388 */ /* 0x008fe80000000c00 */
[----:B--2---:R-:W-:Y:S04]  /*51a20*/  STS.128 [R2+0x600], R20 ;  /* 0x0006001402007388 */ /* 0x004fe80000000c00 */
[----:B----4-:R-:W-:Y:S04]  /*51a30*/  STS.128 [R2+0x680], R40 ;  /* 0x0006802802007388 */ /* 0x010fe80000000c00 */
[----:B------:R-:W-:Y:S04]  /*51a40*/  STS.128 [R2+0x700], R56 ;  /* 0x0007003802007388 */ /* 0x000fe80000000c00 */
[----:B------:R-:W-:Y:S04]  /*51a50*/  STS.128 [R2+0x780], R72 ;  /* 0x0007804802007388 */ /* 0x000fe80000000c00 */
        /* <DEDUP_REMOVED lines=18> */
[----:B------:R1:W-:Y:S02]  /*51b80*/  STS.128 [R2], R184 ;  /* 0x000000b802007388 */ /* 0x0003e40000000c00 */
[----:B-1----:R-:W-:Y:S01]  /*51b90*/  IMAD.MOV.U32 R186, RZ, RZ, R48 ;  /* 0x000000ffffba7224 */ /* 0x002fe200078e0030 */
        /* <DEDUP_REMOVED lines=12> */
[----:B------:R-:W2:Y:S01]  /*51c60*/  LDL.LU R76, [R1+0x110] ;  /* 0x00011000014c7983 */ /* 0x000ea20000300800 */
[----:B------:R-:W-:Y:S02]  /*51c70*/  IMAD.MOV.U32 R61, RZ, RZ, R77 ;  /* 0x000000ffff3d7224 */ /* 0x000fe400078e004d */
[----:B------:R-:W-:Y:S01]  /*51c80*/  IMAD.MOV.U32 R62, RZ, RZ, R212 ;  /* 0x000000ffff3e7224 */ /* 0x000fe200078e00d4 */
[----:B------:R-:W2:Y:S01]  /*51c90*/  LDL.LU R77, [R1+0x114] ;  /* 0x00011400014d7983 */ /* 0x000ea20000300800 */
[----:B------:R-:W-:Y:S01]  /*51ca0*/  IMAD.MOV.U32 R63, RZ, RZ, R213 ;  /* 0x000000ffff3f7224 */ /* 0x000fe200078e00d5 */
[----:B------:R-:W-:Y:S01]  /*51cb0*/  MOV R213, R79 ;  /* 0x0000004f00d57202 */ /* 0x000fe20000000f00 */
[----:B------:R-:W-:Y:S01]  /*51cc0*/  IMAD.MOV.U32 R212, RZ, RZ, R78 ;  /* 0x000000ffffd47224 */ /* 0x000fe200078e004e */
[----:B------:R1:W-:Y:S04]  /*51cd0*/  STS.128 [R2+0x400], R44 ;  /* 0x0004002c02007388 */ /* 0x0003e80000000c00 */
[----:B------:R-:W2:Y:S04]  /*51ce0*/  LDL.LU R78, [R1+0x100] ;  /* 0x00010000014e7983 */ /* 0x000ea80000300800 */
[----:B------:R-:W2:Y:S04]  /*51cf0*/  LDL.LU R79, [R1+0x104] ;  /* 0x00010400014f7983 */ /* 0x000ea80000300800 */
[----:B------:R3:W-:Y:S04]  /*51d00*/  STS.128 [R2+0x380], R48 ;  /* 0x0003803002007388 */ /* 0x0007e80000000c00 */
[----:B-1----:R-:W4:Y:S04]  /*51d10*/  LDL.LU R44, [R1+0x118] ;  /* 0x00011800012c7983 */ /* 0x002f280000300800 */
[----:B------:R-:W4:Y:S04]  /*51d20*/  LDL.LU R45, [R1+0x11c] ;  /* 0x00011c00012d7983 */ /* 0x000f280000300800 */
[----:B------:R-:W4:Y:S04]  /*51d30*/  LDL.LU R46, [R1+0x108] ;  /* 0x00010800012e7983 */ /* 0x000f280000300800 */
[----:B------:R-:W4:Y:S04]  /*51d40*/  LDL.LU R47, [R1+0x10c] ;  /* 0x00010c00012f7983 */ /* 0x000f280000300800 */
[----:B---3--:R-:W3:Y:S04]  /*51d50*/  LDL.LU R48, [R1+0x40] ;  /* 0x0000400001307983 */ /* 0x008ee80000300800 */
[----:B------:R-:W3:Y:S04]  /*51d60*/  LDL.LU R49, [R1+0x44] ;  /* 0x0000440001317983 */ /* 0x000ee80000300800 */
[----:B------:R-:W3:Y:S04]  /*51d70*/  LDL.LU R50, [R1+0x30] ;  /* 0x0000300001327983 */ /* 0x000ee80000300800 */
[----:B------:R1:W-:Y:S04]  /*51d80*/  STS.128 [R2+0x500], R60 ;  /* 0x0005003c02007388 */ /* 0x0003e80000000c00 */
[----:B------:R-:W3:Y:S04]  /*51d90*/  LDL.LU R51, [R1+0x34] ;  /* 0x0000340001337983 */ /* 0x000ee80000300800 */
[----:B-1----:R-:W3:Y:S04]  /*51da0*/  LDL.LU R60, [R1+0x48] ;  /* 0x00004800013c7983 */ /* 0x002ee80000300800 */
[----:B------:R-:W3:Y:S04]  /*51db0*/  LDL.LU R61, [R1+0x4c] ;  /* 0x00004c00013d7983 */ /* 0x000ee80000300800 */
[----:B------:R-:W3:Y:S04]  /*51dc0*/  LDL.LU R62, [R1+0x38] ;  /* 0x00003800013e7983 */ /* 0x000ee80000300800 */
[----:B------:R-:W3:Y:S01]  /*51dd0*/  LDL.LU R63, [R1+0x3c] ;  /* 0x00003c00013f7983 */ /* 0x000ee20000300800 */
[----:B------:R-:W-:-:S02]  /*51de0*/  IMAD.MOV.U32 R132, RZ, RZ, R130 ;  /* 0x000000ffff847224 */ /* 0x000fc400078e0082 */
[----:B------:R-:W-:Y:S02]  /*51df0*/  IMAD.MOV.U32 R133, RZ, RZ, R131 ;  /* 0x000000ffff857224 */ /* 0x000fe400078e0083 */
[----:B------:R-:W-:Y:S02]  /*51e00*/  IMAD.MOV.U32 R130, RZ, RZ, R164 ;  /* 0x000000ffff827224 */ /* 0x000fe400078e00a4 */
[----:B------:R-:W-:Y:S01]  /*51e10*/  IMAD.MOV.U32 R131, RZ, RZ, R165 ;  /* 0x000000ffff837224 */ /* 0x000fe200078e00a5 */
[----:B------:R-:W-:Y:S01]  /*51e20*/  MOV R129, R161 ;  /* 0x000000a100817202 */ /* 0x000fe20000000f00 */
        /* <DEDUP_REMOVED lines=15> */
[----:B------:R-:W-:Y:S04]  /*51f20*/  STS.128 [R2+0x480], R116 ;  /* 0x0004807402007388 */ /* 0x000fe80000000c00 */
[----:B------:R-:W-:Y:S04]  /*51f30*/  STS.128 [R2+0x580], R212 ;  /* 0x000580d402007388 */ /* 0x000fe80000000c00 */
[----:B--2---:R-:W-:Y:S04]  /*51f40*/  STS.128 [R2+0x600], R76 ;  /* 0x0006004c02007388 */ /* 0x004fe80000000c00 */
[----:B----4-:R1:W-:Y:S04]  /*51f50*/  STS.128 [R2+0x680], R44 ;  /* 0x0006802c02007388 */ /* 0x0103e80000000c00 */
[----:B---3--:R2:W-:Y:S01]  /*51f60*/  STS.128 [R2+0x700], R48 ;  /* 0x0007003002007388 */ /* 0x0085e20000000c00 */
[----:B-1----:R-:W-:-:S03]  /*51f70*/  IMAD.MOV.U32 R46, RZ, RZ, R140 ;  /* 0x000000ffff2e7224 */ /* 0x002fc600078e008c */
[----:B------:R1:W-:Y:S04]  /*51f80*/  STS.128 [R2+0x780], R60 ;  /* 0x0007803c02007388 */ /* 0x0003e80000000c00 */
[----:B------:R-:W-:Y:S01]  /*51f90*/  BAR.SYNC.DEFER_BLOCKING 0x0 ;  /* 0x0000000000007b1d */ /* 0x000fe20000010000 */
[----:B------:R-:W-:Y:S02]  /*51fa0*/  IMAD.MOV.U32 R47, RZ, RZ, R141 ;  /* 0x000000ffff2f7224 */ /* 0x000fe400078e008d */
[----:B--2---:R-:W-:Y:S02]  /*51fb0*/  IMAD.MOV.U32 R50, RZ, RZ, R172 ;  /* 0x000000ffff327224 */ /* 0x004fe400078e00ac */
        /* <DEDUP_REMOVED lines=9> */
[----:B------:R-:W-:Y:S04]  /*52050*/  LDS.128 R136, [R209] ;  /* 0x00000000d1887984 */ /* 0x000fe80000000c00 */
[----:B------:R-:W-:Y:S04]  /*52060*/  LDS.128 R160, [R209+0x800] ;  /* 0x00080000d1a07984 */ /* 0x000fe80000000c00 */
[----:B------:R-:W-:Y:S04]  /*52070*/  LDS.128 R164, [R209+0x1000] ;  /* 0x00100000d1a47984 */ /* 0x000fe80000000c00 */
[----:B------:R-:W-:Y:S04]  /*52080*/  LDS.128 R168, [R209+0x1800] ;  /* 0x00180000d1a87984 */ /* 0x000fe80000000c00 */
[----:B------:R-:W-:Y:S04]  /*52090*/  LDS.128 R184, [R208] ;  /* 0x00000000d0b87984 */ /* 0x000fe80000000c00 */
        /* <DEDUP_REMOVED lines=8> */
[----:B------:R-:W4:Y:S04]  /*52120*/  LDS.128 R208, [R3+0x800] ;  /* 0x0008000003d07984 */ /* 0x000f280000000c00 */
[----:B------:R-:W2:Y:S04]  /*52130*/  LDS.128 R212, [R3+0x1000] ;  /* 0x0010000003d47984 */ /* 0x000ea80000000c00 */
[----:B------:R-:W2:Y:S04]  /*52140*/  LDS.128 R220, [R3+0x1800] ;  /* 0x0018000003dc7984 */ /* 0x000ea80000000c00 */
[----:B------:R-:W-:Y:S01]  /*52150*/  BAR.SYNC.DEFER_BLOCKING 0x0 ;  /* 0x0000000000007b1d */ /* 0x000fe20000010000 */
        /* <DEDUP_REMOVED lines=13> */
[----:B------:R1:W-:Y:S01]  /*52230*/  STS.128 [R2+0x380], R12 ;  /* 0x0003800c02007388 */ /* 0x0003e20000000c00 */
[----:B------:R-:W-:-:S05]  /*52240*/  IMAD.MOV.U32 R9, RZ, RZ, R53 ;  /* 0x000000ffff097224 */ /* 0x000fca00078e0035 */
[----:B------:R2:W-:Y:S01]  /*52250*/  STS.128 [R2+0x300], R8 ;  /* 0x0003000802007388 */ /* 0x0005e20000000c00 */
[----:B-1----:R-:W-:-:S03]  /*52260*/  IMAD R12, R239, c[0x0][0x194], RZ ;  /* 0x00006500ef0c7a24 */ /* 0x002fc600078e02ff */
[----:B------:R-:W3:Y:S04]  /*52270*/  LDL.LU R239, [R1+0x1670] ;  /* 0x0016700001ef7983 */ /* 0x000ee80000300800 */
[----:B------:R-:W3:Y:S04]  /*52280*/  LDL.LU R53, [R1+0x12dc] ;  /* 0x0012dc0001357983 */ /* 0x000ee80000300800 */
[----:B------:R-:W3:Y:S04]  /*52290*/  LDL.LU R52, [R1+0x12d8] ;  /* 0x0012d80001347983 */ /* 0x000ee80000300800 */
[----:B--2---:R-:W2:Y:S04]  /*522a0*/  LDL.LU R8, [R1+0xf0] ;  /* 0x0000f00001087983 */ /* 0x004ea80000300800 */
[----:B------:R-:W2:Y:S04]  /*522b0*/  LDL.LU R9, [R1+0xf4] ;  /* 0x0000f40001097983 */ /* 0x000ea80000300800 */
[----:B------:R-:W2:Y:S04]  /*522c0*/  LDL.LU R10, [R1+0xe0] ;  /* 0x0000e000010a7983 */ /* 0x000ea80000300800 */
[----:B------:R-:W2:Y:S04]  /*522d0*/  LDL.LU R11, [R1+0xe4] ;  /* 0x0000e400010b7983 */ /* 0x000ea80000300800 */
[----:B------:R1:W-:Y:S04]  /*522e0*/  STS.128 [R2], R44 ;  /* 0x0000002c02007388 */ /* 0x0003e80000000c00 */
[----:B------:R4:W-:Y:S01]  /*522f0*/  STS.128 [R2+0x100], R48 ;  /* 0x0001003002007388 */ /* 0x0009e20000000c00 */
[----:B-1----:R-:W-:Y:S01]  /*52300*/  IMAD.MOV.U32 R44, RZ, RZ, R64 ;  /* 0x000000ffff2c7224 */ /* 0x002fe200078e0040 */
[----:B------:R-:W-:Y:S01]  /*52310*/  MOV R45, R65 ;  /* 0x00000041002d7202 */ /* 0x000fe20000000f00 */
[----:B------:R-:W-:-:S02]  /*52320*/  IMAD.MOV.U32 R46, RZ, RZ, R120 ;  /* 0x000000ffff2e7224 */ /* 0x000fc400078e0078 */
[----:B------:R-:W-:Y:S02]  /*52330*/  IMAD.MOV.U32 R47, RZ, RZ, R121 ;  /* 0x000000ffff2f7224 */ /* 0x000fe400078e0079 */
[----:B----4-:R-:W-:Y:S02]  /*52340*/  IMAD.MOV.U32 R48, RZ, RZ, R112 ;  /* 0x000000ffff307224 */ /* 0x010fe400078e0070 */
[----:B------:R-:W-:Y:S02]  /*52350*/  IMAD.MOV.U32 R49, RZ, RZ, R113 ;  /* 0x000000ffff317224 */ /* 0x000fe400078e0071 */
[----:B------:R-:W-:Y:S02]  /*52360*/  IMAD.MOV.U32 R50, RZ, RZ, R216 ;  /* 0x000000ffff327224 */ /* 0x000fe400078e00d8 */
[----:B------:R-:W-:Y:S01]  /*52370*/  IMAD.MOV.U32 R51, RZ, RZ, R217 ;  /* 0x000000ffff337224 */ /* 0x000fe200078e00d9 */
[----:B------:R1:W-:Y:S04]  /*52380*/  STS.128 [R2+0x400], R44 ;  /* 0x0004002c02007388 */ /* 0x0003e80000000c00 */
[----:B------:R-:W-:Y:S01]  /*52390*/  STS.128 [R2+0x500], R48 ;  /* 0x0005003002007388 */ /* 0x000fe20000000c00 */
[----:B------:R-:W-:-:S02]  /*523a0*/  IMAD.MOV.U32 R14, RZ, RZ, R236 ;  /* 0x000000ffff0e7224 */ /* 0x000fc400078e00ec */
[----:B------:R-:W-:Y:S01]  /*523b0*/  IMAD.MOV.U32 R15, RZ, RZ, R237 ;  /* 0x000000ffff0f7224 */ /* 0x000fe200078e00ed */
[----:B-1----:R-:W-:-:S04]  /*523c0*/  LEA R46, P5, R12, c[0x0][0x170], 0x2 ;  /* 0x00005c000c2e7a11 */ /* 0x002fc800078a10ff */
[----:B------:R-:W-:Y:S01]  /*523d0*/  LEA.HI.X.SX32 R47, R12, c[0x0][0x174], 0x2, P5 ;  /* 0x00005d000c2f7a11 */ /* 0x000fe200028f16ff */
[----:B--2---:R1:W-:Y:S04]  /*523e0*/  STS.128 [R2+0x600], R8 ;  /* 0x0006000802007388 */ /* 0x0043e80000000c00 */
[----:B-1----:R-:W2:Y:S04]  /*523f0*/  LDL.LU R8, [R1+0xf8] ;  /* 0x0000f80001087983 */ /* 0x002ea80000300800 */
[----:B------:R-:W2:Y:S04]  /*52400*/  LDL.LU R9, [R1+0xfc] ;  /* 0x0000fc0001097983 */ /* 0x000ea80000300800 */
[----:B------:R-:W2:Y:S04]  /*52410*/  LDL.LU R10, [R1+0xe8] ;  /* 0x0000e800010a7983 */ /* 0x000ea80000300800 */
[----:B------:R-:W2:Y:S04]  /*52420*/  LDL.LU R11, [R1+0xec] ;  /* 0x0000ec00010b7983 */ /* 0x000ea80000300800 */
[----:B------:R-:W4:Y:S04]  /*52430*/  LDL.LU R48, [R1+0x12e8] ;  /* 0x0012e80001307983 */ /* 0x000f280000300800 */
[----:B------:R-:W3:Y:S04]  /*52440*/  LDL.LU R51, [R1+0x12e4] ;  /* 0x0012e40001337983 */ /* 0x000ee80000300800 */
[----:B------:R-:W3:Y:S04]  /*52450*/  LDL.LU R12, [R1+0x10] ;  /* 0x00001000010c7983 */ /* 0x000ee80000300800 */
[----:B------:R-:W3:Y:S04]  /*52460*/  LDL.LU R13, [R1+0x14] ;  /* 0x00001400010d7983 */ /* 0x000ee80000300800 */
[----:B------:R-:W4:Y:S04]  /*52470*/  LDL.LU R236, [R1+0x18] ;  /* 0x0000180001ec7983 */ /* 0x000f280000300800 */
[----:B------:R-:W4:Y:S01]  /*52480*/  LDL.LU R237, [R1+0x1c] ;  /* 0x00001c0001ed7983 */ /* 0x000f220000300800 */
[----:B------:R-:W-:-:S02]  /*52490*/  IMAD.MOV.U32 R120, RZ, RZ, R66 ;  /* 0x000000ffff787224 */ /* 0x000fc400078e0042 */
[----:B------:R-:W-:Y:S01]  /*524a0*/  IMAD.MOV.U32 R121, RZ, RZ, R67 ;  /* 0x000000ffff797224 */ /* 0x000fe200078e0043 */
[----:B------:R-:W-:Y:S01]  /*524b0*/  STS.128 [R2+0x80], R140 ;  /* 0x0000808c02007388 */ /* 0x000fe20000000c00 */
[----:B------:R-:W-:Y:S02]  /*524c0*/  IMAD.MOV.U32 R216, RZ, RZ, R114 ;  /* 0x000000ffffd87224 */ /* 0x000fe400078e0072 */
[----:B------:R-:W-:Y:S01]  /*524d0*/  IMAD.MOV.U32 R217, RZ, RZ, R115 ;  /* 0x000000ffffd97224 */ /* 0x000fe200078e0073 */
[----:B------:R-:W-:Y:S04]  /*524e0*/  STS.128 [R2+0x180], R172 ;  /* 0x000180ac02007388 */ /* 0x000fe80000000c00 */
[----:B------:R-:W-:Y:S04]  /*524f0*/  STS.128 [R2+0x200], R60 ;  /* 0x0002003c02007388 */ /* 0x000fe80000000c00 */
[----:B------:R-:W-:Y:S04]  /*52500*/  STS.128 [R2+0x280], R200 ;  /* 0x000280c802007388 */ /* 0x000fe80000000c00 */
[----:B------:R-:W-:Y:S04]  /*52510*/  STS.128 [R2+0x480], R120 ;  /* 0x0004807802007388 */ /* 0x000fe80000000c00 */
[----:B------:R-:W-:Y:S01]  /*52520*/  STS.128 [R2+0x580], R216 ;  /* 0x000580d802007388 */ /* 0x000fe20000000c00 */
[C---:B------:R-:W-:Y:S01]  /*52530*/  ISETP.LT.AND P1, PT, R252.reuse, c[0x0][0x17c], !P0 ;  /* 0x00005f00fc007a0c */ /* 0x040fe20004721270 */
[----:B------:R-:W-:-:S02]  /*52540*/  IMAD R252, R252, c[0x0][0x198], RZ ;  /* 0x00006600fcfc7a24 */ /* 0x000fc400078e02ff */
[----:B------:R-:W4:Y:S04]  /*52550*/  LDL.LU R50, [R1+0x12ec] ;  /* 0x0012ec0001327983 */ /* 0x000f280000300800 */
[----:B------:R-:W4:Y:S01]  /*52560*/  LDL.LU R49, [R1+0x12f4] ;  /* 0x0012f40001317983 */ /* 0x000f220000300800 */
[----:B------:R-:W-:-:S04]  /*52570*/  LEA R44, P5, R252, R46, 0x2 ;  /* 0x0000002efc2c7211 */ /* 0x000fc800078a10ff */
[C---:B------:R-:W-:Y:S01]  /*52580*/  LEA.HI.X.SX32 R45, R252.reuse, R47, 0x2, P5 ;  /* 0x0000002ffc2d7211 */ /* 0x040fe200028f16ff */
[----:B--2---:R1:W-:Y:S04]  /*52590*/  STS.128 [R2+0x680], R8 ;  /* 0x0006800802007388 */ /* 0x0043e80000000c00 */
[----:B---3--:R2:W-:Y:S04]  /*525a0*/  STS.128 [R2+0x700], R12 ;  /* 0x0007000c02007388 */ /* 0x0085e80000000c00 */
[----:B----4-:R3:W-:Y:S04]  /*525b0*/  STS.128 [R2+0x780], R236 ;  /* 0x000780ec02007388 */ /* 0x0107e80000000c00 */
[----:B------:R-:W-:Y:S01]  /*525c0*/  BAR.SYNC.DEFER_BLOCKING 0x0 ;  /* 0x0000000000007b1d */ /* 0x000fe20000010000 */
[----:B-1----:R-:W-:-:S05]  /*525d0*/  IADD3 R9, R252, c[0x0][0x198], RZ ;  /* 0x00006600fc097a10 */ /* 0x002fca0007ffe0ff */
[----:B--2---:R-:W2:Y:S04]  /*525e0*/  LDL.LU R14, [R1+0x12f8] ;  /* 0x0012f800010e7983 */ /* 0x004ea80000300800 */
[----:B------:R-:W4:Y:S01]  /*525f0*/  LDL.LU R13, [R1+0x1300] ;  /* 0x00130000010d7983 */ /* 0x000f220000300800 */
[C---:B---3--:R-:W-:Y:S02]  /*52600*/  IADD3 R2, R9.reuse, c[0x0][0x198], RZ ;  /* 0x0000660009027a10 */ /* 0x048fe40007ffe0ff */
[CC--:B------:R-:W-:Y:S02]  /*52610*/  LEA R8, P5, R9.reuse, R46.reuse, 0x2 ;  /* 0x0000002e09087211 */ /* 0x0c0fe400078a10ff */
[----:B------:R-:W-:Y:S02]  /*52620*/  LEA R10, P6, R2, R46, 0x2 ;  /* 0x0000002e020a7211 */ /* 0x000fe400078c10ff */
[----:B------:R-:W-:-:S02]  /*52630*/  LEA.HI.X.SX32 R9, R9, R47, 0x2, P5 ;  /* 0x0000002f09097211 */ /* 0x000fc400028f16ff */
[----:B------:R-:W-:Y:S01]  /*52640*/  LEA.HI.X.SX32 R11, R2, R47, 0x2, P6 ;  /* 0x0000002f020b7211 */ /* 0x000fe200030f16ff */
[----:B------:R1:W-:Y:S04]  /*52650*/  @P1 STG.E [R44.64], R248 ;  /* 0x000000f82c001986 */ /* 0x0003e8000c101908 */
[----:B------:R3:W-:Y:S04]  /*52660*/  @P3 STG.E [R8.64], R249 ;  /* 0x000000f908003986 */ /* 0x0007e8000c101908 */
[----:B------:R1:W-:Y:S01]  /*52670*/  @P4 STG.E [R10.64], R228 ;  /* 0x000000e40a004986 */ /* 0x0003e2000c101908 */
[----:B------:R-:W-:-:S03]  /*52680*/  ISETP.LT.AND P4, PT, R48, c[0x0][0x17c], !P0 ;  /* 0x00005f0030007a0c */ /* 0x000fc60004781270 */
[----:B------:R-:W4:Y:S04]  /*52690*/  LDL.LU R48, [R1+0x1304] ;  /* 0x0013040001307983 */ /* 0x000f280000300800 */
[----:B------:R-:W4:Y:S01]  /*526a0*/  LDL.LU R15, [R1+0x130c] ;  /* 0x00130c00010f7983 */ /* 0x000f220000300800 */
[----:B------:R-:W-:Y:S02]  /*526b0*/  IADD3 R12, R2, c[0x0][0x198], RZ ;  /* 0x00006600020c7a10 */ /* 0x000fe40007ffe0ff */
[----:B------:R-:W-:Y:S01]  /*526c0*/  ISETP.LT.AND P1, PT, R53, c[0x0][0x17c], !P0 ;  /* 0x00005f0035007a0c */ /* 0x000fe20004721270 */
[----:B-1----:R-:W4:Y:S01]  /*526d0*/  LDL.LU R45, [R1+0x1314] ;  /* 0x00131400012d7983 */ /* 0x002f220000300800 */
[C---:B---3--:R-:W-:Y:S02]  /*526e0*/  LEA R8, P3, R12.reuse, R46, 0x2 ;  /* 0x0000002e0c087211 */ /* 0x048fe400078610ff */
[C---:B------:R-:W-:Y:S01]  /*526f0*/  IADD3 R2, R12.reuse, c[0x0][0x198], RZ ;  /* 0x000066000c027a10 */ /* 0x040fe20007ffe0ff */
[----:B------:R-:W3:Y:S01]  /*52700*/  LDL.LU R44, [R1+0x1318] ;  /* 0x00131800012c7983 */ /* 0x000ee20000300800 */
[----:B------:R-:W-:-:S02]  /*52710*/  LEA.HI.X.SX32 R9, R12, R47, 0x2, P3 ;  /* 0x0000002f0c097211 */ /* 0x000fc400018f16ff */
[CC--:B------:R-:W-:Y:S02]  /*52720*/  LEA R10, P6, R2.reuse, R46.reuse, 0x2 ;  /* 0x0000002e020a7211 */ /* 0x0c0fe400078c10ff */
[C---:B------:R-:W-:Y:S01]  /*52730*/  IADD3 R12, R2.reuse, c[0x0][0x198], RZ ;  /* 0x00006600020c7a10 */ /* 0x040fe20007ffe0ff */
[----:B------:R1:W-:Y:S01]  /*52740*/  @P2 STG.E [R8.64], R229 ;  /* 0x000000e508002986 */ /* 0x0003e2000c101908 */
[----:B------:R-:W-:Y:S02]  /*52750*/  LEA.HI.X.SX32 R11, R2, R47, 0x2, P6 ;  /* 0x0000002f020b7211 */ /* 0x000fe400030f16ff */
[----:B------:R-:W-:Y:S02]  /*52760*/  ISETP.LT.AND P5, PT, R52, c[0x0][0x17c], !P0 ;  /* 0x00005f0034007a0c */ /* 0x000fe400047a1270 */
[C---:B------:R-:W-:Y:S01]  /*52770*/  IADD3 R2, R12.reuse, c[0x0][0x198], RZ ;  /* 0x000066000c027a10 */ /* 0x040fe20007ffe0ff */
[----:B------:R1:W-:Y:S02]  /*52780*/  @P1 STG.E [R10.64], R88 ;  /* 0x000000580a001986 */ /* 0x0003e4000c101908 */
[----:B-1----:R-:W-:-:S04]  /*52790*/  LEA R8, P6, R12, R46, 0x2 ;  /* 0x0000002e0c087211 */ /* 0x002fc800078c10ff */
[----:B------:R-:W-:Y:S02]  /*527a0*/  LEA.HI.X.SX32 R9, R12, R47, 0x2, P6 ;  /* 0x0000002f0c097211 */ /* 0x000fe400030f16ff */
[----:B------:R-:W-:-:S04]  /*527b0*/  LEA R10, P6, R2, R46, 0x2 ;  /* 0x0000002e020a7211 */ /* 0x000fc800078c10ff */
[C---:B------:R-:W-:Y:S01]  /*527c0*/  LEA.HI.X.SX32 R11, R2.reuse, R47, 0x2, P6 ;  /* 0x0000002f020b7211 */ /* 0x040fe200030f16ff */
[----:B------:R1:W-:Y:S01]  /*527d0*/  @P5 STG.E [R8.64], R89 ;  /* 0x0000005908005986 */ /* 0x0003e2000c101908 */
[----:B------:R-:W-:-:S03]  /*527e0*/  IADD3 R12, R2, c[0x0][0x198], RZ ;  /* 0x00006600020c7a10 */ /* 0x000fc60007ffe0ff */
[----:B------:R1:W-:Y:S01]  /*527f0*/  @P4 STG.E [R10.64], R84 ;  /* 0x000000540a004986 */ /* 0x0003e2000c101908 */
[----:B------:R-:W-:Y:S02]  /*52800*/  ISETP.LT.AND P3, PT, R51, c[0x0][0x17c], !P0 ;  /* 0x00005f0033007a0c */ /* 0x000fe40004761270 */
[----:B------:R-:W-:Y:S02]  /*52810*/  ISETP.LT.AND P2, PT, R50, c[0x0][0x17c], !P0 ;  /* 0x00005f0032007a0c */ /* 0x000fe40004741270 */
[C---:B------:R-:W-:Y:S02]  /*52820*/  IADD3 R2, R12.reuse, c[0x0][0x198], RZ ;  /* 0x000066000c027a10 */ /* 0x040fe40007ffe0ff */
[----:B-1----:R-:W-:-:S04]  /*52830*/  LEA R8, P6, R12, R46, 0x2 ;  /* 0x0000002e0c087211 */ /* 0x002fc800078c10ff */
[----:B------:R-:W-:Y:S02]  /*52840*/  LEA.HI.X.SX32 R9, R12, R47, 0x2, P6 ;  /* 0x0000002f0c097211 */ /* 0x000fe400030f16ff */
[----:B------:R-:W-:-:S04]  /*52850*/  LEA R10, P6, R2, R46, 0x2 ;  /* 0x0000002e020a7211 */ /* 0x000fc800078c10ff */
[----:B------:R-:W-:Y:S01]  /*52860*/  LEA.HI.X.SX32 R11, R2, R47, 0x2, P6 ;  /* 0x0000002f020b7211 */ /* 0x000fe200030f16ff */
[----:B------:R1:W-:Y:S04]  /*52870*/  @P3 STG.E [R8.64], R85 ;  /* 0x0000005508003986 */ /* 0x0003e8000c101908 */
[----:B------:R1:W-:Y:S01]  /*52880*/  @P2 STG.E [R10.64], R244 ;  /* 0x000000f40a002986 */ /* 0x0003e2000c101908 */
[----:B--2---:R-:W-:-:S03]  /*52890*/  ISETP.LT.AND P5, PT, R14, c[0x0][0x17c], !P0 ;  /* 0x00005f000e007a0c */ /* 0x004fc600047a1270 */
[----:B------:R-:W2:Y:S01]  /*528a0*/  LDL.LU R14, [R1+0x131c] ;  /* 0x00131c00010e7983 */ /* 0x000ea20000300800 */
[----:B----4-:R-:W-:-:S03]  /*528b0*/  ISETP.LT.AND P4, PT, R13, c[0x0][0x17c], !P0 ;  /* 0x00005f000d007a0c */ /* 0x010fc60004781270 */
[----:B------:R-:W4:Y:S01]  /*528c0*/  LDL.LU R13, [R1+0x1324] ;  /* 0x00132400010d7983 */ /* 0x000f220000300800 */
[----:B------:R-:W-:-:S03]  /*528d0*/  ISETP.LT.AND P3, PT, R48, c[0x0][0x17c], !P0 ;  /* 0x00005f0030007a0c */ /* 0x000fc60004761270 */
[----:B------:R-:W4:Y:S01]  /*528e0*/  LDL.LU R48, [R1+0x1328] ;  /* 0x0013280001307983 */ /* 0x000f220000300800 */
[----:B------:R-:W-:-:S03]  /*528f0*/  ISETP.LT.AND P2, PT, R15, c[0x0][0x17c], !P0 ;  /* 0x00005f000f007a0c */ /* 0x000fc60004741270 */
[----:B------:R-:W4:Y:S01]  /*52900*/  LDL.LU R15, [R1+0x1338] ;  /* 0x00133800010f7983 */ /* 0x000f220000300800 */
[----:B------:R-:W-:Y:S02]  /*52910*/  ISETP.LT.AND P1, PT, R49, c[0x0][0x17c], !P0 ;  /* 0x00005f0031007a0c */ /* 0x000fe40004721270 */
[----:B------:R-:W-:-:S04]  /*52920*/  IADD3 R12, R2, c[0x0][0x198], RZ ;  /* 0x00006600020c7a10 */ /* 0x000fc80007ffe0ff */
[CC--:B-1----:R-:W-:Y:S02]  /*52930*/  LEA R8, P6, R12.reuse, R46.reuse, 0x2 ;  /* 0x0000002e0c087211 */ /* 0x0c2fe400078c10ff */
[C---:B------:R-:W-:Y:S02]  /*52940*/  IADD3 R2, R12.reuse, c[0x0][0x198], RZ ;  /* 0x000066000c027a10 */ /* 0x040fe40007ffe0ff */
[-C--:B------:R-:W-:Y:S02]  /*52950*/  LEA.HI.X.SX32 R9, R12, R47.reuse, 0x2, P6 ;  /* 0x0000002f0c097211 */ /* 0x080fe400030f16ff */
[C---:B------:R-:W-:Y:S02]  /*52960*/  LEA R10, P6, R2.reuse, R46, 0x2 ;  /* 0x0000002e020a7211 */ /* 0x040fe400078c10ff */
[C---:B------:R-:W-:Y:S01]  /*52970*/  IADD3 R12, R2.reuse, c[0x0][0x198], RZ ;  /* 0x00006600020c7a10 */ /* 0x040fe20007ffe0ff */
[----:B------:R1:W-:Y:S01]  /*52980*/  @P1 STG.E [R8.64], R245 ;  /* 0x000000f508001986 */ /* 0x0003e2000c101908 */
[----:B------:R-:W-:-:S02]  /*52990*/  LEA.HI.X.SX32 R11, R2, R47, 0x2, P6 ;  /* 0x0000002f020b7211 */ /* 0x000fc400030f16ff */
[----:B------:R-:W-:-:S03]  /*529a0*/  IADD3 R2, R12, c[0x0][0x198], RZ ;  /* 0x000066000c027a10 */ /* 0x000fc60007ffe0ff */
[----:B------:R3:W-:Y:S01]  /*529b0*/  @P5 STG.E [R10.64], R224 ;  /* 0x000000e00a005986 */ /* 0x0007e2000c101908 */
[----:B-1----:R-:W-:-:S04]  /*529c0*/  LEA R8, P6, R12, R46, 0x2 ;  /* 0x0000002e0c087211 */ /* 0x002fc800078c10ff */
[----:B------:R-:W-:Y:S02]  /*529d0*/  LEA.HI.X.SX32 R9, R12, R47, 0x2, P6 ;  /* 0x0000002f0c097211 */ /* 0x000fe400030f16ff */
[----:B---3--:R-:W-:-:S04]  /*529e0*/  LEA R10, P6, R2, R46, 0x2 ;  /* 0x0000002e020a7211 */ /* 0x008fc800078c10ff */
[----:B------:R-:W-:Y:S01]  /*529f0*/  LEA.HI.X.SX32 R11, R2, R47, 0x2, P6 ;  /* 0x0000002f020b7211 */ /* 0x000fe200030f16ff */
[----:B------:R1:W-:Y:S01]  /*52a00*/  @P4 STG.E [R8.64], R225 ;  /* 0x000000e108004986 */ /* 0x0003e2000c101908 */
[----:B------:R-:W-:Y:S02]  /*52a10*/  ISETP.LT.AND P1, PT, R45, c[0x0][0x17c], !P0 ;  /* 0x00005f002d007a0c */ /* 0x000fe40004721270 */
[----:B------:R-:W-:Y:S01]  /*52a20*/  ISETP.LT.AND P5, PT, R44, c[0x0][0x17c], !P0 ;  /* 0x00005f002c007a0c */ /* 0x000fe200047a1270 */
[----:B------:R-:W3:Y:S01]  /*52a30*/  LDL.LU R45, [R1+0x133c] ;  /* 0x00133c00012d7983 */ /* 0x000ee20000300800 */
[----:B------:R-:W-:-:S03]  /*52a40*/  IADD3 R12, R2, c[0x0][0x198], RZ ;  /* 0x00006600020c7a10 */ /* 0x000fc60007ffe0ff */
[----:B------:R-:W3:Y:S04]  /*52a50*/  LDL.LU R44, [R1+0x1340] ;  /* 0x00134000012c7983 */ /* 0x000ee80000300800 */
[----:B------:R1:W-:Y:S02]  /*52a60*/  @P3 STG.E [R10.64], R80 ;  /* 0x000000500a003986 */ /* 0x0003e4000c101908 */
[C---:B-1----:R-:W-:Y:S02]  /*52a70*/  LEA R8, P6, R12.reuse, R46, 0x2 ;  /* 0x0000002e0c087211 */ /* 0x042fe400078c10ff */
[C---:B------:R-:W-:Y:S02]  /*52a80*/  IADD3 R2, R12.reuse, c[0x0][0x198], RZ ;  /* 0x000066000c027a10 */ /* 0x040fe40007ffe0ff */
[----:B------:R-:W-:-:S02]  /*52a90*/  LEA.HI.X.SX32 R9, R12, R47, 0x2, P6 ;  /* 0x0000002f0c097211 */ /* 0x000fc400030f16ff */
        /* <DEDUP_REMOVED lines=21> */
[----:B------:R1:W-:Y:S02]  /*52bf0*/  @P4 STG.E [R10.64], R240 ;  /* 0x000000f00a004986 */ /* 0x0003e4000c101908 */
[----:B-1----:R-:W-:-:S04]  /*52c00*/  LEA R8, P6, R12, R46, 0x2 ;  /* 0x0000002e0c087211 */ /* 0x002fc800078c10ff */
[----:B------:R-:W-:Y:S02]  /*52c10*/  LEA.HI.X.SX32 R9, R12, R47, 0x2, P6 ;  /* 0x0000002f0c097211 */ /* 0x000fe400030f16ff */
[----:B------:R-:W-:-:S04]  /*52c20*/  LEA R10, P6, R2, R46, 0x2 ;  /* 0x0000002e020a7211 */ /* 0x000fc800078c10ff */
[C---:B------:R-:W-:Y:S01]  /*52c30*/  LEA.HI.X.SX32 R11, R2.reuse, R47, 0x2, P6 ;  /* 0x0000002f020b7211 */ /* 0x040fe200030f16ff */
[----:B------:R1:W-:Y:S01]  /*52c40*/  @P3 STG.E [R8.64], R241 ;  /* 0x000000f108003986 */ /* 0x0003e2000c101908 */
[----:B------:R-:W-:Y:S02]  /*52c50*/  IADD3 R12, R2, c[0x0][0x198], RZ ;  /* 0x00006600020c7a10 */ /* 0x000fe40007ffe0ff */
[----:B---3--:R-:W-:Y:S01]  /*52c60*/  ISETP.LT.AND P5, PT, R45, c[0x0][0x17c], !P0 ;  /* 0x00005f002d007a0c */ /* 0x008fe200047a1270 */
[----:B------:R3:W-:Y:S01]  /*52c70*/  @P2 STG.E [R10.64], R36 ;  /* 0x000000240a002986 */ /* 0x0007e2000c101908 */
[----:B------:R-:W-:-:S03]  /*52c80*/  ISETP.LT.AND P4, PT, R44, c[0x0][0x17c], !P0 ;  /* 0x00005f002c007a0c */ /* 0x000fc60004781270 */
[----:B------:R-:W4:Y:S04]  /*52c90*/  LDL.LU R45, [R1+0x1368] ;  /* 0x00136800012d7983 */ /* 0x000f280000300800 */
[----:B------:R-:W4:Y:S01]  /*52ca0*/  LDL.LU R44, [R1+0x136c] ;  /* 0x00136c00012c7983 */ /* 0x000f220000300800 */
[CC--:B-1----:R-:W-:Y:S02]  /*52cb0*/  LEA R8, P6, R12.reuse, R46.reuse, 0x2 ;  /* 0x0000002e0c087211 */ /* 0x0c2fe400078c10ff */
[C---:B------:R-:W-:Y:S02]  /*52cc0*/  IADD3 R2, R12.reuse, c[0x0][0x198], RZ ;  /* 0x000066000c027a10 */ /* 0x040fe40007ffe0ff */
[----:B------:R-:W-:Y:S02]  /*52cd0*/  LEA.HI.X.SX32 R9, R12, R47, 0x2, P6 ;  /* 0x0000002f0c097211 */ /* 0x000fe400030f16ff */
[----:B---3--:R-:W-:-:S04]  /*52ce0*/  LEA R10, P6, R2, R46, 0x2 ;  /* 0x0000002e020a7211 */ /* 0x008fc800078c10ff */
[----:B------:R-:W-:Y:S01]  /*52cf0*/  LEA.HI.X.SX32 R11, R2, R47, 0x2, P6 ;  /* 0x0000002f020b7211 */ /* 0x000fe200030f16ff */
[----:B------:R1:W-:Y:S04]  /*52d00*/  @P1 STG.E [R8.64], R37 ;  /* 0x0000002508001986 */ /* 0x0003e8000c101908 */
[----:B------:R3:W-:Y:S01]  /*52d10*/  @P5 STG.E [R10.64], R32 ;  /* 0x000000200a005986 */ /* 0x0007e2000c101908 */
[----:B--2---:R-:W-:-:S03]  /*52d20*/  ISETP.LT.AND P3, PT, R14, c[0x0][0x17c], !P0 ;  /* 0x00005f000e007a0c */ /* 0x004fc60004761270 */
[----:B------:R-:W2:Y:S01]  /*52d30*/  LDL.LU R14, [R1+0x1374] ;  /* 0x00137400010e7983 */ /* 0x000ea20000300800 */
[----:B----4-:R-:W-:-:S03]  /*52d40*/  ISETP.LT.AND P2, PT, R13, c[0x0][0x17c], !P0 ;  /* 0x00005f000d007a0c */ /* 0x010fc60004741270 */
[----:B------:R-:W4:Y:S04]  /*52d50*/  LDL.LU R13, [R1+0x1378] ;  /* 0x00137800010d7983 */ /* 0x000f280000300800 */
[----:B------:R-:W4:Y:S01]  /*52d60*/  LDL.LU R36, [R1+0x1380] ;  /* 0x0013800001247983 */ /* 0x000f220000300800 */
[----:B------:R-:W-:-:S03]  /*52d70*/  ISETP.LT.AND P5, PT, R15, c[0x0][0x17c], !P0 ;  /* 0x00005f000f007a0c */ /* 0x000fc600047a1270 */
[----:B------:R-:W4:Y:S01]  /*52d80*/  LDL.LU R15, [R1+0x1384] ;  /* 0x00138400010f7983 */ /* 0x000f220000300800 */
[----:B------:R-:W-:-:S04]  /*52d90*/  IADD3 R12, R2, c[0x0][0x198], RZ ;  /* 0x00006600020c7a10 */ /* 0x000fc80007ffe0ff */
[CC--:B-1----:R-:W-:Y:S02]  /*52da0*/  LEA R8, P6, R12.reuse, R46.reuse, 0x2 ;  /* 0x0000002e0c087211 */ /* 0x0c2fe400078c10ff */
[C---:B------:R-:W-:Y:S02]  /*52db0*/  IADD3 R2, R12.reuse, c[0x0][0x198], RZ ;  /* 0x000066000c027a10 */ /* 0x040fe40007ffe0ff */
[-C--:B------:R-:W-:Y:S02]  /*52dc0*/  LEA.HI.X.SX32 R9, R12, R47.reuse, 0x2, P6 ;  /* 0x0000002f0c097211 */ /* 0x080fe400030f16ff */
[C---:B---3--:R-:W-:Y:S02]  /*52dd0*/  LEA R10, P6, R2.reuse, R46, 0x2 ;  /* 0x0000002e020a7211 */ /* 0x048fe400078c10ff */
[C---:B------:R-:W-:Y:S01]  /*52de0*/  IADD3 R12, R2.reuse, c[0x0][0x198], RZ ;  /* 0x00006600020c7a10 */ /* 0x040fe20007ffe0ff */
[----:B------:R1:W-:Y:S01]  /*52df0*/  @P4 STG.E [R8.64], R33 ;  /* 0x0000002108004986 */ /* 0x0003e2000c101908 */
[----:B------:R-:W-:-:S02]  /*52e00*/  LEA.HI.X.SX32 R11, R2, R47, 0x2, P6 ;  /* 0x0000002f020b7211 */ /* 0x000fc400030f16ff */
[----:B------:R-:W-:Y:S02]  /*52e10*/  ISETP.LT.AND P1, PT, R48, c[0x0][0x17c], !P0 ;  /* 0x00005f0030007a0c */ /* 0x000fe40004721270 */
[C---:B------:R-:W-:Y:S01]  /*52e20*/  IADD3 R2, R12.reuse, c[0x0][0x198], RZ ;  /* 0x000066000c027a10 */ /* 0x040fe20007ffe0ff */
[----:B------:R3:W-:Y:S01]  /*52e30*/  @P3 STG.E [R10.64], R28 ;  /* 0x0000001c0a003986 */ /* 0x0007e2000c101908 */
[----:B-1----:R-:W-:-:S03]  /*52e40*/  LEA R8, P6, R12, R46, 0x2 ;  /* 0x0000002e0c087211 */ /* 0x002fc600078c10ff */
[----:B------:R-:W4:Y:S01]  /*52e50*/  LDL.LU R33, [R1+0x138c] ;  /* 0x00138c0001217983 */ /* 0x000f220000300800 */
[----:B------:R-:W-:-:S03]  /*52e60*/  LEA.HI.X.SX32 R9, R12, R47, 0x2, P6 ;  /* 0x0000002f0c097211 */ /* 0x000fc600030f16ff */
[----:B------:R-:W4:Y:S01]  /*52e70*/  LDL.LU R32, [R1+0x139c] ;  /* 0x00139c0001207983 */ /* 0x000f220000300800 */
[----:B---3--:R-:W-:-:S04]  /*52e80*/  LEA R10, P6, R2, R46, 0x2 ;  /* 0x0000002e020a7211 */ /* 0x008fc800078c10ff */
[C---:B------:R-:W-:Y:S01]  /*52e90*/  LEA.HI.X.SX32 R11, R2.reuse, R47, 0x2, P6 ;  /* 0x0000002f020b7211 */ /* 0x040fe200030f16ff */
[----:B------:R1:W-:Y:S01]  /*52ea0*/  @P2 STG.E [R8.64], R29 ;  /* 0x0000001d08002986 */ /* 0x0003e2000c101908 */
[----:B------:R-:W-:-:S03]  /*52eb0*/  IADD3 R12, R2, c[0x0][0x198], RZ ;  /* 0x00006600020c7a10 */ /* 0x000fc60007ffe0ff */
[----:B------:R3:W-:Y:S01]  /*52ec0*/  @P1 STG.E [R10.64], R232 ;  /* 0x000000e80a001986 */ /* 0x0007e2000c101908 */
[C---:B------:R-:W-:Y:S02]  /*52ed0*/  IADD3 R2, R12.reuse, c[0x0][0x198], RZ ;  /* 0x000066000c027a10 */ /* 0x040fe40007ffe0ff */
[----:B------:R-:W-:Y:S02]  /*52ee0*/  ISETP.LT.AND P4, PT, R45, c[0x0][0x17c], !P0 ;  /* 0x00005f002d007a0c */ /* 0x000fe40004781270 */
[----:B-1----:R-:W-:-:S04]  /*52ef0*/  LEA R8, P6, R12, R46, 0x2 ;  /* 0x0000002e0c087211 */ /* 0x002fc800078c10ff */
        /* <DEDUP_REMOVED lines=33> */
[----:B------:R-:W-:Y:S02]  /*53110*/  ISETP.LT.AND P3, PT, R33, c[0x0][0x17c], !P0 ;  /* 0x00005f0021007a0c */ /* 0x000fe40004761270 */
[C---:B------:R-:W-:Y:S02]  /*53120*/  IADD3 R2, R12.reuse, c[0x0][0x198], RZ ;  /* 0x000066000c027a10 */ /* 0x040fe40007ffe0ff */
[----:B-1----:R-:W-:-:S04]  /*53130*/  LEA R8, P6, R12, R46, 0x2 ;  /* 0x0000002e0c087211 */ /* 0x002fc800078c10ff */
[-C--:B------:R-:W-:Y:S02]  /*53140*/  LEA.HI.X.SX32 R9, R12, R47.reuse, 0x2, P6 ;  /* 0x0000002f0c097211 */ /* 0x080fe400030f16ff */
[CC--:B---3--:R-:W-:Y:S02]  /*53150*/  LEA R10, P6, R2.reuse, R46.reuse, 0x2 ;  /* 0x0000002e020a7211 */ /* 0x0c8fe400078c10ff */
[C---:B------:R-:W-:Y:S02]  /*53160*/  IADD3 R12, R2.reuse, c[0x0][0x198], RZ ;  /* 0x00006600020c7a10 */ /* 0x040fe40007ffe0ff */
[----:B------:R-:W-:Y:S01]  /*53170*/  LEA.HI.X.SX32 R11, R2, R47, 0x2, P6 ;  /* 0x0000002f020b7211 */ /* 0x000fe200030f16ff */
[----:B------:R1:W-:Y:S01]  /*53180*/  @P4 STG.E [R8.64], R5 ;  /* 0x0000000508004986 */ /* 0x0003e2000c101908 */
[----:B------:R-:W-:-:S03]  /*53190*/  LEA R4, P6, R12, R46, 0x2 ;  /* 0x0000002e0c047211 */ /* 0x000fc600078c10ff */
[----:B------:R3:W-:Y:S01]  /*531a0*/  @P3 STG.E [R10.64], R250 ;  /* 0x000000fa0a003986 */ /* 0x0007e2000c101908 */
[C---:B------:R-:W-:Y:S02]  /*531b0*/  IADD3 R2, R12.reuse, c[0x0][0x198], RZ ;  /* 0x000066000c027a10 */ /* 0x040fe40007ffe0ff */
[----:B-1----:R-:W-:Y:S02]  /*531c0*/  LEA.HI.X.SX32 R5, R12, R47, 0x2, P6 ;  /* 0x0000002f0c057211 */ /* 0x002fe400030f16ff */
[----:B--2---:R-:W-:Y:S02]  /*531d0*/  ISETP.LT.AND P1, PT, R14, c[0x0][0x17c], !P0 ;  /* 0x00005f000e007a0c */ /* 0x004fe40004721270 */
[----:B------:R-:W2:Y:S01]  /*531e0*/  LDL.LU R14, [R1+0x13cc] ;  /* 0x0013cc00010e7983 */ /* 0x000ea20000300800 */
[----:B----4-:R-:W-:-:S03]  /*531f0*/  ISETP.LT.AND P5, PT, R13, c[0x0][0x17c], !P0 ;  /* 0x00005f000d007a0c */ /* 0x010fc600047a1270 */
[----:B------:R-:W4:Y:S04]  /*53200*/  LDL.LU R13, [R1+0x13d0] ;  /* 0x0013d000010d7983 */ /* 0x000f280000300800 */
[----:B------:R-:W4:Y:S01]  /*53210*/  LDL.LU R17, [R1+0x13d4] ;  /* 0x0013d40001117983 */ /* 0x000f220000300800 */
[----:B------:R-:W-:-:S03]  /*53220*/  ISETP.LT.AND P3, PT, R15, c[0x0][0x17c], !P0 ;  /* 0x00005f000f007a0c */ /* 0x000fc60004761270 */
[----:B------:R-:W4:Y:S04]  /*53230*/  LDL.LU R15, [R1+0x13e0] ;  /* 0x0013e000010f7983 */ /* 0x000f280000300800 */
[----:B------:R-:W4:Y:S04]  /*53240*/  LDL.LU R16, [R1+0x13e4] ;  /* 0x0013e40001107983 */ /* 0x000f280000300800 */
[----:B------:R-:W4:Y:S01]  /*53250*/  LDL.LU R12, [R1+0x13e8] ;  /* 0x0013e800010c7983 */ /* 0x000f220000300800 */
[----:B------:R-:W-:Y:S02]  /*53260*/  ISETP.LT.AND P2, PT, R32, c[0x0][0x17c], !P0 ;  /* 0x00005f0020007a0c */ /* 0x000fe40004741270 */
[----:B------:R-:W-:-:S02]  /*53270*/  LEA R8, P6, R2, R46, 0x2 ;  /* 0x0000002e02087211 */ /* 0x000fc400078c10ff */
[C---:B---3--:R-:W-:Y:S02]  /*53280*/  IADD3 R10, R2.reuse, c[0x0][0x198], RZ ;  /* 0x00006600020a7a10 */ /* 0x048fe40007ffe0ff */
[----:B------:R-:W-:Y:S02]  /*53290*/  LEA.HI.X.SX32 R9, R2, R47, 0x2, P6 ;  /* 0x0000002f02097211 */ /* 0x000fe400030f16ff */
[----:B------:R-:W-:Y:S02]  /*532a0*/  ISETP.LT.AND P4, PT, R28, c[0x0][0x17c], !P0 ;  /* 0x00005f001c007a0c */ /* 0x000fe40004781270 */
[----:B------:R-:W-:-:S03]  /*532b0*/  IADD3 R2, R10, c[0x0][0x198], RZ ;  /* 0x000066000a027a10 */ /* 0x000fc60007ffe0ff */
[----:B------:R1:W-:Y:S04]  /*532c0*/  @P2 STG.E [R4.64], R251 ;  /* 0x000000fb04002986 */ /* 0x0003e8000c101908 */
[----:B------:R3:W-:Y:S01]  /*532d0*/  @P1 STG.E [R8.64], R230 ;  /* 0x000000e608001986 */ /* 0x0007e2000c101908 */
[----:B-1----:R-:W-:-:S04]  /*532e0*/  LEA R4, P6, R10, R46, 0x2 ;  /* 0x0000002e0a047211 */ /* 0x002fc800078c10ff */
[-C--:B------:R-:W-:Y:S02]  /*532f0*/  LEA.HI.X.SX32 R5, R10, R47.reuse, 0x2, P6 ;  /* 0x0000002f0a057211 */ /* 0x080fe400030f16ff */
[CC--:B---3--:R-:W-:Y:S02]  /*53300*/  LEA R8, P6, R2.reuse, R46.reuse, 0x2 ;  /* 0x0000002e02087211 */ /* 0x0c8fe400078c10ff */
[C---:B------:R-:W-:Y:S01]  /*53310*/  IADD3 R10, R2.reuse, c[0x0][0x198], RZ ;  /* 0x00006600020a7a10 */ /* 0x040fe20007ffe0ff */
[----:B------:R1:W-:Y:S01]  /*53320*/  @P5 STG.E [R4.64], R231 ;  /* 0x000000e704005986 */ /* 0x0003e2000c101908 */
[----:B------:R-:W-:Y:S02]  /*53330*/  LEA.HI.X.SX32 R9, R2, R47, 0x2, P6 ;  /* 0x0000002f02097211 */ /* 0x000fe400030f16ff */
[----:B------:R-:W-:Y:S02]  /*53340*/  ISETP.LT.AND P2, PT, R25, c[0x0][0x17c], !P0 ;  /* 0x00005f0019007a0c */ /* 0x000fe40004741270 */
[C---:B------:R-:W-:Y:S01]  /*53350*/  IADD3 R2, R10.reuse, c[0x0][0x198], RZ ;  /* 0x000066000a027a10 */ /* 0x040fe20007ffe0ff */
        /* <DEDUP_REMOVED lines=11> */
[----:B------:R-:W-:Y:S02]  /*53410*/  LEA.HI.X.SX32 R5, R10, R47, 0x2, P6 ;  /* 0x0000002f0a057211 */ /* 0x000fe400030f16ff */
[----:B---3--:R-:W-:-:S04]  /*53420*/  LEA R8, P6, R2, R46, 0x2 ;  /* 0x0000002e02087211 */ /* 0x008fc800078c10ff */
[----:B------:R-:W-:Y:S01]  /*53430*/  LEA.HI.X.SX32 R9, R2, R47, 0x2, P6 ;  /* 0x0000002f02097211 */ /* 0x000fe200030f16ff */
[----:B------:R1:W-:Y:S01]  /*53440*/  @P1 STG.E [R4.64], R87 ;  /* 0x0000005704001986 */ /* 0x0003e2000c101908 */
[----:B--2---:R-:W-:-:S03]  /*53450*/  ISETP.LT.AND P5, PT, R14, c[0x0][0x17c], !P0 ;  /* 0x00005f000e007a0c */ /* 0x004fc600047a1270 */
[----:B------:R-:W2:Y:S01]  /*53460*/  LDL.LU R14, [R1+0x13ec] ;  /* 0x0013ec00010e7983 */ /* 0x000ea20000300800 */
[----:B----4-:R-:W-:-:S03]  /*53470*/  ISETP.LT.AND P4, PT, R13, c[0x0][0x17c], !P0 ;  /* 0x00005f000d007a0c */ /* 0x010fc60004781270 */
[----:B------:R-:W3:Y:S04]  /*53480*/  LDL.LU R13, [R1+0x13f0] ;  /* 0x0013f000010d7983 */ /* 0x000ee80000300800 */
[----:B------:R-:W4:Y:S04]  /*53490*/  LDL.LU R11, [R1+0x13f8] ;  /* 0x0013f800010b7983 */ /* 0x000f280000300800 */
[----:B------:R1:W-:Y:S01]  /*534a0*/  @P5 STG.E [R8.64], R246 ;  /* 0x000000f608005986 */ /* 0x0003e2000c101908 */
[----:B------:R-:W-:-:S03]  /*534b0*/  ISETP.LT.AND P2, PT, R15, c[0x0][0x17c], !P0 ;  /* 0x00005f000f007a0c */ /* 0x000fc60004741270 */
[----:B------:R-:W4:Y:S01]  /*534c0*/  LDL.LU R15, [R1+0x13fc] ;  /* 0x0013fc00010f7983 */ /* 0x000f220000300800 */
[----:B------:R-:W-:-:S03]  /*534d0*/  ISETP.LT.AND P1, PT, R16, c[0x0][0x17c], !P0 ;  /* 0x00005f0010007a0c */ /* 0x000fc60004721270 */
[----:B------:R-:W4:Y:S01]  /*534e0*/  LDL.LU R16, [R1+0x1400] ;  /* 0x0014000001107983 */ /* 0x000f220000300800 */
[----:B------:R-:W-:-:S03]  /*534f0*/  ISETP.LT.AND P5, PT, R12, c[0x0][0x17c], !P0 ;  /* 0x00005f000c007a0c */ /* 0x000fc600047a1270 */
[----:B------:R-:W4:Y:S01]  /*53500*/  LDL.LU R12, [R1+0x1404] ;  /* 0x00140400010c7983 */ /* 0x000f220000300800 */
[----:B------:R-:W-:Y:S02]  /*53510*/  IADD3 R10, R2, c[0x0][0x198], RZ ;  /* 0x00006600020a7a10 */ /* 0x000fe40007ffe0ff */
[----:B------:R-:W-:Y:S02]  /*53520*/  ISETP.LT.AND P3, PT, R17, c[0x0][0x17c], !P0 ;  /* 0x00005f0011007a0c */ /* 0x000fe40004761270 */
[CC--:B-1----:R-:W-:Y:S02]  /*53530*/  LEA R4, P6, R10.reuse, R46.reuse, 0x2 ;  /* 0x0000002e0a047211 */ /* 0x0c2fe400078c10ff */
[C---:B------:R-:W-:Y:S02]  /*53540*/  IADD3 R2, R10.reuse, c[0x0][0x198], RZ ;  /* 0x000066000a027a10 */ /* 0x040fe40007ffe0ff */
[----:B------:R-:W-:Y:S02]  /*53550*/  LEA.HI.X.SX32 R5, R10, R47, 0x2, P6 ;  /* 0x0000002f0a057211 */ /* 0x000fe400030f16ff */
[----:B------:R-:W-:-:S02]  /*53560*/  LEA R8, P6, R2, R46, 0x2 ;  /* 0x0000002e02087211 */ /* 0x000fc400078c10ff */
[C---:B------:R-:W-:Y:S01]  /*53570*/  IADD3 R10, R2.reuse, c[0x0][0x198], RZ ;  /* 0x00006600020a7a10 */ /* 0x040fe20007ffe0ff */
[----:B------:R1:W-:Y:S01]  /*53580*/  @P4 STG.E [R4.64], R247 ;  /* 0x000000f704004986 */ /* 0x0003e2000c101908 */
[----:B------:R-:W-:Y:S02]  /*53590*/  LEA.HI.X.SX32 R9, R2, R47, 0x2, P6 ;  /* 0x0000002f02097211 */ /* 0x000fe400030f16ff */
[----:B------:R-:W-:-:S03]  /*535a0*/  IADD3 R2, R10, c[0x0][0x198], RZ ;  /* 0x000066000a027a10 */ /* 0x000fc60007ffe0ff */
[----:B------:R1:W-:Y:S02]  /*535b0*/  @P3 STG.E [R8.64], R226 ;  /* 0x000000e208003986 */ /* 0x0003e4000c101908 */
[----:B-1----:R-:W-:-:S04]  /*535c0*/  LEA R4, P6, R10, R46, 0x2 ;  /* 0x0000002e0a047211 */ /* 0x002fc800078c10ff */
[-C--:B------:R-:W-:Y:S02]  /*535d0*/  LEA.HI.X.SX32 R5, R10, R47.reuse, 0x2, P6 ;  /* 0x0000002f0a057211 */ /* 0x080fe400030f16ff */
[C---:B------:R-:W-:Y:S02]  /*535e0*/  LEA R8, P6, R2.reuse, R46, 0x2 ;  /* 0x0000002e02087211 */ /* 0x040fe400078c10ff */
[C---:B------:R-:W-:Y:S01]  /*535f0*/  IADD3 R10, R2.reuse, c[0x0][0x198], RZ ;  /* 0x00006600020a7a10 */ /* 0x040fe20007ffe0ff */
[----:B------:R1:W-:Y:S01]  /*53600*/  @P2 STG.E [R4.64], R227 ;  /* 0x000000e304002986 */ /* 0x0003e2000c101908 */
[----:B------:R-:W-:Y:S02]  /*53610*/  LEA.HI.X.SX32 R9, R2, R47, 0x2, P6 ;  /* 0x0000002f02097211 */ /* 0x000fe400030f16ff */
[----:B------:R-:W-:-:S03]  /*53620*/  IADD3 R2, R10, c[0x0][0x198], RZ ;  /* 0x000066000a027a10 */ /* 0x000fc60007ffe0ff */
[----:B------:R1:W-:Y:S02]  /*53630*/  @P1 STG.E [R8.64], R82 ;  /* 0x0000005208001986 */ /* 0x0003e4000c101908 */
[----:B-1----:R-:W-:-:S04]  /*53640*/  LEA R4, P6, R10, R46, 0x2 ;  /* 0x0000002e0a047211 */ /* 0x002fc800078c10ff */
[----:B------:R-:W-:Y:S02]  /*53650*/  LEA.HI.X.SX32 R5, R10, R47, 0x2, P6 ;  /* 0x0000002f0a057211 */ /* 0x000fe400030f16ff */
[----:B------:R-:W-:-:S04]  /*53660*/  LEA R8, P6, R2, R46, 0x2 ;  /* 0x0000002e02087211 */ /* 0x000fc800078c10ff */
[----:B------:R-:W-:Y:S01]  /*53670*/  LEA.HI.X.SX32 R9, R2, R47, 0x2, P6 ;  /* 0x0000002f02097211 */ /* 0x000fe200030f16ff */
[----:B------:R1:W-:Y:S01]  /*53680*/  @P5 STG.E [R4.64], R83 ;  /* 0x0000005304005986 */ /* 0x0003e2000c101908 */
[----:B--2---:R-:W-:-:S03]  /*53690*/  ISETP.LT.AND P4, PT, R14, c[0x0][0x17c], !P0 ;  /* 0x00005f000e007a0c */ /* 0x004fc60004781270 */
[----:B------:R-:W2:Y:S01]  /*536a0*/  LDL.LU R14, [R1+0x140c] ;  /* 0x00140c00010e7983 */ /* 0x000ea20000300800 */
[----:B---3--:R-:W-:-:S03]  /*536b0*/  ISETP.LT.AND P3, PT, R13, c[0x0][0x17c], !P0 ;  /* 0x00005f000d007a0c */ /* 0x008fc60004761270 */
[----:B------:R-:W3:Y:S01]  /*536c0*/  LDL.LU R13, [R1+0x141c] ;  /* 0x00141c00010d7983 */ /* 0x000ee20000300800 */
[----:B----4-:R-:W-:-:S03]  /*536d0*/  ISETP.LT.AND P2, PT, R11, c[0x0][0x17c], !P0 ;  /* 0x00005f000b007a0c */ /* 0x010fc60004741270 */
        /* <DEDUP_REMOVED lines=16> */
[C---:B------:R-:W-:Y:S01]  /*537e0*/  IADD3 R2, R10.reuse, c[0x0][0x198], RZ ;  /* 0x000066000a027a10 */ /* 0x040fe20007ffe0ff */
[----:B------:R-:W-:Y:S04]  /*537f0*/  LDS.128 R68, [R3+0x1800] ;  /* 0x0018000003447984 */ /* 0x000fe80000000c00 */
[----:B------:R1:W-:Y:S02]  /*53800*/  @P2 STG.E [R8.64], R242 ;  /* 0x000000f208002986 */ /* 0x0003e4000c101908 */
[----:B-1----:R-:W-:-:S04]  /*53810*/  LEA R4, P6, R10, R46, 0x2 ;  /* 0x0000002e0a047211 */ /* 0x002fc800078c10ff */
[-C--:B------:R-:W-:Y:S02]  /*53820*/  LEA.HI.X.SX32 R5, R10, R47.reuse, 0x2, P6 ;  /* 0x0000002f0a057211 */ /* 0x080fe400030f16ff */
[C---:B------:R-:W-:Y:S02]  /*53830*/  IADD3 R10, R2.reuse, c[0x0][0x198], RZ ;  /* 0x00006600020a7a10 */ /* 0x040fe40007ffe0ff */
[C---:B------:R-:W-:Y:S01]  /*53840*/  LEA R8, P6, R2.reuse, R46, 0x2 ;  /* 0x0000002e02087211 */ /* 0x040fe200078c10ff */
[----:B------:R1:W-:Y:S03]  /*53850*/  @P1 STG.E [R4.64], R243 ;  /* 0x000000f304001986 */ /* 0x0003e6000c101908 */
        /* <DEDUP_REMOVED lines=100> */
[----:B------:R-:W-:Y:S02]  /*53ea0*/  ISETP.LT.AND P2, PT, R16, c[0x0][0x17c], !P0 ;  /* 0x00005f0010007a0c */ /* 0x000fe40004741270 */
[C---:B------:R-:W-:Y:S01]  /*53eb0*/  IADD3 R2, R8.reuse, c[0x0][0x198], RZ ;  /* 0x0000660008027a10 */ /* 0x040fe20007ffe0ff */
        /* <DEDUP_REMOVED lines=20> */
[----:B------:R-:W4:Y:S04]  /*54000*/  LDL.LU R9, [R1+0x14e0] ;  /* 0x0014e00001097983 */ /* 0x000f280000300800 */
[----:B------:R1:W-:Y:S01]  /*54010*/  @P5 STG.E [R6.64], R152 ;  /* 0x0000009806005986 */ /* 0x0003e2000c101908 */
        /* <DEDUP_REMOVED lines=18> */
[C---:B------:R-:W-:Y:S02]  /*54140*/  IADD3 R8, R2.reuse, c[0x0][0x198], RZ ;  /* 0x0000660002087a10 */ /* 0x040fe40007ffe0ff */
[----:B------:R-:W-:Y:S01]  /*54150*/  LEA.HI.X.SX32 R7, R2, R47, 0x2, P6 ;  /* 0x0000002f02077211 */ /* 0x000fe200030f16ff */
[----:B------:R1:W-:Y:S01]  /*54160*/  @P2 STG.E [R4.64], R149 ;  /* 0x0000009504002986 */ /* 0x0003e2000c101908 */
        /* <DEDUP_REMOVED lines=12> */
[----:B------:R-:W4:Y:S01]  /*54230*/  LDL.LU R11, [R1+0x1500] ;  /* 0x00150000010b7983 */ /* 0x000f220000300800 */
[----:B------:R-:W-:-:S03]  /*54240*/  ISETP.LT.AND P1, PT, R9, c[0x0][0x17c], !P0 ;  /* 0x00005f0009007a0c */ /* 0x000fc60004721270 */
        /* <DEDUP_REMOVED lines=282> */
[----:B------:R-:W-:Y:S01]  /*553f0*/  LDS.128 R56, [R0+0x1800] ;  /* 0x0018000000387984 */ /* 0x000fe20000000c00 */
[----:B---3--:R-:W-:-:S03]  /*55400*/  ISETP.LT.AND P5, PT, R13, c[0x0][0x17c], !P0 ;  /* 0x00005f000d007a0c */ /* 0x008fc600047a1270 */
[----:B------:R-:W2:Y:S04]  /*55410*/  LDL.LU R14, [R1+0x1638] ;  /* 0x00163800010e7983 */ /* 0x000ea80000300800 */
[----:B------:R-:W3:Y:S01]  /*55420*/  LDL.LU R13, [R1+0x163c] ;  /* 0x00163c00010d7983 */ /* 0x000ee20000300800 */
[----:B----4-:R-:W-:Y:S02]  /*55430*/  ISETP.LT.AND P4, PT, R11, c[0x0][0x17c], !P0 ;  /* 0x00005f000b007a0c */ /* 0x010fe40004781270 */
[----:B------:R-:W-:Y:S01]  /*55440*/  ISETP.LT.AND P3, PT, R9, c[0x0][0x17c], !P0 ;  /* 0x00005f0009007a0c */ /* 0x000fe20004761270 */
        /* <DEDUP_REMOVED lines=150> */
[----:B------:R-:W4:Y:S04]  /*55db0*/  LDL.LU R12, [R1+0x1594] ;  /* 0x00159400010c7983 */ /* 0x000f280000300800 */
[----:B------:R-:W4:Y:S01]  /*55dc0*/  LDL.LU R18, [R1+0x1588] ;  /* 0x0015880001127983 */ /* 0x000f220000300800 */
[----:B------:R-:W-:-:S03]  /*55dd0*/  IADD3 R8, R2, c[0x0][0x198], RZ ;  /* 0x0000660002087a10 */ /* 0x000fc60007ffe0ff */
[----:B------:R-:W4:Y:S01]  /*55de0*/  LDL.LU R17, [R1+0x1580] ;  /* 0x0015800001117983 */ /* 0x000f220000300800 */
[CC--:B-1----:R-:W-:Y:S02]  /*55df0*/  LEA R4, P6, R8.reuse, R46.reuse, 0x2 ;  /* 0x0000002e08047211 */ /* 0x0c2fe400078c10ff */
[C---:B------:R-:W-:Y:S01]  /*55e00*/  IADD3 R2, R8.reuse, c[0x0][0x198], RZ ;  /* 0x0000660008027a10 */ /* 0x040fe20007ffe0ff */
[----:B------:R-:W4:Y:S01]  /*55e10*/  LDL.LU R15, [R1+0x157c] ;  /* 0x00157c00010f7983 */ /* 0x000f220000300800 */
        /* <DEDUP_REMOVED lines=20> */
[----:B---3--:R-:W-:-:S03]  /*55f60*/  ISETP.LT.AND P5, PT, R13, c[0x0][0x17c], !P0 ;  /* 0x00005f000d007a0c */ /* 0x008fc600047a1270 */
[----:B------:R-:W3:Y:S01]  /*55f70*/  LDL.LU R13, [R1+0x1564] ;  /* 0x00156400010d7983 */ /* 0x000ee20000300800 */
[----:B--2---:R-:W-:-:S03]  /*55f80*/  ISETP.LT.AND P1, PT, R14, c[0x0][0x17c], !P0 ;  /* 0x00005f000e007a0c */ /* 0x004fc60004721270 */
[----:B------:R-:W2:Y:S01]  /*55f90*/  LDL.LU R14, [R1+0x1560] ;  /* 0x00156000010e7983 */ /* 0x000ea20000300800 */
[----:B----4-:R-:W-:Y:S02]  /*55fa0*/  ISETP.LT.AND P3, PT, R9, c[0x0][0x17c], !P0 ;  /* 0x00005f0009007a0c */ /* 0x010fe40004761270 */
[----:B------:R-:W-:Y:S01]  /*55fb0*/  IADD3 R9, R2, c[0x0][0x198], RZ ;  /* 0x0000660002097a10 */ /* 0x000fe20007ffe0ff */
[----:B------:R-:W4:Y:S03]  /*55fc0*/  LDL.LU R16, [R1+0x155c] ;  /* 0x00155c0001107983 */ /* 0x000f260000300800 */
[C---:B------:R-:W-:Y:S02]  /*55fd0*/  LEA R8, P6, R9.reuse, R46, 0x2 ;  /* 0x0000002e09087211 */ /* 0x040fe400078c10ff */
[C---:B------:R-:W-:Y:S02]  /*55fe0*/  IADD3 R2, R9.reuse, c[0x0][0x198], RZ ;  /* 0x0000660009027a10 */ /* 0x040fe40007ffe0ff */
[----:B------:R-:W-:Y:S01]  /*55ff0*/  LEA.HI.X.SX32 R9, R9, R47, 0x2, P6 ;  /* 0x0000002f09097211 */ /* 0x000fe200030f16ff */
[----:B------:R1:W-:Y:S04]  /*56000*/  @P1 STG.E [R6.64], R168 ;  /* 0x000000a806001986 */ /* 0x0003e8000c101908 */
[----:B------:R1:W-:Y:S01]  /*56010*/  @P5 STG.E [R8.64], R169 ;  /* 0x000000a908005986 */ /* 0x0003e2000c101908 */
[----:B------:R-:W-:-:S03]  /*56020*/  ISETP.LT.AND P5, PT, R18, c[0x0][0x17c], !P0 ;  /* 0x00005f0012007a0c */ /* 0x000fc600047a1270 */
[----:B------:R-:W4:Y:S01]  /*56030*/  LDL.LU R18, [R1+0x1558] ;  /* 0x0015580001127983 */ /* 0x000f220000300800 */
[----:B------:R-:W-:Y:S02]  /*56040*/  ISETP.LT.AND P2, PT, R10, c[0x0][0x17c], !P0 ;  /* 0x00005f000a007a0c */ /* 0x000fe40004741270 */
[----:B------:R-:W-:Y:S02]  /*56050*/  LEA R10, P6, R2, R46, 0x2 ;  /* 0x0000002e020a7211 */ /* 0x000fe400078c10ff */
[----:B------:R-:W-:Y:S02]  /*56060*/  ISETP.LT.AND P1, PT, R12, c[0x0][0x17c], !P0 ;  /* 0x00005f000c007a0c */ /* 0x000fe40004721270 */
[C---:B------:R-:W-:Y:S02]  /*56070*/  IADD3 R12, R2.reuse, c[0x0][0x198], RZ ;  /* 0x00006600020c7a10 */ /* 0x040fe40007ffe0ff */
[----:B------:R-:W-:Y:S02]  /*56080*/  ISETP.LT.AND P4, PT, R11, c[0x0][0x17c], !P0 ;  /* 0x00005f000b007a0c */ /* 0x000fe40004781270 */
[----:B------:R-:W-:-:S02]  /*56090*/  LEA.HI.X.SX32 R11, R2, R47, 0x2, P6 ;  /* 0x0000002f020b7211 */ /* 0x000fc400030f16ff */
[CC--:B-1----:R-:W-:Y:S02]  /*560a0*/  LEA R4, P6, R12.reuse, R46.reuse, 0x2 ;  /* 0x0000002e0c047211 */ /* 0x0c2fe400078c10ff */
[C---:B------:R-:W-:Y:S02]  /*560b0*/  IADD3 R2, R12.reuse, c[0x0][0x198], RZ ;  /* 0x000066000c027a10 */ /* 0x040fe40007ffe0ff */
[-C--:B------:R-:W-:Y:S02]  /*560c0*/  LEA.HI.X.SX32 R5, R12, R47.reuse, 0x2, P6 ;  /* 0x0000002f0c057211 */ /* 0x080fe400030f16ff */
[C---:B------:R-:W-:Y:S02]  /*560d0*/  LEA R6, P6, R2.reuse, R46, 0x2 ;  /* 0x0000002e02067211 */ /* 0x040fe400078c10ff */
[C---:B------:R-:W-:Y:S02]  /*560e0*/  IADD3 R12, R2.reuse, c[0x0][0x198], RZ ;  /* 0x00006600020c7a10 */ /* 0x040fe40007ffe0ff */
[----:B------:R-:W-:Y:S01]  /*560f0*/  LEA.HI.X.SX32 R7, R2, R47, 0x2, P6 ;  /* 0x0000002f02077211 */ /* 0x000fe200030f16ff */
[----:B------:R1:W-:Y:S01]  /*56100*/  @P4 STG.E [R10.64], R196 ;  /* 0x000000c40a004986 */ /* 0x0003e2000c101908 */
[----:B------:R-:W-:-:S02]  /*56110*/  ISETP.LT.AND P4, PT, R17, c[0x0][0x17c], !P0 ;  /* 0x00005f0011007a0c */ /* 0x000fc40004781270 */
[C---:B------:R-:W-:Y:S01]  /*56120*/  LEA R8, P6, R12.reuse, R46, 0x2 ;  /* 0x0000002e0c087211 */ /* 0x040fe200078c10ff */
[----:B------:R1:W-:Y:S01]  /*56130*/  @P3 STG.E [R4.64], R197 ;  /* 0x000000c504003986 */ /* 0x0003e2000c101908 */
[----:B------:R-:W-:Y:S02]  /*56140*/  ISETP.LT.AND P3, PT, R15, c[0x0][0x17c], !P0 ;  /* 0x00005f000f007a0c */ /* 0x000fe40004761270 */
[C---:B------:R-:W-:Y:S01]  /*56150*/  IADD3 R2, R12.reuse, c[0x0][0x198], RZ ;  /* 0x000066000c027a10 */ /* 0x040fe20007ffe0ff */
[----:B------:R-:W4:Y:S04]  /*56160*/  LDL.LU R17, [R1+0x1554] ;  /* 0x0015540001117983 */ /* 0x000f280000300800 */
[----:B------:R2:W-:Y:S01]  /*56170*/  @P2 STG.E [R6.64], R220 ;  /* 0x000000dc06002986 */ /* 0x0005e2000c101908 */
[----:B------:R-:W-:-:S03]  /*56180*/  LEA.HI.X.SX32 R9, R12, R47, 0x2, P6 ;  /* 0x0000002f0c097211 */ /* 0x000fc600030f16ff */
[----:B------:R-:W4:Y:S01]  /*56190*/  LDL.LU R15, [R1+0x153c] ;  /* 0x00153c00010f7983 */ /* 0x000f220000300800 */
[CC--:B-1----:R-:W-:Y:S02]  /*561a0*/  LEA R10, P6, R2.reuse, R46.reuse, 0x2 ;  /* 0x0000002e020a7211 */ /* 0x0c2fe400078c10ff */
[C---:B------:R-:W-:Y:S01]  /*561b0*/  IADD3 R12, R2.reuse, c[0x0][0x198], RZ ;  /* 0x00006600020c7a10 */ /* 0x040fe20007ffe0ff */
[----:B------:R1:W-:Y:S01]  /*561c0*/  @P1 STG.E [R8.64], R221 ;  /* 0x000000dd08001986 */ /* 0x0003e2000c101908 */
[----:B------:R-:W-:Y:S02]  /*561d0*/  LEA.HI.X.SX32 R11, R2, R47, 0x2, P6 ;  /* 0x0000002f020b7211 */ /* 0x000fe400030f16ff */
[----:B------:R-:W-:-:S03]  /*561e0*/  LEA R4, P6, R12, R46, 0x2 ;  /* 0x0000002e0c047211 */ /* 0x000fc600078c10ff */
[----:B------:R1:W-:Y:S01]  /*561f0*/  @P5 STG.E [R10.64], R78 ;  /* 0x0000004e0a005986 */ /* 0x0003e2000c101908 */
[----:B------:R-:W-:-:S05]  /*56200*/  LEA.HI.X.SX32 R5, R12, R47, 0x2, P6 ;  /* 0x0000002f0c057211 */ /* 0x000fca00030f16ff */
[----:B------:R1:W-:Y:S01]  /*56210*/  @P4 STG.E [R4.64], R79 ;  /* 0x0000004f04004986 */ /* 0x0003e2000c101908 */
[----:B---3--:R-:W-:-:S03]  /*56220*/  ISETP.LT.AND P2, PT, R13, c[0x0][0x17c], !P0 ;  /* 0x00005f000d007a0c */ /* 0x008fc60004741270 */
[----:B------:R-:W3:Y:S01]  /*56230*/  LDL.LU R13, [R1+0x1538] ;  /* 0x00153800010d7983 */ /* 0x000ee20000300800 */
[----:B--2---:R-:W-:-:S03]  /*56240*/  ISETP.LT.AND P1, PT, R14, c[0x0][0x17c], !P0 ;  /* 0x00005f000e007a0c */ /* 0x004fc60004721270 */
[----:B------:R-:W2:Y:S01]  /*56250*/  LDL.LU R14, [R1+0x1534] ;  /* 0x00153400010e7983 */ /* 0x000ea20000300800 */
[----:B----4-:R-:W-:-:S03]  /*56260*/  ISETP.LT.AND P5, PT, R16, c[0x0][0x17c], !P0 ;  /* 0x00005f0010007a0c */ /* 0x010fc600047a1270 */
[----:B------:R-:W4:Y:S01]  /*56270*/  LDL.LU R16, [R1+0x152c] ;  /* 0x00152c0001107983 */ /* 0x000f220000300800 */
[----:B------:R-:W-:-:S03]  /*56280*/  ISETP.LT.AND P4, PT, R18, c[0x0][0x17c], !P0 ;  /* 0x00005f0012007a0c */ /* 0x000fc60004781270 */
[----:B------:R-:W4:Y:S01]  /*56290*/  LDL.LU R18, [R1+0x1520] ;  /* 0x0015200001127983 */ /* 0x000f220000300800 */
[----:B------:R-:W-:-:S04]  /*562a0*/  IADD3 R2, R12, c[0x0][0x198], RZ ;  /* 0x000066000c027a10 */ /* 0x000fc80007ffe0ff */
[CC--:B------:R-:W-:Y:S02]  /*562b0*/  LEA R6, P6, R2.reuse, R46.reuse, 0x2 ;  /* 0x0000002e02067211 */ /* 0x0c0fe400078c10ff */
[C---:B------:R-:W-:Y:S02]  /*562c0*/  IADD3 R12, R2.reuse, c[0x0][0x198], RZ ;  /* 0x00006600020c7a10 */ /* 0x040fe40007ffe0ff */
[-C--:B------:R-:W-:Y:S02]  /*562d0*/  LEA.HI.X.SX32 R7, R2, R47.reuse, 0x2, P6 ;  /* 0x0000002f02077211 */ /* 0x080fe400030f16ff */
[C---:B-1----:R-:W-:Y:S02]  /*562e0*/  LEA R8, P6, R12.reuse, R46, 0x2 ;  /* 0x0000002e0c087211 */ /* 0x042fe400078c10ff */
[C---:B------:R-:W-:Y:S02]  /*562f0*/  IADD3 R2, R12.reuse, c[0x0][0x198], RZ ;  /* 0x000066000c027a10 */ /* 0x040fe40007ffe0ff */
[----:B------:R-:W-:-:S02]  /*56300*/  LEA.HI.X.SX32 R9, R12, R47, 0x2, P6 ;  /* 0x0000002f0c097211 */ /* 0x000fc400030f16ff */
[CC--:B------:R-:W-:Y:S02]  /*56310*/  LEA R10, P6, R2.reuse, R46.reuse, 0x2 ;  /* 0x0000002e020a7211 */ /* 0x0c0fe400078c10ff */
[C---:B------:R-:W-:Y:S02]  /*56320*/  IADD3 R12, R2.reuse, c[0x0][0x198], RZ ;  /* 0x00006600020c7a10 */ /* 0x040fe40007ffe0ff */
[----:B------:R-:W-:Y:S01]  /*56330*/  LEA.HI.X.SX32 R11, R2, R47, 0x2, P6 ;  /* 0x0000002f020b7211 */ /* 0x000fe200030f16ff */
[----:B------:R1:W-:Y:S01]  /*56340*/  @P3 STG.E [R6.64], R138 ;  /* 0x0000008a06003986 */ /* 0x0003e2000c101908 */
[----:B------:R-:W-:-:S03]  /*56350*/  LEA R4, P6, R12, R46, 0x2 ;  /* 0x0000002e0c047211 */ /* 0x000fc600078c10ff */
[----:B------:R1:W-:Y:S01]  /*56360*/  @P2 STG.E [R8.64], R139 ;  /* 0x0000008b08002986 */ /* 0x0003e2000c101908 */
[----:B------:R-:W-:Y:S02]  /*56370*/  IADD3 R2, R12, c[0x0][0x198], RZ ;  /* 0x000066000c027a10 */ /* 0x000fe40007ffe0ff */
[----:B------:R-:W-:Y:S01]  /*56380*/  ISETP.LT.AND P3, PT, R17, c[0x0][0x17c], !P0 ;  /* 0x00005f0011007a0c */ /* 0x000fe20004761270 */
[----:B------:R1:W-:Y:S04]  /*56390*/  @P1 STG.E [R10.64], R186 ;  /* 0x000000ba0a001986 */ /* 0x0003e8000c101908 */
[----:B------:R-:W4:Y:S01]  /*563a0*/  LDL.LU R17, [R1+0x1514] ;  /* 0x0015140001117983 */ /* 0x000f220000300800 */
[----:B------:R-:W-:-:S03]  /*563b0*/  ISETP.LT.AND P2, PT, R15, c[0x0][0x17c], !P0 ;  /* 0x00005f000f007a0c */ /* 0x000fc60004741270 */
[----:B------:R-:W4:Y:S01]  /*563c0*/  LDL.LU R15, [R1+0x1508] ;  /* 0x00150800010f7983 */ /* 0x000f220000300800 */
[-C--:B------:R-:W-:Y:S02]  /*563d0*/  LEA.HI.X.SX32 R5, R12, R47.reuse, 0x2, P6 ;  /* 0x0000002f0c057211 */ /* 0x080fe400030f16ff */
        /* <DEDUP_REMOVED lines=29> */
[----:B------:R-:W-:-:S03]  /*565b0*/  IADD3 R2, R12, c[0x0][0x198], RZ ;  /* 0x000066000c027a10 */ /* 0x000fc60007ffe0ff */
[----:B------:R1:W-:Y:S01]  /*565c0*/  @P5 STG.E [R6.64], R162 ;  /* 0x000000a206005986 */ /* 0x0003e2000c101908 */
[----:B------:R-:W-:-:S03]  /*565d0*/  ISETP.LT.AND P2, PT, R17, c[0x0][0x17c], !P0 ;  /* 0x00005f0011007a0c */ /* 0x000fc60004741270 */
        /* <DEDUP_REMOVED lines=70> */
[----:B------:R-:W-:-:S02]  /*56a40*/  IADD3 R2, R12, c[0x0][0x198], RZ ;  /* 0x000066000c027a10 */ /* 0x000fc40007ffe0ff */
[----:B------:R-:W-:Y:S01]  /*56a50*/  LOP3.LUT R142, R0, 0x20, RZ, 0x3c, !PT ;  /* 0x00000020008e7812 */ /* 0x000fe200078e3cff */
[----:B------:R-:W4:Y:S01]  /*56a60*/  LDL.LU R39, [R1+0x1408] ;  /* 0x0014080001277983 */ /* 0x000f220000300800 */
[CC--:B------:R-:W-:Y:S02]  /*56a70*/  LEA R10, P6, R2.reuse, R46.reuse, 0x2 ;  /* 0x0000002e020a7211 */ /* 0x0c0fe400078c10ff */
[C---:B------:R-:W-:Y:S01]  /*56a80*/  IADD3 R12, R2.reuse, c[0x0][0x198], RZ ;  /* 0x00006600020c7a10 */ /* 0x040fe20007ffe0ff */
[----:B------:R-:W-:Y:S01]  /*56a90*/  LDS.128 R60, [R142+0x1800] ;  /* 0x001800008e3c7984 */ /* 0x000fe20000000c00 */
[----:B------:R-:W-:Y:S02]  /*56aa0*/  LEA.HI.X.SX32 R11, R2, R47, 0x2, P6 ;  /* 0x0000002f020b7211 */ /* 0x000fe400030f16ff */
[C---:B-1----:R-:W-:Y:S02]  /*56ab0*/  LEA R4, P6, R12.reuse, R46, 0x2 ;  /* 0x0000002e0c047211 */ /* 0x042fe400078c10ff */
[----:B------:R-:W-:-:S02]  /*56ac0*/  IADD3 R2, R12, c[0x0][0x198], RZ ;  /* 0x000066000c027a10 */ /* 0x000fc40007ffe0ff */
[-C--:B------:R-:W-:Y:S02]  /*56ad0*/  LEA.HI.X.SX32 R5, R12, R47.reuse, 0x2, P6 ;  /* 0x0000002f0c057211 */ /* 0x080fe400030f16ff */
[CC--:B------:R-:W-:Y:S02]  /*56ae0*/  LEA R6, P6, R2.reuse, R46.reuse, 0x2 ;  /* 0x0000002e02067211 */ /* 0x0c0fe400078c10ff */
[C---:B------:R-:W-:Y:S02]  /*56af0*/  IADD3 R12, R2.reuse, c[0x0][0x198], RZ ;  /* 0x00006600020c7a10 */ /* 0x040fe40007ffe0ff */
[----:B------:R-:W-:Y:S02]  /*56b00*/  LEA.HI.X.SX32 R7, R2, R47, 0x2, P6 ;  /* 0x0000002f02077211 */ /* 0x000fe400030f16ff */
[C---:B------:R-:W-:Y:S01]  /*56b10*/  LEA R8, P6, R12.reuse, R46, 0x2 ;  /* 0x0000002e0c087211 */ /* 0x040fe200078c10ff */
[----:B------:R1:W-:Y:S01]  /*56b20*/  @P5 STG.E [R10.64], R194 ;  /* 0x000000c20a005986 */ /* 0x0003e2000c101908 */
[----:B------:R-:W-:-:S02]  /*56b30*/  IADD3 R2, R12, c[0x0][0x198], RZ ;  /* 0x000066000c027a10 */ /* 0x000fc40007ffe0ff */
[----:B------:R-:W-:Y:S01]  /*56b40*/  LEA.HI.X.SX32 R9, R12, R47, 0x2, P6 ;  /* 0x0000002f0c097211 */ /* 0x000fe200030f16ff */
[----:B------:R2:W-:Y:S04]  /*56b50*/  @P4 STG.E [R4.64], R195 ;  /* 0x000000c304004986 */ /* 0x0005e8000c101908 */
[----:B------:R-:W-:Y:S01]  /*56b60*/  @P3 STG.E [R6.64], R214 ;  /* 0x000000d606003986 */ /* 0x000fe2000c101908 */
[----:B-1----:R-:W-:-:S04]  /*56b70*/  LEA R10, P6, R2, R46, 0x2 ;  /* 0x0000002e020a7211 */ /* 0x002fc800078c10ff */
[----:B------:R-:W-:Y:S01]  /*56b80*/  LEA.HI.X.SX32 R11, R2, R47, 0x2, P6 ;  /* 0x0000002f020b7211 */ /* 0x000fe200030f16ff */
[----:B------:R1:W-:Y:S01]  /*56b90*/  @P2 STG.E [R8.64], R215 ;  /* 0x000000d708002986 */ /* 0x0003e2000c101908 */
[----:B------:R-:W-:Y:S02]  /*56ba0*/  ISETP.LT.AND P5, PT, R17, c[0x0][0x17c], !P0 ;  /* 0x00005f0011007a0c */ /* 0x000fe400047a1270 */
[----:B------:R-:W-:Y:S01]  /*56bb0*/  ISETP.LT.AND P4, PT, R15, c[0x0][0x17c], !P0 ;  /* 0x00005f000f007a0c */ /* 0x000fe20004781270 */
[----:B------:R-:W-:Y:S01]  /*56bc0*/  @P1 STG.E [R10.64], R134 ;  /* 0x000000860a001986 */ /* 0x000fe2000c101908 */
[----:B------:R-:W-:-:S05]  /*56bd0*/  LOP3.LUT R143, R0, 0x40, RZ, 0x3c, !PT ;  /* 0x00000040008f7812 */ /* 0x000fca00078e3cff */
[----:B------:R-:W-:Y:S01]  /*56be0*/  LDS.128 R64, [R143+0x1800] ;  /* 0x001800008f407984 */ /* 0x000fe20000000c00 */
[----:B---3--:R-:W-:Y:S02]  /*56bf0*/  ISETP.LT.AND P3, PT, R13, c[0x0][0x17c], !P0 ;  /* 0x00005f000d007a0c */ /* 0x008fe40004761270 */
[----:B------:R-:W-:-:S04]  /*56c00*/  IADD3 R13, R2, c[0x0][0x198], RZ ;  /* 0x00006600020d7a10 */ /* 0x000fc80007ffe0ff */
[CC--:B------:R-:W-:Y:S02]  /*56c10*/  LEA R12, P6, R13.reuse, R46.reuse, 0x2 ;  /* 0x0000002e0d0c7211 */ /* 0x0c0fe400078c10ff */
[C---:B------:R-:W-:Y:S02]  /*56c20*/  IADD3 R2, R13.reuse, c[0x0][0x198], RZ ;  /* 0x000066000d027a10 */ /* 0x040fe40007ffe0ff */
[----:B--2---:R-:W-:Y:S02]  /*56c30*/  ISETP.LT.AND P2, PT, R14, c[0x0][0x17c], !P0 ;  /* 0x00005f000e007a0c */ /* 0x004fe40004741270 */
[----:B------:R-:W-:Y:S02]  /*56c40*/  LEA.HI.X.SX32 R13, R13, R47, 0x2, P6 ;  /* 0x0000002f0d0d7211 */ /* 0x000fe400030f16ff */
[C---:B------:R-:W-:Y:S02]  /*56c50*/  LEA R14, P6, R2.reuse, R46, 0x2 ;  /* 0x0000002e020e7211 */ /* 0x040fe400078c10ff */
[----:B------:R-:W-:-:S02]  /*56c60*/  IADD3 R4, R2, c[0x0][0x198], RZ ;  /* 0x0000660002047a10 */ /* 0x000fc40007ffe0ff */
[----:B----4-:R-:W-:Y:S02]  /*56c70*/  ISETP.LT.AND P1, PT, R16, c[0x0][0x17c], !P0 ;  /* 0x00005f0010007a0c */ /* 0x010fe40004721270 */
[-C--:B------:R-:W-:Y:S02]  /*56c80*/  LEA.HI.X.SX32 R15, R2, R47.reuse, 0x2, P6 ;  /* 0x0000002f020f7211 */ /* 0x080fe400030f16ff */
[C---:B------:R-:W-:Y:S02]  /*56c90*/  LEA R16, P6, R4.reuse, R46, 0x2 ;  /* 0x0000002e04107211 */ /* 0x040fe400078c10ff */
[C---:B------:R-:W-:Y:S02]  /*56ca0*/  IADD3 R2, R4.reuse, c[0x0][0x198], RZ ;  /* 0x0000660004027a10 */ /* 0x040fe40007ffe0ff */
[----:B------:R-:W-:Y:S01]  /*56cb0*/  LEA.HI.X.SX32 R17, R4, R47, 0x2, P6 ;  /* 0x0000002f04117211 */ /* 0x000fe200030f16ff */
[----:B------:R2:W-:Y:S04]  /*56cc0*/  @P5 STG.E [R12.64], R135 ;  /* 0x000000870c005986 */ /* 0x0005e8000c101908 */
[----:B------:R-:W3:Y:S01]  /*56cd0*/  LDS.128 R4, [R0] ;  /* 0x0000000000047984 */ /* 0x000ee20000000c00 */
[----:B-1----:R-:W-:-:S03]  /*56ce0*/  IADD3 R8, R2, c[0x0][0x198], RZ ;  /* 0x0000660002087a10 */ /* 0x002fc60007ffe0ff */
[----:B------:R-:W-:Y:S01]  /*56cf0*/  @P4 STG.E [R14.64], R170 ;  /* 0x000000aa0e004986 */ /* 0x000fe2000c101908 */
[----:B------:R-:W-:Y:S02]  /*56d00*/  ISETP.LT.AND P5, PT, R18, c[0x0][0x17c], !P0 ;  /* 0x00005f0012007a0c */ /* 0x000fe400047a1270 */
[-C--:B------:R-:W-:Y:S02]  /*56d10*/  LEA R18, P6, R2, R46.reuse, 0x2 ;  /* 0x0000002e02127211 */ /* 0x080fe400078c10ff */
[----:B------:R-:W-:Y:S02]  /*56d20*/  ISETP.LT.AND P4, PT, R20, c[0x0][0x17c], !P0 ;  /* 0x00005f0014007a0c */ /* 0x000fe40004781270 */
[----:B------:R-:W-:Y:S02]  /*56d30*/  LEA.HI.X.SX32 R19, R2, R47, 0x2, P6 ;  /* 0x0000002f02137211 */ /* 0x000fe400030f16ff */
[C---:B------:R-:W-:Y:S02]  /*56d40*/  LEA R20, P6, R8.reuse, R46, 0x2 ;  /* 0x0000002e08147211 */ /* 0x040fe400078c10ff */
[----:B------:R-:W-:Y:S01]  /*56d50*/  IADD3 R2, R8, c[0x0][0x198], RZ ;  /* 0x0000660008027a10 */ /* 0x000fe20007ffe0ff */
[----:B------:R1:W-:Y:S01]  /*56d60*/  @P3 STG.E [R16.64], R171 ;  /* 0x000000ab10003986 */ /* 0x0003e2000c101908 */
[----:B------:R-:W-:-:S02]  /*56d70*/  ISETP.LT.AND P3, PT, R22, c[0x0][0x17c], !P0 ;  /* 0x00005f0016007a0c */ /* 0x000fc40004761270 */
[-C--:B------:R-:W-:Y:S02]  /*56d80*/  LEA.HI.X.SX32 R21, R8, R47.reuse, 0x2, P6 ;  /* 0x0000002f08157211 */ /* 0x080fe400030f16ff */
[CC--:B------:R-:W-:Y:S02]  /*56d90*/  LEA R22, P6, R2.reuse, R46.reuse, 0x2 ;  /* 0x0000002e02167211 */ /* 0x0c0fe400078c10ff */
[----:B--2---:R-:W-:Y:S01]  /*56da0*/  IADD3 R12, R2, c[0x0][0x198], RZ ;  /* 0x00006600020c7a10 */ /* 0x004fe20007ffe0ff */
[----:B------:R-:W-:Y:S01]  /*56db0*/  @P2 STG.E [R18.64], R198 ;  /* 0x000000c612002986 */ /* 0x000fe2000c101908 */
[----:B------:R-:W-:Y:S02]  /*56dc0*/  ISETP.LT.AND P2, PT, R24, c[0x0][0x17c], !P0 ;  /* 0x00005f0018007a0c */ /* 0x000fe40004741270 */
[----:B------:R-:W-:Y:S01]  /*56dd0*/  LEA.HI.X.SX32 R23, R2, R47, 0x2, P6 ;  /* 0x0000002f02177211 */ /* 0x000fe200030f16ff */
[----:B------:R-:W2:Y:S01]  /*56de0*/  LDS.128 R8, [R142] ;  /* 0x000000008e087984 */ /* 0x000ea20000000c00 */
[----:B------:R-:W-:-:S02]  /*56df0*/  LEA R24, P6, R12, R46, 0x2 ;  /* 0x0000002e0c187211 */ /* 0x000fc400078c10ff */
[C---:B------:R-:W-:Y:S02]  /*56e00*/  IADD3 R2, R12.reuse, c[0x0][0x198], RZ ;  /* 0x000066000c027a10 */ /* 0x040fe40007ffe0ff */
[----:B------:R-:W-:Y:S02]  /*56e10*/  LEA.HI.X.SX32 R25, R12, R47, 0x2, P6 ;  /* 0x0000002f0c197211 */ /* 0x000fe400030f16ff */
[----:B------:R-:W4:Y:S01]  /*56e20*/  LDS.128 R12, [R143] ;  /* 0x000000008f0c7984 */ /* 0x000f220000000c00 */
[----:B-1----:R-:W-:-:S03]  /*56e30*/  IADD3 R16, R2, c[0x0][0x198], RZ ;  /* 0x0000660002107a10 */ /* 0x002fc60007ffe0ff */
[----:B------:R1:W-:Y:S01]  /*56e40*/  @P1 STG.E [R20.64], R199 ;  /* 0x000000c714001986 */ /* 0x0003e2000c101908 */
[----:B------:R-:W-:Y:S02]  /*56e50*/  ISETP.LT.AND P1, PT, R26, c[0x0][0x17c], !P0 ;  /* 0x00005f001a007a0c */ /* 0x000fe40004721270 */
[-C--:B------:R-:W-:Y:S01]  /*56e60*/  LEA R26, P6, R2, R46.reuse, 0x2 ;  /* 0x0000002e021a7211 */ /* 0x080fe200078c10ff */
[----:B------:R-:W-:Y:S01]  /*56e70*/  @P5 STG.E [R22.64], R222 ;  /* 0x000000de16005986 */ /* 0x000fe2000c101908 */
        /* <DEDUP_REMOVED lines=8> */
[----:B-1----:R-:W-:Y:S01]  /*56f00*/  IADD3 R20, R2, c[0x0][0x198], RZ ;  /* 0x0000660002147a10 */ /* 0x002fe20007ffe0ff */
[----:B---3--:R1:W-:Y:S01]  /*56f10*/  @P3 STG.E [R26.64], R4 ;  /* 0x000000041a003986 */ /* 0x0083e2000c101908 */
[----:B------:R-:W-:Y:S02]  /*56f20*/  ISETP.LT.AND P3, PT, R32, c[0x0][0x17c], !P0 ;  /* 0x00005f0020007a0c */ /* 0x000fe40004761270 */
[----:B------:R-:W-:Y:S01]  /*56f30*/  LEA.HI.X.SX32 R31, R2, R47, 0x2, P6 ;  /* 0x0000002f021f7211 */ /* 0x000fe200030f16ff */
[----:B------:R-:W4:Y:S01]  /*56f40*/  LDS.128 R16, [R3] ;  /* 0x0000000003107984 */ /* 0x000f220000000c00 */
[----:B------:R-:W-:-:S02]  /*56f50*/  LEA R32, P6, R20, R46, 0x2 ;  /* 0x0000002e14207211 */ /* 0x000fc400078c10ff */
[----:B------:R-:W-:Y:S01]  /*56f60*/  IADD3 R2, R20, c[0x0][0x198], RZ ;  /* 0x0000660014027a10 */ /* 0x000fe20007ffe0ff */
[----:B------:R4:W-:Y:S01]  /*56f70*/  @P2 STG.E [R28.64], R5 ;  /* 0x000000051c002986 */ /* 0x0009e2000c101908 */
[----:B------:R-:W-:Y:S02]  /*56f80*/  ISETP.LT.AND P2, PT, R34, c[0x0][0x17c], !P0 ;  /* 0x00005f0022007a0c */ /* 0x000fe40004741270 */
[-C--:B------:R-:W-:Y:S02]  /*56f90*/  LEA.HI.X.SX32 R33, R20, R47.reuse, 0x2, P6 ;  /* 0x0000002f14217211 */ /* 0x080fe400030f16ff */
[C---:B------:R-:W-:Y:S01]  /*56fa0*/  LEA R34, P6, R2.reuse, R46, 0x2 ;  /* 0x0000002e02227211 */ /* 0x040fe200078c10ff */
[----:B------:R-:W4:Y:S01]  /*56fb0*/  LDS.128 R20, [R0+0x800] ;  /* 0x0008000000147984 */ /* 0x000f220000000c00 */
[C---:B--2---:R-:W-:Y:S02]  /*56fc0*/  IADD3 R24, R2.reuse, c[0x0][0x198], RZ ;  /* 0x0000660002187a10 */ /* 0x044fe40007ffe0ff */
[----:B------:R-:W-:-:S02]  /*56fd0*/  LEA.HI.X.SX32 R35, R2, R47, 0x2, P6 ;  /* 0x0000002f02237211 */ /* 0x000fc400030f16ff */
[C---:B-1----:R-:W-:Y:S02]  /*56fe0*/  LEA R4, P6, R24.reuse, R46, 0x2 ;  /* 0x0000002e18047211 */ /* 0x042fe400078c10ff */
[C---:B------:R-:W-:Y:S02]  /*56ff0*/  IADD3 R2, R24.reuse, c[0x0][0x198], RZ ;  /* 0x0000660018027a10 */ /* 0x040fe40007ffe0ff */
[----:B----4-:R-:W-:Y:S02]  /*57000*/  LEA.HI.X.SX32 R5, R24, R47, 0x2, P6 ;  /* 0x0000002f18057211 */ /* 0x010fe400030f16ff */
[----:B------:R-:W1:Y:S04]  /*57010*/  LDS.128 R24, [R142+0x800] ;  /* 0x000800008e187984 */ /* 0x000e680000000c00 */
[----:B------:R2:W-:Y:S04]  /*57020*/  @P1 STG.E [R30.64], R8 ;  /* 0x000000081e001986 */ /* 0x0005e8000c101908 */
[----:B------:R4:W-:Y:S04]  /*57030*/  @P5 STG.E [R32.64], R9 ;  /* 0x0000000920005986 */ /* 0x0009e8000c101908 */
[----:B------:R2:W-:Y:S01]  /*57040*/  @P4 STG.E [R34.64], R12 ;  /* 0x0000000c22004986 */ /* 0x0005e2000c101908 */
[----:B------:R-:W-:-:S03]  /*57050*/  ISETP.LT.AND P4, PT, R38, c[0x0][0x17c], !P0 ;  /* 0x00005f0026007a0c */ /* 0x000fc60004781270 */
[----:B------:R-:W3:Y:S01]  /*57060*/  LDL.LU R38, [R1+0x13d8] ;  /* 0x0013d80001267983 */ /* 0x000ee20000300800 */
[----:B------:R-:W-:Y:S02]  /*57070*/  ISETP.LT.AND P5, PT, R36, c[0x0][0x17c], !P0 ;  /* 0x00005f0024007a0c */ /* 0x000fe400047a1270 */
[CC--:B------:R-:W-:Y:S02]  /*57080*/  LEA R36, P6, R2.reuse, R46.reuse, 0x2 ;  /* 0x0000002e02247211 */ /* 0x0c0fe400078c10ff */
[C---:B------:R-:W-:Y:S02]  /*57090*/  IADD3 R28, R2.reuse, c[0x0][0x198], RZ ;  /* 0x00006600021c7a10 */ /* 0x040fe40007ffe0ff */
[----:B------:R-:W-:Y:S01]  /*570a0*/  ISETP.LT.AND P1, PT, R37, c[0x0][0x17c], !P0 ;  /* 0x00005f0025007a0c */ /* 0x000fe20004721270 */
[----:B------:R1:W-:Y:S01]  /*570b0*/  @P3 STG.E [R4.64], R13 ;  /* 0x0000000d04003986 */ /* 0x0003e2000c101908 */
[----:B------:R-:W-:Y:S02]  /*570c0*/  LEA.HI.X.SX32 R37, R2, R47, 0x2, P6 ;  /* 0x0000002f02257211 */ /* 0x000fe400030f16ff */
[C---:B--2---:R-:W-:Y:S01]  /*570d0*/  LEA R8, P6, R28.reuse, R46, 0x2 ;  /* 0x0000002e1c087211 */ /* 0x044fe200078c10ff */
[----:B------:R-:W2:Y:S01]  /*570e0*/  LDL.LU R43, [R1+0x1410] ;  /* 0x00141000012b7983 */ /* 0x000ea20000300800 */
[----:B------:R-:W-:-:S02]  /*570f0*/  IADD3 R2, R28, c[0x0][0x198], RZ ;  /* 0x000066001c027a10 */ /* 0x000fc40007ffe0ff */
[----:B------:R-:W-:Y:S01]  /*57100*/  ISETP.LT.AND P3, PT, R40, c[0x0][0x17c], !P0 ;  /* 0x00005f0028007a0c */ /* 0x000fe20004761270 */
[----:B------:R-:W-:Y:S01]  /*57110*/  LDS.128 R32, [R3+0x800] ;  /* 0x0008000003207984 */ /* 0x000fe20000000c00 */
[-C--:B----4-:R-:W-:Y:S02]  /*57120*/  LEA.HI.X.SX32 R9, R28, R47.reuse, 0x2, P6 ;  /* 0x0000002f1c097211 */ /* 0x090fe400030f16ff */
[CC--:B------:R-:W-:Y:S01]  /*57130*/  LEA R40, P6, R2.reuse, R46.reuse, 0x2 ;  /* 0x0000002e02287211 */ /* 0x0c0fe200078c10ff */
[----:B------:R-:W-:Y:S01]  /*57140*/  @P2 STG.E [R36.64], R16 ;  /* 0x0000001024002986 */ /* 0x000fe2000c101908 */
[C---:B------:R-:W-:Y:S02]  /*57150*/  IADD3 R12, R2.reuse, c[0x0][0x198], RZ ;  /* 0x00006600020c7a10 */ /* 0x040fe40007ffe0ff */
[----:B------:R-:W-:Y:S01]  /*57160*/  LEA.HI.X.SX32 R41, R2, R47, 0x2, P6 ;  /* 0x0000002f02297211 */ /* 0x000fe200030f16ff */
[----:B------:R-:W4:Y:S01]  /*57170*/  LDS.128 R28, [R143+0x800] ;  /* 0x000800008f1c7984 */ /* 0x000f220000000c00 */
[----:B-1----:R-:W-:-:S02]  /*57180*/  LEA R4, P6, R12, R46, 0x2 ;  /* 0x0000002e0c047211 */ /* 0x002fc400078c10ff */
[C---:B------:R-:W-:Y:S02]  /*57190*/  IADD3 R2, R12.reuse, c[0x0][0x198], RZ ;  /* 0x000066000c027a10 */ /* 0x040fe40007ffe0ff */
[-C--:B------:R-:W-:Y:S02]  /*571a0*/  LEA.HI.X.SX32 R5, R12, R47.reuse, 0x2, P6 ;  /* 0x0000002f0c057211 */ /* 0x080fe400030f16ff */
[----:B------:R-:W-:Y:S01]  /*571b0*/  LEA R12, P6, R2, R46, 0x2 ;  /* 0x0000002e020c7211 */ /* 0x000fe200078c10ff */
[----:B------:R-:W-:Y:S01]  /*571c0*/  @P1 STG.E [R8.64], R17 ;  /* 0x0000001108001986 */ /* 0x000fe2000c101908 */
[----:B------:R-:W-:Y:S02]  /*571d0*/  ISETP.LT.AND P2, PT, R42, c[0x0][0x17c], !P0 ;  /* 0x00005f002a007a0c */ /* 0x000fe40004741270 */
[----:B------:R-:W-:Y:S01]  /*571e0*/  LEA.HI.X.SX32 R13, R2, R47, 0x2, P6 ;  /* 0x0000002f020d7211 */ /* 0x000fe200030f16ff */
[----:B------:R-:W2:Y:S01]  /*571f0*/  LDL.LU R42, [R1+0x13c0] ;  /* 0x0013c000012a7983 */ /* 0x000ea20000300800 */
[----:B------:R-:W-:-:S03]  /*57200*/  ISETP.LT.AND P1, PT, R44, c[0x0][0x17c], !P0 ;  /* 0x00005f002c007a0c */ /* 0x000fc60004721270 */
[----:B------:R-:W2:Y:S04]  /*57210*/  LDL.LU R48, [R1+0x13bc] ;  /* 0x0013bc0001307983 */ /* 0x000ea80000300800 */
[----:B------:R-:W-:Y:S04]  /*57220*/  @P5 STG.E [R40.64], R20 ;  /* 0x0000001428005986 */ /* 0x000fe8000c101908 */
[----:B------:R-:W2:Y:S04]  /*57230*/  LDL.LU R44, [R1+0x13b8] ;  /* 0x0013b800012c7983 */ /* 0x000ea80000300800 */
[----:B------:R-:W-:Y:S04]  /*57240*/  @P4 STG.E [R4.64], R21 ;  /* 0x0000001504004986 */ /* 0x000fe8000c101908 */
[----:B------:R-:W2:Y:S04]  /*57250*/  LDL.LU R52, [R1+0x13b4] ;  /* 0x0013b40001347983 */ /* 0x000ea80000300800 */
[----:B------:R1:W-:Y:S04]  /*57260*/  @P3 STG.E [R12.64], R24 ;  /* 0x000000180c003986 */ /* 0x0003e8000c101908 */
[----:B-1----:R-:W2:Y:S04]  /*57270*/  LDL.LU R24, [R1+0x13b0] ;  /* 0x0013b00001187983 */ /* 0x002ea80000300800 */
[----:B------:R-:W2:Y:S04]  /*57280*/  LDL.LU R45, [R1+0x1398] ;  /* 0x00139800012d7983 */ /* 0x000ea80000300800 */
[----:B------:R-:W2:Y:S01]  /*57290*/  LDL.LU R21, [R1+0x1394] ;  /* 0x0013940001157983 */ /* 0x000ea20000300800 */
[----:B------:R-:W-:-:S02]  /*572a0*/  IADD3 R16, R2, c[0x0][0x198], RZ ;  /* 0x0000660002107a10 */ /* 0x000fc40007ffe0ff */
[----:B------:R-:W-:Y:S02]  /*572b0*/  ISETP.LT.AND P5, PT, R39, c[0x0][0x17c], !P0 ;  /* 0x00005f0027007a0c */ /* 0x000fe400047a1270 */
[CC--:B------:R-:W-:Y:S02]  /*572c0*/  LEA R8, P6, R16.reuse, R46.reuse, 0x2 ;  /* 0x0000002e10087211 */ /* 0x0c0fe400078c10ff */
[C---:B------:R-:W-:Y:S02]  /*572d0*/  IADD3 R2, R16.reuse, c[0x0][0x198], RZ ;  /* 0x0000660010027a10 */ /* 0x040fe40007ffe0ff */
[----:B------:R-:W-:Y:S02]  /*572e0*/  LEA.HI.X.SX32 R9, R16, R47, 0x2, P6 ;  /* 0x0000002f10097211 */ /* 0x000fe400030f16ff */
[C---:B------:R-:W-:Y:S02]  /*572f0*/  LEA R16, P6, R2.reuse, R46, 0x2 ;  /* 0x0000002e02107211 */ /* 0x040fe400078c10ff */
[----:B------:R-:W-:-:S02]  /*57300*/  IADD3 R20, R2, c[0x0][0x198], RZ ;  /* 0x0000660002147a10 */ /* 0x000fc40007ffe0ff */
[-C--:B------:R-:W-:Y:S02]  /*57310*/  LEA.HI.X.SX32 R17, R2, R47.reuse, 0x2, P6 ;  /* 0x0000002f02117211 */ /* 0x080fe400030f16ff */
[CC--:B------:R-:W-:Y:S02]  /*57320*/  LEA R4, P6, R20.reuse, R46.reuse, 0x2 ;  /* 0x0000002e14047211 */ /* 0x0c0fe400078c10ff */
[C---:B------:R-:W-:Y:S02]  /*57330*/  IADD3 R2, R20.reuse, c[0x0][0x198], RZ ;  /* 0x0000660014027a10 */ /* 0x040fe40007ffe0ff */
[-C--:B------:R-:W-:Y:S02]  /*57340*/  LEA.HI.X.SX32 R5, R20, R47.reuse, 0x2, P6 ;  /* 0x0000002f14057211 */ /* 0x080fe400030f16ff */
[C---:B------:R-:W-:Y:S02]  /*57350*/  LEA R12, P6, R2.reuse, R46, 0x2 ;  /* 0x0000002e020c7211 */ /* 0x040fe400078c10ff */
[C---:B------:R-:W-:Y:S01]  /*57360*/  IADD3 R20, R2.reuse, c[0x0][0x198], RZ ;  /* 0x0000660002147a10 */ /* 0x040fe20007ffe0ff */
[----:B------:R1:W-:Y:S01]  /*57370*/  @P2 STG.E [R8.64], R25 ;  /* 0x0000001908002986 */ /* 0x0003e2000c101908 */
[----:B------:R-:W-:-:S02]  /*57380*/  LEA.HI.X.SX32 R13, R2, R47, 0x2, P6 ;  /* 0x0000002f020d7211 */ /* 0x000fc400030f16ff */
[C---:B------:R-:W-:Y:S01]  /*57390*/  IADD3 R2, R20.reuse, c[0x0][0x198], RZ ;  /* 0x0000660014027a10 */ /* 0x040fe20007ffe0ff */
[----:B----4-:R4:W-:Y:S01]  /*573a0*/  @P1 STG.E [R16.64], R28 ;  /* 0x0000001c10001986 */ /* 0x0109e2000c101908 */
[----:B-1----:R-:W-:-:S03]  /*573b0*/  LEA R8, P6, R20, R46, 0x2 ;  /* 0x0000002e14087211 */ /* 0x002fc600078c10ff */
[----:B------:R1:W-:Y:S01]  /*573c0*/  @P5 STG.E [R4.64], R29 ;  /* 0x0000001d04005986 */ /* 0x0003e2000c101908 */
[-C--:B------:R-:W-:Y:S02]  /*573d0*/  LEA.HI.X.SX32 R9, R20, R47.reuse, 0x2, P6 ;  /* 0x0000002f14097211 */ /* 0x080fe400030f16ff */
[CC--:B----4-:R-:W-:Y:S02]  /*573e0*/  LEA R16, P6, R2.reuse, R46.reuse, 0x2 ;  /* 0x0000002e02107211 */ /* 0x0d0fe400078c10ff */
[C---:B------:R-:W-:Y:S02]  /*573f0*/  IADD3 R20, R2.reuse, c[0x0][0x198], RZ ;  /* 0x0000660002147a10 */ /* 0x040fe40007ffe0ff */
[----:B------:R-:W-:Y:S02]  /*57400*/  LEA.HI.X.SX32 R17, R2, R47, 0x2, P6 ;  /* 0x0000002f02117211 */ /* 0x000fe400030f16ff */
[----:B-1----:R-:W-:-:S04]  /*57410*/  LEA R4, P6, R20, R46, 0x2 ;  /* 0x0000002e14047211 */ /* 0x002fc800078c10ff */
[----:B------:R-:W-:Y:S02]  /*57420*/  LEA.HI.X.SX32 R5, R20, R47, 0x2, P6 ;  /* 0x0000002f14057211 */ /* 0x000fe400030f16ff */
[----:B---3--:R-:W-:Y:S02]  /*57430*/  ISETP.LT.AND P4, PT, R38, c[0x0][0x17c], !P0 ;  /* 0x00005f0026007a0c */ /* 0x008fe40004781270 */
[----:B------:R-:W1:Y:S01]  /*57440*/  LDS.128 R36, [R0+0x1000] ;  /* 0x0010000000247984 */ /* 0x000e620000000c00 */
[----:B--2---:R-:W-:-:S10]  /*57450*/  ISETP.LT.AND P3, PT, R43, c[0x0][0x17c], !P0 ;  /* 0x00005f002b007a0c */ /* 0x004fd40004761270 */
[----:B------:R2:W-:Y:S04]  /*57460*/  @P4 STG.E [R12.64], R32 ;  /* 0x000000200c004986 */ /* 0x0005e8000c101908 */
[----:B------:R3:W-:Y:S01]  /*57470*/  @P3 STG.E [R8.64], R33 ;  /* 0x0000002108003986 */ /* 0x0007e2000c101908 */
[----:B------:R-:W-:-:S03]  /*57480*/  ISETP.LT.AND P2, PT, R42, c[0x0][0x17c], !P0 ;  /* 0x00005f002a007a0c */ /* 0x000fc60004741270 */
[----:B------:R-:W2:Y:S01]  /*57490*/  LDS.128 R40, [R142+0x1000] ;  /* 0x001000008e287984 */ /* 0x000ea20000000c00 */
[----:B------:R-:W-:-:S03]  /*574a0*/  ISETP.LT.AND P1, PT, R48, c[0x0][0x17c], !P0 ;  /* 0x00005f0030007a0c */ /* 0x000fc60004721270 */
[----:B------:R-:W2:Y:S01]  /*574b0*/  LDS.128 R48, [R143+0x1000] ;  /* 0x001000008f307984 */ /* 0x000ea20000000c00 */
[----:B------:R-:W-:-:S03]  /*574c0*/  ISETP.LT.AND P5, PT, R44, c[0x0][0x17c], !P0 ;  /* 0x00005f002c007a0c */ /* 0x000fc600047a1270 */
[----:B------:R-:W4:Y:S04]  /*574d0*/  LDL.LU R44, [R1+0x1390] ;  /* 0x00139000012c7983 */ /* 0x000f280000300800 */
[----:B------:R-:W4:Y:S04]  /*574e0*/  LDL.LU R28, [R1+0x1388] ;  /* 0x00138800011c7983 */ /* 0x000f280000300800 */
[----:B------:R-:W4:Y:S04]  /*574f0*/  LDL.LU R25, [R1+0x137c] ;  /* 0x00137c0001197983 */ /* 0x000f280000300800 */
[----:B-1----:R1:W-:Y:S01]  /*57500*/  @P2 STG.E [R16.64], R36 ;  /* 0x0000002410002986 */ /* 0x0023e2000c101908 */
[----:B------:R-:W-:-:S03]  /*57510*/  ISETP.LT.AND P3, PT, R24, c[0x0][0x17c], !P0 ;  /* 0x00005f0018007a0c */ /* 0x000fc60004761270 */
[----:B------:R-:W4:Y:S04]  /*57520*/  LDL.LU R24, [R1+0x1370] ;  /* 0x0013700001187983 */ /* 0x000f280000300800 */
[----:B------:R1:W-:Y:S01]  /*57530*/  @P1 STG.E [R4.64], R37 ;  /* 0x0000002504001986 */ /* 0x0003e2000c101908 */
[----:B------:R-:W-:-:S03]  /*57540*/  ISETP.LT.AND P1, PT, R21, c[0x0][0x17c], !P0 ;  /* 0x00005f0015007a0c */ /* 0x000fc60004721270 */
[----:B------:R-:W4:Y:S01]  /*57550*/  LDL.LU R21, [R1+0x1364] ;  /* 0x0013640001157983 */ /* 0x000f220000300800 */
[----:B------:R-:W-:-:S03]  /*57560*/  ISETP.LT.AND P4, PT, R52, c[0x0][0x17c], !P0 ;  /* 0x00005f0034007a0c */ /* 0x000fc60004781270 */
[----:B------:R-:W1:Y:S01]  /*57570*/  LDS.128 R52, [R3+0x1000] ;  /* 0x0010000003347984 */ /* 0x000e620000000c00 */
[----:B------:R-:W-:Y:S02]  /*57580*/  IADD3 R2, R20, c[0x0][0x198], RZ ;  /* 0x0000660014027a10 */ /* 0x000fe40007ffe0ff */
[----:B------:R-:W-:Y:S01]  /*57590*/  ISETP.LT.AND P2, PT, R45, c[0x0][0x17c], !P0 ;  /* 0x00005f002d007a0c */ /* 0x000fe20004741270 */
[----:B------:R-:W4:Y:S01]  /*575a0*/  LDL.LU R29, [R1+0x1358] ;  /* 0x00135800011d7983 */ /* 0x000f220000300800 */
[CC--:B--2---:R-:W-:Y:S02]  /*575b0*/  LEA R12, P6, R2.reuse, R46.reuse, 0x2 ;  /* 0x0000002e020c7211 */ /* 0x0c4fe400078c10ff */
[C---:B------:R-:W-:Y:S02]  /*575c0*/  IADD3 R20, R2.reuse, c[0x0][0x198], RZ ;  /* 0x0000660002147a10 */ /* 0x040fe40007ffe0ff */
[----:B------:R-:W-:Y:S02]  /*575d0*/  LEA.HI.X.SX32 R13, R2, R47, 0x2, P6 ;  /* 0x0000002f020d7211 */ /* 0x000fe400030f16ff */
[----:B---3--:R-:W-:-:S02]  /*575e0*/  LEA R8, P6, R20, R46, 0x2 ;  /* 0x0000002e14087211 */ /* 0x008fc400078c10ff */
[C---:B------:R-:W-:Y:S02]  /*575f0*/  IADD3 R2, R20.reuse, c[0x0][0x198], RZ ;  /* 0x0000660014027a10 */ /* 0x040fe40007ffe0ff */
[-C--:B------:R-:W-:Y:S02]  /*57600*/  LEA.HI.X.SX32 R9, R20, R47.reuse, 0x2, P6 ;  /* 0x0000002f14097211 */ /* 0x080fe400030f16ff */
[CC--:B-1----:R-:W-:Y:S02]  /*57610*/  LEA R16, P6, R2.reuse, R46.reuse, 0x2 ;  /* 0x0000002e02107211 */ /* 0x0c2fe400078c10ff */
[C---:B------:R-:W-:Y:S02]  /*57620*/  IADD3 R20, R2.reuse, c[0x0][0x198], RZ ;  /* 0x0000660002147a10 */ /* 0x040fe40007ffe0ff */
[----:B------:R-:W-:Y:S02]  /*57630*/  LEA.HI.X.SX32 R17, R2, R47, 0x2, P6 ;  /* 0x0000002f02117211 */ /* 0x000fe400030f16ff */
[C---:B------:R-:W-:Y:S01]  /*57640*/  LEA R4, P6, R20.reuse, R46, 0x2 ;  /* 0x0000002e14047211 */ /* 0x040fe200078c10ff */
[----:B------:R1:W-:Y:S01]  /*57650*/  @P5 STG.E [R12.64], R40 ;  /* 0x000000280c005986 */ /* 0x0003e2000c101908 */
[----:B------:R-:W-:-:S02]  /*57660*/  IADD3 R2, R20, c[0x0][0x198], RZ ;  /* 0x0000660014027a10 */ /* 0x000fc40007ffe0ff */
[----:B------:R-:W-:Y:S01]  /*57670*/  LEA.HI.X.SX32 R5, R20, R47, 0x2, P6 ;  /* 0x0000002f14057211 */ /* 0x000fe200030f16ff */
[----:B------:R2:W-:Y:S04]  /*57680*/  @P4 STG.E [R8.64], R41 ;  /* 0x0000002908004986 */ /* 0x0005e8000c101908 */
[----:B------:R3:W-:Y:S04]  /*57690*/  @P3 STG.E [R16.64], R48 ;  /* 0x0000003010003986 */ /* 0x0007e8000c101908 */
[----:B------:R2:W-:Y:S01]  /*576a0*/  @P2 STG.E [R4.64], R49 ;  /* 0x0000003104002986 */ /* 0x0005e2000c101908 */
[----:B-1----:R-:W-:-:S04]  /*576b0*/  LEA R12, P6, R2, R46, 0x2 ;  /* 0x0000002e020c7211 */ /* 0x002fc800078c10ff */
[----:B------:R-:W-:-:S05]  /*576c0*/  LEA.HI.X.SX32 R13, R2, R47, 0x2, P6 ;  /* 0x0000002f020d7211 */ /* 0x000fca00030f16ff */
[----:B------:R1:W-:Y:S01]  /*576d0*/  @P1 STG.E [R12.64], R52 ;  /* 0x000000340c001986 */ /* 0x0003e2000c101908 */
[----:B----4-:R-:W-:-:S03]  /*576e0*/  ISETP.LT.AND P4, PT, R28, c[0x0][0x17c], !P0 ;  /* 0x00005f001c007a0c */ /* 0x010fc60004781270 */
[----:B------:R-:W4:Y:S01]  /*576f0*/  LDL.LU R28, [R1+0x1350] ;  /* 0x00135000011c7983 */ /* 0x000f220000300800 */
[----:B------:R-:W-:-:S03]  /*57700*/  ISETP.LT.AND P3, PT, R25, c[0x0][0x17c], !P0 ;  /* 0x00005f0019007a0c */ /* 0x000fc60004761270 */
[----:B------:R-:W4:Y:S01]  /*57710*/  LDL.LU R25, [R1+0x134c] ;  /* 0x00134c0001197983 */ /* 0x000f220000300800 */
[----:B------:R-:W-:-:S03]  /*57720*/  ISETP.LT.AND P2, PT, R24, c[0x0][0x17c], !P0 ;  /* 0x00005f0018007a0c */ /* 0x000fc60004741270 */
[----:B------:R-:W4:Y:S01]  /*57730*/  LDL.LU R24, [R1+0x1344] ;  /* 0x0013440001187983 */ /* 0x000f220000300800 */
[----:B------:R-:W-:-:S03]  /*57740*/  ISETP.LT.AND P1, PT, R21, c[0x0][0x17c], !P0 ;  /* 0x00005f0015007a0c */ /* 0x000fc60004721270 */
[----:B------:R-:W4:Y:S04]  /*57750*/  LDL.LU R21, [R1+0x1334] ;  /* 0x0013340001157983 */ /* 0x000f280000300800 */
[----:B------:R-:W4:Y:S01]  /*57760*/  LDL.LU R20, [R1+0x1330] ;  /* 0x0013300001147983 */ /* 0x000f220000300800 */
[----:B------:R-:W-:-:S04]  /*57770*/  IADD3 R0, R2, c[0x0][0x198], RZ ;  /* 0x0000660002007a10 */ /* 0x000fc80007ffe0ff */
[CC--:B--2---:R-:W-:Y:S02]  /*57780*/  LEA R8, P6, R0.reuse, R46.reuse, 0x2 ;  /* 0x0000002e00087211 */ /* 0x0c4fe400078c10ff */
[C---:B------:R-:W-:Y:S02]  /*57790*/  IADD3 R2, R0.reuse, c[0x0][0x198], RZ ;  /* 0x0000660000027a10 */ /* 0x040fe40007ffe0ff */
[----:B------:R-:W-:Y:S02]  /*577a0*/  LEA.HI.X.SX32 R9, R0, R47, 0x2, P6 ;  /* 0x0000002f00097211 */ /* 0x000fe400030f16ff */
[C---:B---3--:R-:W-:Y:S02]  /*577b0*/  LEA R16, P6, R2.reuse, R46, 0x2 ;  /* 0x0000002e02107211 */ /* 0x048fe400078c10ff */
[----:B------:R-:W-:Y:S02]  /*577c0*/  IADD3 R0, R2, c[0x0][0x198], RZ ;  /* 0x0000660002007a10 */ /* 0x000fe40007ffe0ff */
[----:B------:R-:W-:-:S02]  /*577d0*/  ISETP.LT.AND P5, PT, R44, c[0x0][0x17c], !P0 ;  /* 0x00005f002c007a0c */ /* 0x000fc400047a1270 */
[-C--:B------:R-:W-:Y:S02]  /*577e0*/  LEA.HI.X.SX32 R17, R2, R47.reuse, 0x2, P6 ;  /* 0x0000002f02117211 */ /* 0x080fe400030f16ff */
[CC--:B------:R-:W-:Y:S02]  /*577f0*/  LEA R4, P6, R0.reuse, R46.reuse, 0x2 ;  /* 0x0000002e00047211 */ /* 0x0c0fe400078c10ff */
[C---:B------:R-:W-:Y:S02]  /*57800*/  IADD3 R2, R0.reuse, c[0x0][0x198], RZ ;  /* 0x0000660000027a10 */ /* 0x040fe40007ffe0ff */
[-C--:B------:R-:W-:Y:S02]  /*57810*/  LEA.HI.X.SX32 R5, R0, R47.reuse, 0x2, P6 ;  /* 0x0000002f00057211 */ /* 0x080fe400030f16ff */
[C---:B-1----:R-:W-:Y:S02]  /*57820*/  LEA R12, P6, R2.reuse, R46, 0x2 ;  /* 0x0000002e020c7211 */ /* 0x042fe400078c10ff */
[C---:B------:R-:W-:Y:S01]  /*57830*/  IADD3 R0, R2.reuse, c[0x0][0x198], RZ ;  /* 0x0000660002007a10 */ /* 0x040fe20007ffe0ff */
[----:B------:R1:W-:Y:S01]  /*57840*/  @P5 STG.E [R8.64], R53 ;  /* 0x0000003508005986 */ /* 0x0003e2000c101908 */
[----:B------:R-:W-:-:S02]  /*57850*/  LEA.HI.X.SX32 R13, R2, R47, 0x2, P6 ;  /* 0x0000002f020d7211 */ /* 0x000fc400030f16ff */
[----:B------:R-:W-:Y:S01]  /*57860*/  ISETP.LT.AND P5, PT, R29, c[0x0][0x17c], !P0 ;  /* 0x00005f001d007a0c */ /* 0x000fe200047a1270 */
[----:B------:R2:W-:Y:S01]  /*57870*/  @P4 STG.E [R16.64], R56 ;  /* 0x0000003810004986 */ /* 0x0005e2000c101908 */
[----:B------:R-:W-:-:S03]  /*57880*/  IADD3 R3, R0, c[0x0][0x198], RZ ;  /* 0x0000660000037a10 */ /* 0x000fc60007ffe0ff */
[----:B------:R-:W3:Y:S01]  /*57890*/  LDL.LU R29, [R1+0x132c] ;  /* 0x00132c00011d7983 */ /* 0x000ee20000300800 */
[----:B-1----:R-:W-:-:S03]  /*578a0*/  LEA R8, P6, R0, R46, 0x2 ;  /* 0x0000002e00087211 */ /* 0x002fc600078c10ff */
[----:B------:R1:W-:Y:S01]  /*578b0*/  @P3 STG.E [R4.64], R57 ;  /* 0x0000003904003986 */ /* 0x0003e2000c101908 */
[----:B------:R-:W-:-:S03]  /*578c0*/  LEA.HI.X.SX32 R9, R0, R47, 0x2, P6 ;  /* 0x0000002f00097211 */ /* 0x000fc600030f16ff */
[----:B------:R1:W-:Y:S01]  /*578d0*/  @P2 STG.E [R12.64], R60 ;  /* 0x0000003c0c002986 */ /* 0x0003e2000c101908 */
[C---:B------:R-:W-:Y:S02]  /*578e0*/  LEA R2, P6, R3.reuse, R46, 0x2 ;  /* 0x0000002e03027211 */ /* 0x040fe400078c10ff */
[C---:B------:R-:W-:Y:S02]  /*578f0*/  IADD3 R0, R3.reuse, c[0x0][0x198], RZ ;  /* 0x0000660003007a10 */ /* 0x040fe40007ffe0ff */
[----:B------:R-:W-:Y:S01]  /*57900*/  LEA.HI.X.SX32 R3, R3, R47, 0x2, P6 ;  /* 0x0000002f03037211 */ /* 0x000fe200030f16ff */
[----:B------:R1:W-:Y:S04]  /*57910*/  @P1 STG.E [R8.64], R61 ;  /* 0x0000003d08001986 */ /* 0x0003e8000c101908 */
        /* <DEDUP_REMOVED lines=8> */
[----:B------:R-:W4:Y:S01]  /*579a0*/  LDL.LU R21, [R1+0x12fc] ;  /* 0x0012fc0001157983 */ /* 0x000f220000300800 */
[----:B------:R-:W-:-:S03]  /*579b0*/  ISETP.LT.AND P5, PT, R20, c[0x0][0x17c], !P0 ;  /* 0x00005f0014007a0c */ /* 0x000fc600047a1270 */
[----:B------:R-:W4:Y:S04]  /*579c0*/  LDL.LU R20, [R1+0x12f0] ;  /* 0x0012f00001147983 */ /* 0x000f280000300800 */
[----:B--2---:R-:W2:Y:S01]  /*579d0*/  LDL.LU R17, [R1+0x12e0] ;  /* 0x0012e00001117983 */ /* 0x004ea20000300800 */
[CC--:B-1----:R-:W-:Y:S02]  /*579e0*/  LEA R4, P6, R0.reuse, R46.reuse, 0x2 ;  /* 0x0000002e00047211 */ /* 0x0c2fe400078c10ff */
[C---:B------:R-:W-:Y:S02]  /*579f0*/  IADD3 R16, R0.reuse, c[0x0][0x198], RZ ;  /* 0x0000660000107a10 */ /* 0x040fe40007ffe0ff */
[----:B------:R-:W-:Y:S02]  /*57a00*/  LEA.HI.X.SX32 R5, R0, R47, 0x2, P6 ;  /* 0x0000002f00057211 */ /* 0x000fe400030f16ff */
[----:B------:R-:W-:-:S02]  /*57a10*/  LEA R12, P6, R16, R46, 0x2 ;  /* 0x0000002e100c7211 */ /* 0x000fc400078c10ff */
[C---:B------:R-:W-:Y:S02]  /*57a20*/  IADD3 R0, R16.reuse, c[0x0][0x198], RZ ;  /* 0x0000660010007a10 */ /* 0x040fe40007ffe0ff */
[-C--:B------:R-:W-:Y:S02]  /*57a30*/  LEA.HI.X.SX32 R13, R16, R47.reuse, 0x2, P6 ;  /* 0x0000002f100d7211 */ /* 0x080fe400030f16ff */
[CC--:B------:R-:W-:Y:S02]  /*57a40*/  LEA R8, P6, R0.reuse, R46.reuse, 0x2 ;  /* 0x0000002e00087211 */ /* 0x0c0fe400078c10ff */
[C---:B------:R-:W-:Y:S02]  /*57a50*/  IADD3 R16, R0.reuse, c[0x0][0x198], RZ ;  /* 0x0000660000107a10 */ /* 0x040fe40007ffe0ff */
[----:B------:R-:W-:Y:S02]  /*57a60*/  LEA.HI.X.SX32 R9, R0, R47, 0x2, P6 ;  /* 0x0000002f00097211 */ /* 0x000fe400030f16ff */
[----:B------:R-:W-:-:S02]  /*57a70*/  LEA R2, P6, R16, R46, 0x2 ;  /* 0x0000002e10027211 */ /* 0x000fc400078c10ff */
[C---:B------:R-:W-:Y:S01]  /*57a80*/  IADD3 R0, R16.reuse, c[0x0][0x198], RZ ;  /* 0x0000660010007a10 */ /* 0x040fe20007ffe0ff */
[----:B------:R1:W-:Y:S01]  /*57a90*/  @P4 STG.E [R4.64], R65 ;  /* 0x0000004104004986 */ /* 0x0003e2000c101908 */
[----:B------:R-:W-:Y:S02]  /*57aa0*/  LEA.HI.X.SX32 R3, R16, R47, 0x2, P6 ;  /* 0x0000002f10037211 */ /* 0x000fe400030f16ff */
[C---:B------:R-:W-:Y:S01]  /*57ab0*/  IADD3 R16, R0.reuse, c[0x0][0x198], RZ ;  /* 0x0000660000107a10 */ /* 0x040fe20007ffe0ff */
[----:B------:R3:W-:Y:S01]  /*57ac0*/  @P3 STG.E [R12.64], R68 ;  /* 0x000000440c003986 */ /* 0x0007e2000c101908 */
[----:B-1----:R-:W-:-:S03]  /*57ad0*/  LEA R4, P6, R0, R46, 0x2 ;  /* 0x0000002e00047211 */ /* 0x002fc600078c10ff */
[----:B------:R1:W-:Y:S01]  /*57ae0*/  @P2 STG.E [R8.64], R69 ;  /* 0x0000004508002986 */ /* 0x0003e2000c101908 */
[----:B---3--:R-:W-:Y:S02]  /*57af0*/  ISETP.LT.AND P4, PT, R29, c[0x0][0x17c], !P0 ;  /* 0x00005f001d007a0c */ /* 0x008fe40004781270 */
[-C--:B------:R-:W-:Y:S02]  /*57b00*/  LEA.HI.X.SX32 R5, R0, R47.reuse, 0x2, P6 ;  /* 0x0000002f00057211 */ /* 0x080fe400030f16ff */
[CC--:B------:R-:W-:Y:S01]  /*57b10*/  LEA R12, P6, R16.reuse, R46.reuse, 0x2 ;  /* 0x0000002e100c7211 */ /* 0x0c0fe200078c10ff */
[----:B------:R3:W-:Y:S01]  /*57b20*/  @P1 STG.E [R2.64], R6 ;  /* 0x0000000602001986 */ /* 0x0007e2000c101908 */
[C---:B------:R-:W-:Y:S02]  /*57b30*/  IADD3 R0, R16.reuse, c[0x0][0x198], RZ ;  /* 0x0000660010007a10 */ /* 0x040fe40007ffe0ff */
[-C--:B------:R-:W-:Y:S02]  /*57b40*/  LEA.HI.X.SX32 R13, R16, R47.reuse, 0x2, P6 ;  /* 0x0000002f100d7211 */ /* 0x080fe400030f16ff */
[C---:B-1----:R-:W-:Y:S01]  /*57b50*/  LEA R8, P6, R0.reuse, R46, 0x2 ;  /* 0x0000002e00087211 */ /* 0x042fe200078c10ff */
[----:B------:R1:W-:Y:S03]  /*57b60*/  @P5 STG.E [R4.64], R7 ;  /* 0x0000000704005986 */ /* 0x0003e6000c101908 */
[C---:B------:R-:W-:Y:S01]  /*57b70*/  LEA.HI.X.SX32 R9, R0.reuse, R47, 0x2, P6 ;  /* 0x0000002f00097211 */ /* 0x040fe200030f16ff */
[----:B------:R2:W-:Y:S01]  /*57b80*/  @P4 STG.E [R12.64], R10 ;  /* 0x0000000a0c004986 */ /* 0x0005e2000c101908 */
[----:B------:R-:W-:-:S04]  /*57b90*/  IADD3 R16, R0, c[0x0][0x198], RZ ;  /* 0x0000660000107a10 */ /* 0x000fc80007ffe0ff */
[CC--:B---3--:R-:W-:Y:S02]  /*57ba0*/  LEA R2, P6, R16.reuse, R46.reuse, 0x2 ;  /* 0x0000002e10027211 */ /* 0x0c8fe400078c10ff */
[C---:B------:R-:W-:Y:S02]  /*57bb0*/  IADD3 R0, R16.reuse, c[0x0][0x198], RZ ;  /* 0x0000660010007a10 */ /* 0x040fe40007ffe0ff */
[----:B------:R-:W-:Y:S02]  /*57bc0*/  LEA.HI.X.SX32 R3, R16, R47, 0x2, P6 ;  /* 0x0000002f10037211 */ /* 0x000fe400030f16ff */
[----:B-1----:R-:W-:-:S04]  /*57bd0*/  LEA R4, P6, R0, R46, 0x2 ;  /* 0x0000002e00047211 */ /* 0x002fc800078c10ff */
[----:B------:R-:W-:Y:S02]  /*57be0*/  LEA.HI.X.SX32 R5, R0, R47, 0x2, P6 ;  /* 0x0000002f00057211 */ /* 0x000fe400030f16ff */
[----:B----4-:R-:W-:Y:S02]  /*57bf0*/  ISETP.LT.AND P3, PT, R28, c[0x0][0x17c], !P0 ;  /* 0x00005f001c007a0c */ /* 0x010fe40004761270 */
[----:B------:R-:W3:Y:S01]  /*57c00*/  LDL.LU R28, [R1+0x12d4] ;  /* 0x0012d400011c7983 */ /* 0x000ee20000300800 */
[----:B------:R-:W-:-:S03]  /*57c10*/  ISETP.LT.AND P2, PT, R25, c[0x0][0x17c], !P0 ;  /* 0x00005f0019007a0c */ /* 0x000fc60004741270 */
        /* <DEDUP_REMOVED lines=8> */
[----:B--2---:R-:W-:-:S03]  /*57ca0*/  ISETP.LT.AND P3, PT, R17, c[0x0][0x17c], !P0 ;  /* 0x00005f0011007a0c */ /* 0x004fc60004761270 */
[----:B------:R-:W2:Y:S04]  /*57cb0*/  LDL.LU R17, [R1+0x12c0] ;  /* 0x0012c00001117983 */ /* 0x000ea80000300800 */
[----:B------:R-:W2:Y:S04]  /*57cc0*/  LDL.LU R13, [R1+0x12bc] ;  /* 0x0012bc00010d7983 */ /* 0x000ea80000300800 */
[----:B-1----:R-:W2:Y:S04]  /*57cd0*/  LDL.LU R11, [R1+0x12b8] ;  /* 0x0012b800010b7983 */ /* 0x002ea80000300800 */
[----:B------:R-:W-:Y:S04]  /*57ce0*/  @P2 STG.E [R2.64], R14 ;  /* 0x0000000e02002986 */ /* 0x000fe8000c101908 */
[----:B------:R-:W2:Y:S04]  /*57cf0*/  LDL.LU R12, [R1+0x12b4] ;  /* 0x0012b400010c7983 */ /* 0x000ea80000300800 */
[----:B------:R1:W-:Y:S04]  /*57d00*/  @P1 STG.E [R4.64], R15 ;  /* 0x0000000f04001986 */ /* 0x0003e8000c101908 */
[----:B------:R-:W2:Y:S04]  /*57d10*/  LDL.LU R16, [R1+0x12b0] ;  /* 0x0012b00001107983 */ /* 0x000ea80000300800 */
[----:B-1----:R-:W2:Y:S01]  /*57d20*/  LDL.LU R15, [R1+0x12ac] ;  /* 0x0012ac00010f7983 */ /* 0x002ea20000300800 */
[----:B------:R-:W-:-:S03]  /*57d30*/  IADD3 R7, R0, c[0x0][0x198], RZ ;  /* 0x0000660000077a10 */ /* 0x000fc60007ffe0ff */
[----:B------:R-:W2:Y:S01]  /*57d40*/  LDL.LU R14, [R1+0x12a8] ;  /* 0x0012a800010e7983 */ /* 0x000ea20000300800 */
[CC--:B------:R-:W-:Y:S02]  /*57d50*/  LEA R6, P6, R7.reuse, R46.reuse, 0x2 ;  /* 0x0000002e07067211 */ /* 0x0c0fe400078c10ff */
[C---:B------:R-:W-:Y:S02]  /*57d60*/  IADD3 R0, R7.reuse, c[0x0][0x198], RZ ;  /* 0x0000660007007a10 */ /* 0x040fe40007ffe0ff */
[-C--:B------:R-:W-:Y:S02]  /*57d70*/  LEA.HI.X.SX32 R7, R7, R47.reuse, 0x2, P6 ;  /* 0x0000002f07077211 */ /* 0x080fe400030f16ff */
[C---:B------:R-:W-:Y:S02]  /*57d80*/  LEA R8, P6, R0.reuse, R46, 0x2 ;  /* 0x0000002e00087211 */ /* 0x040fe400078c10ff */
[C---:B------:R-:W-:Y:S02]  /*57d90*/  IADD3 R10, R0.reuse, c[0x0][0x198], RZ ;  /* 0x00006600000a7a10 */ /* 0x040fe40007ffe0ff */
[----:B------:R-:W-:-:S02]  /*57da0*/  LEA.HI.X.SX32 R9, R0, R47, 0x2, P6 ;  /* 0x0000002f00097211 */ /* 0x000fc400030f16ff */
        /* <DEDUP_REMOVED lines=8> */
[----:B------:R1:W-:Y:S02]  /*57e30*/  @P4 STG.E [R8.64], R19 ;  /* 0x0000001308004986 */ /* 0x0003e4000c101908 */
[----:B-1----:R-:W-:-:S04]  /*57e40*/  LEA R6, P6, R10, R46, 0x2 ;  /* 0x0000002e0a067211 */ /* 0x002fc800078c10ff */
[-C--:B------:R-:W-:Y:S02]  /*57e50*/  LEA.HI.X.SX32 R7, R10, R47.reuse, 0x2, P6 ;  /* 0x0000002f0a077211 */ /* 0x080fe400030f16ff */
[CC--:B------:R-:W-:Y:S01]  /*57e60*/  LEA R8, P6, R0.reuse, R46.reuse, 0x2 ;  /* 0x0000002e00087211 */ /* 0x0c0fe200078c10ff */
[----:B------:R1:W-:Y:S01]  /*57e70*/  @P3 STG.E [R2.64], R22 ;  /* 0x0000001602003986 */ /* 0x0003e2000c101908 */
[C---:B------:R-:W-:Y:S02]  /*57e80*/  IADD3 R10, R0.reuse, c[0x0][0x198], RZ ;  /* 0x00006600000a7a10 */ /* 0x040fe40007ffe0ff */
[----:B------:R-:W-:Y:S02]  /*57e90*/  LEA.HI.X.SX32 R9, R0, R47, 0x2, P6 ;  /* 0x0000002f00097211 */ /* 0x000fe400030f16ff */
[C---:B------:R-:W-:Y:S02]  /*57ea0*/  IADD3 R0, R10.reuse, c[0x0][0x198], RZ ;  /* 0x000066000a007a10 */ /* 0x040fe40007ffe0ff */
[----:B-1----:R-:W-:-:S04]  /*57eb0*/  LEA R2, P6, R10, R46, 0x2 ;  /* 0x0000002e0a027211 */ /* 0x002fc800078c10ff */
[----:B------:R-:W-:Y:S02]  /*57ec0*/  LEA.HI.X.SX32 R3, R10, R47, 0x2, P6 ;  /* 0x0000002f0a037211 */ /* 0x000fe400030f16ff */
[----:B------:R-:W-:Y:S02]  /*57ed0*/  IADD3 R10, R0, c[0x0][0x198], RZ ;  /* 0x00006600000a7a10 */ /* 0x000fe40007ffe0ff */
[----:B---3--:R-:W-:Y:S02]  /*57ee0*/  ISETP.LT.AND P2, PT, R28, c[0x0][0x17c], !P0 ;  /* 0x00005f001c007a0c */ /* 0x008fe40004741270 */
[----:B----4-:R-:W-:Y:S02]  /*57ef0*/  ISETP.LT.AND P1, PT, R25, c[0x0][0x17c], !P0 ;  /* 0x00005f0019007a0c */ /* 0x010fe40004721270 */
[----:B------:R-:W-:-:S09]  /*57f00*/  ISETP.LT.AND P5, PT, R24, c[0x0][0x17c], !P0 ;  /* 0x00005f0018007a0c */ /* 0x000fd200047a1270 */
[----:B------:R1:W-:Y:S04]  /*57f10*/  @P2 STG.E [R4.64], R23 ;  /* 0x0000001704002986 */ /* 0x0003e8000c101908 */
[----:B------:R3:W-:Y:S01]  /*57f20*/  @P1 STG.E [R6.64], R26 ;  /* 0x0000001a06001986 */ /* 0x0007e2000c101908 */
[----:B------:R-:W-:-:S03]  /*57f30*/  ISETP.LT.AND P4, PT, R21, c[0x0][0x17c], !P0 ;  /* 0x00005f0015007a0c */ /* 0x000fc60004781270 */
[----:B------:R4:W-:Y:S01]  /*57f40*/  @P5 STG.E [R8.64], R27 ;  /* 0x0000001b08005986 */ /* 0x0009e2000c101908 */
[----:B------:R-:W-:Y:S02]  /*57f50*/  ISETP.LT.AND P3, PT, R20, c[0x0][0x17c], !P0 ;  /* 0x00005f0014007a0c */ /* 0x000fe40004761270 */
[----:B--2---:R-:W-:Y:S02]  /*57f60*/  ISETP.LT.AND P1, PT, R13, c[0x0][0x17c], !P0 ;  /* 0x00005f000d007a0c */ /* 0x004fe40004721270 */
[----:B------:R-:W2:Y:S01]  /*57f70*/  LDL.LU R13, [R1+0x12a4] ;  /* 0x0012a400010d7983 */ /* 0x000ea20000300800 */
[----:B------:R-:W-:-:S03]  /*57f80*/  ISETP.LT.AND P5, PT, R11, c[0x0][0x17c], !P0 ;  /* 0x00005f000b007a0c */ /* 0x000fc600047a1270 */
[----:B------:R-:W2:Y:S01]  /*57f90*/  LDL.LU R11, [R1+0x12a0] ;  /* 0x0012a000010b7983 */ /* 0x000ea20000300800 */
[CC--:B-1----:R-:W-:Y:S02]  /*57fa0*/  LEA R4, P6, R0.reuse, R46.reuse, 0x2 ;  /* 0x0000002e00047211 */ /* 0x0c2fe400078c10ff */
[----:B------:R-:W-:Y:S02]  /*57fb0*/  ISETP.LT.AND P2, PT, R17, c[0x0][0x17c], !P0 ;  /* 0x00005f0011007a0c */ /* 0x000fe40004741270 */
[-C--:B------:R-:W-:Y:S02]  /*57fc0*/  LEA.HI.X.SX32 R5, R0, R47.reuse, 0x2, P6 ;  /* 0x0000002f00057211 */ /* 0x080fe400030f16ff */
[C---:B---3--:R-:W-:Y:S01]  /*57fd0*/  LEA R6, P6, R10.reuse, R46, 0x2 ;  /* 0x0000002e0a067211 */ /* 0x048fe200078c10ff */
[----:B------:R1:W-:Y:S03]  /*57fe0*/  @P4 STG.E [R2.64], R30 ;  /* 0x0000001e02004986 */ /* 0x0003e6000c101908 */
[----:B------:R-:W-:Y:S01]  /*57ff0*/  LEA.HI.X.SX32 R7, R10, R47, 0x2, P6 ;  /* 0x0000002f0a077211 */ /* 0x000fe200030f16ff */
[----:B------:R3:W-:Y:S01]  /*58000*/  @P3 STG.E [R4.64], R31 ;  /* 0x0000001f04003986 */ /* 0x0007e2000c101908 */
[----:B------:R-:W-:-:S02]  /*58010*/  ISETP.LT.AND P4, PT, R12, c[0x0][0x17c], !P0 ;  /* 0x00005f000c007a0c */ /* 0x000fc40004781270 */
[----:B------:R-:W-:Y:S01]  /*58020*/  ISETP.LT.AND P3, PT, R16, c[0x0][0x17c], !P0 ;  /* 0x00005f0010007a0c */ /* 0x000fe20004761270 */
[----:B------:R-:W2:Y:S04]  /*58030*/  LDL.LU R12, [R1+0x129c] ;  /* 0x00129c00010c7983 */ /* 0x000ea80000300800 */
[----:B------:R1:W-:Y:S01]  /*58040*/  @P2 STG.E [R6.64], R34 ;  /* 0x0000002206002986 */ /* 0x0003e2000c101908 */
[----:B------:R-:W-:-:S03]  /*58050*/  ISETP.LT.AND P2, PT, R15, c[0x0][0x17c], !P0 ;  /* 0x00005f000f007a0c */ /* 0x000fc60004741270 */
[----:B------:R-:W2:Y:S04]  /*58060*/  LDL.LU R16, [R1+0x1298] ;  /* 0x0012980001107983 */ /* 0x000ea80000300800 */
[----:B------:R-:W2:Y:S01]  /*58070*/  LDL.LU R15, [R1+0x1294] ;  /* 0x00129400010f7983 */ /* 0x000ea20000300800 */
[----:B------:R-:W-:-:S04]  /*58080*/  IADD3 R0, R10, c[0x0][0x198], RZ ;  /* 0x000066000a007a10 */ /* 0x000fc80007ffe0ff */
[CC--:B----4-:R-:W-:Y:S02]  /*58090*/  LEA R8, P6, R0.reuse, R46.reuse, 0x2 ;  /* 0x0000002e00087211 */ /* 0x0d0fe400078c10ff */
[C---:B------:R-:W-:Y:S02]  /*580a0*/  IADD3 R10, R0.reuse, c[0x0][0x198], RZ ;  /* 0x00006600000a7a10 */ /* 0x040fe40007ffe0ff */
[-C--:B------:R-:W-:Y:S02]  /*580b0*/  LEA.HI.X.SX32 R9, R0, R47.reuse, 0x2, P6 ;  /* 0x0000002f00097211 */ /* 0x080fe400030f16ff */
[C---:B-1----:R-:W-:Y:S02]  /*580c0*/  LEA R2, P6, R10.reuse, R46, 0x2 ;  /* 0x0000002e0a027211 */ /* 0x042fe400078c10ff */
[C---:B------:R-:W-:Y:S02]  /*580d0*/  IADD3 R0, R10.reuse, c[0x0][0x198], RZ ;  /* 0x000066000a007a10 */ /* 0x040fe40007ffe0ff */
[----:B------:R-:W-:-:S02]  /*580e0*/  LEA.HI.X.SX32 R3, R10, R47, 0x2, P6 ;  /* 0x0000002f0a037211 */ /* 0x000fc400030f16ff */
[CC--:B---3--:R-:W-:Y:S02]  /*580f0*/  LEA R4, P6, R0.reuse, R46.reuse, 0x2 ;  /* 0x0000002e00047211 */ /* 0x0c8fe400078c10ff */
[C---:B------:R-:W-:Y:S02]  /*58100*/  IADD3 R10, R0.reuse, c[0x0][0x198], RZ ;  /* 0x00006600000a7a10 */ /* 0x040fe40007ffe0ff */
[----:B------:R-:W-:Y:S01]  /*58110*/  LEA.HI.X.SX32 R5, R0, R47, 0x2, P6 ;  /* 0x0000002f00057211 */ /* 0x000fe200030f16ff */
[----:B------:R1:W-:Y:S01]  /*58120*/  @P1 STG.E [R8.64], R35 ;  /* 0x0000002308001986 */ /* 0x0003e2000c101908 */
[----:B------:R-:W-:Y:S02]  /*58130*/  ISETP.LT.AND P1, PT, R14, c[0x0][0x17c], !P0 ;  /* 0x00005f000e007a0c */ /* 0x000fe40004721270 */
[C---:B------:R-:W-:Y:S01]  /*58140*/  LEA R6, P6, R10.reuse, R46, 0x2 ;  /* 0x0000002e0a067211 */ /* 0x040fe200078c10ff */
[----:B------:R3:W-:Y:S01]  /*58150*/  @P5 STG.E [R2.64], R38 ;  /* 0x0000002602005986 */ /* 0x0007e2000c101908 */
[----:B------:R-:W-:-:S03]  /*58160*/  IADD3 R0, R10, c[0x0][0x198], RZ ;  /* 0x000066000a007a10 */ /* 0x000fc60007ffe0ff */
[----:B------:R-:W4:Y:S04]  /*58170*/  LDL.LU R14, [R1+0x1290] ;  /* 0x00129000010e7983 */ /* 0x000f280000300800 */
[----:B------:R2:W-:Y:S01]  /*58180*/  @P4 STG.E [R4.64], R39 ;  /* 0x0000002704004986 */ /* 0x0005e2000c101908 */
[-C--:B------:R-:W-:Y:S02]  /*58190*/  LEA.HI.X.SX32 R7, R10, R47.reuse, 0x2, P6 ;  /* 0x0000002f0a077211 */ /* 0x080fe400030f16ff */
[C---:B-1----:R-:W-:Y:S02]  /*581a0*/  LEA R8, P6, R0.reuse, R46, 0x2 ;  /* 0x0000002e00087211 */ /* 0x042fe400078c10ff */
[C---:B------:R-:W-:Y:S02]  /*581b0*/  IADD3 R10, R0.reuse, c[0x0][0x198], RZ ;  /* 0x00006600000a7a10 */ /* 0x040fe40007ffe0ff */
[----:B------:R-:W-:-:S02]  /*581c0*/  LEA.HI.X.SX32 R9, R0, R47, 0x2, P6 ;  /* 0x0000002f00097211 */ /* 0x000fc400030f16ff */
[C---:B---3--:R-:W-:Y:S01]  /*581d0*/  LEA R2, P6, R10.reuse, R46, 0x2 ;  /* 0x0000002e0a027211 */ /* 0x048fe200078c10ff */
[----:B------:R1:W-:Y:S03]  /*581e0*/  @P3 STG.E [R6.64], R42 ;  /* 0x0000002a06003986 */ /* 0x0003e6000c101908 */
[----:B------:R-:W-:Y:S01]  /*581f0*/  LEA.HI.X.SX32 R3, R10, R47, 0x2, P6 ;  /* 0x0000002f0a037211 */ /* 0x000fe200030f16ff */
[----:B------:R3:W-:Y:S04]  /*58200*/  @P2 STG.E [R8.64], R43 ;  /* 0x0000002b08002986 */ /* 0x0007e8000c101908 */
[----:B------:R1:W-:Y:S01]  /*58210*/  @P1 STG.E [R2.64], R50 ;  /* 0x0000003202001986 */ /* 0x0003e2000c101908 */
[----:B--2---:R-:W-:-:S03]  /*58220*/  ISETP.LT.AND P5, PT, R13, c[0x0][0x17c], !P0 ;  /* 0x00005f000d007a0c */ /* 0x004fc600047a1270 */
[----:B------:R-:W2:Y:S01]  /*58230*/  LDL.LU R13, [R1+0x128c] ;  /* 0x00128c00010d7983 */ /* 0x000ea20000300800 */
[----:B------:R-:W-:-:S03]  /*58240*/  ISETP.LT.AND P4, PT, R11, c[0x0][0x17c], !P0 ;  /* 0x00005f000b007a0c */ /* 0x000fc60004781270 */
[----:B------:R-:W2:Y:S01]  /*58250*/  LDL.LU R11, [R1+0x1288] ;  /* 0x00128800010b7983 */ /* 0x000ea20000300800 */
[----:B------:R-:W-:-:S03]  /*58260*/  ISETP.LT.AND P3, PT, R12, c[0x0][0x17c], !P0 ;  /* 0x00005f000c007a0c */ /* 0x000fc60004761270 */
[----:B------:R-:W2:Y:S01]  /*58270*/  LDL.LU R12, [R1+0x1284] ;  /* 0x00128400010c7983 */ /* 0x000ea20000300800 */
[----:B------:R-:W-:-:S03]  /*58280*/  ISETP.LT.AND P2, PT, R16, c[0x0][0x17c], !P0 ;  /* 0x00005f0010007a0c */ /* 0x000fc60004741270 */
[----:B------:R-:W2:Y:S01]  /*58290*/  LDL.LU R16, [R1+0x1280] ;  /* 0x0012800001107983 */ /* 0x000ea20000300800 */
[----:B------:R-:W-:-:S03]  /*582a0*/  ISETP.LT.AND P1, PT, R15, c[0x0][0x17c], !P0 ;  /* 0x00005f000f007a0c */ /* 0x000fc60004721270 */
[----:B------:R-:W2:Y:S01]  /*582b0*/  LDL.LU R15, [R1+0x166c] ;  /* 0x00166c00010f7983 */ /* 0x000ea20000300800 */
[----:B------:R-:W-:-:S04]  /*582c0*/  IADD3 R0, R10, c[0x0][0x198], RZ ;  /* 0x000066000a007a10 */ /* 0x000fc80007ffe0ff */
[CC--:B------:R-:W-:Y:S02]  /*582d0*/  LEA R4, P6, R0.reuse, R46.reuse, 0x2 ;  /* 0x0000002e00047211 */ /* 0x0c0fe400078c10ff */
[C---:B------:R-:W-:Y:S02]  /*582e0*/  IADD3 R10, R0.reuse, c[0x0][0x198], RZ ;  /* 0x00006600000a7a10 */ /* 0x040fe40007ffe0ff */
[-C--:B------:R-:W-:Y:S02]  /*582f0*/  LEA.HI.X.SX32 R5, R0, R47.reuse, 0x2, P6 ;  /* 0x0000002f00057211 */ /* 0x080fe400030f16ff */
[C---:B-1----:R-:W-:Y:S02]  /*58300*/  LEA R6, P6, R10.reuse, R46, 0x2 ;  /* 0x0000002e0a067211 */ /* 0x042fe400078c10ff */
[C---:B------:R-:W-:Y:S02]  /*58310*/  IADD3 R0, R10.reuse, c[0x0][0x198], RZ ;  /* 0x000066000a007a10 */ /* 0x040fe40007ffe0ff */
[----:B------:R-:W-:-:S02]  /*58320*/  LEA.HI.X.SX32 R7, R10, R47, 0x2, P6 ;  /* 0x0000002f0a077211 */ /* 0x000fc400030f16ff */
[CC--:B---3--:R-:W-:Y:S02]  /*58330*/  LEA R8, P6, R0.reuse, R46.reuse, 0x2 ;  /* 0x0000002e00087211 */ /* 0x0c8fe400078c10ff */
[C---:B------:R-:W-:Y:S02]  /*58340*/  IADD3 R10, R0.reuse, c[0x0][0x198], RZ ;  /* 0x00006600000a7a10 */ /* 0x040fe40007ffe0ff */
[-C--:B------:R-:W-:Y:S02]  /*58350*/  LEA.HI.X.SX32 R9, R0, R47.reuse, 0x2, P6 ;  /* 0x0000002f00097211 */ /* 0x080fe400030f16ff */
[C---:B------:R-:W-:Y:S02]  /*58360*/  LEA R2, P6, R10.reuse, R46, 0x2 ;  /* 0x0000002e0a027211 */ /* 0x040fe400078c10ff */
[C---:B------:R-:W-:Y:S01]  /*58370*/  IADD3 R0, R10.reuse, c[0x0][0x198], RZ ;  /* 0x000066000a007a10 */ /* 0x040fe20007ffe0ff */
[----:B------:R1:W-:Y:S01]  /*58380*/  @P5 STG.E [R4.64], R51 ;  /* 0x0000003304005986 */ /* 0x0003e2000c101908 */
[----:B------:R-:W-:-:S02]  /*58390*/  LEA.HI.X.SX32 R3, R10, R47, 0x2, P6 ;  /* 0x0000002f0a037211 */ /* 0x000fc400030f16ff */
[C---:B------:R-:W-:Y:S01]  /*583a0*/  IADD3 R10, R0.reuse, c[0x0][0x198], RZ ;  /* 0x00006600000a7a10 */ /* 0x040fe20007ffe0ff */
[----:B------:R3:W-:Y:S04]  /*583b0*/  @P4 STG.E [R6.64], R54 ;  /* 0x0000003606004986 */ /* 0x0007e8000c101908 */
[----:B------:R2:W-:Y:S01]  /*583c0*/  @P3 STG.E [R8.64], R55 ;  /* 0x0000003708003986 */ /* 0x0005e2000c101908 */
[----:B-1----:R-:W-:-:S04]  /*583d0*/  LEA R4, P6, R0, R46, 0x2 ;  /* 0x0000002e00047211 */ /* 0x002fc800078c10ff */
[-C--:B------:R-:W-:Y:S01]  /*583e0*/  LEA.HI.X.SX32 R5, R0, R47.reuse, 0x2, P6 ;  /* 0x0000002f00057211 */ /* 0x080fe200030f16ff */
[----:B------:R1:W-:Y:S04]  /*583f0*/  @P2 STG.E [R2.64], R58 ;  /* 0x0000003a02002986 */ /* 0x0003e8000c101908 */
[----:B------:R1:W-:Y:S01]  /*58400*/  @P1 STG.E [R4.64], R59 ;  /* 0x0000003b04001986 */ /* 0x0003e2000c101908 */
[----:B---3--:R-:W-:Y:S02]  /*58410*/  LEA R6, P6, R10, R46, 0x2 ;  /* 0x0000002e0a067211 */ /* 0x008fe400078c10ff */
[----:B----4-:R-:W-:Y:S02]  /*58420*/  ISETP.LT.AND P5, PT, R14, c[0x0][0x17c], !P0 ;  /* 0x00005f000e007a0c */ /* 0x010fe400047a1270 */
[----:B------:R-:W-:-:S11]  /*58430*/  LEA.HI.X.SX32 R7, R10, R47, 0x2, P6 ;  /* 0x0000002f0a077211 */ /* 0x000fd600030f16ff */
[----:B------:R3:W-:Y:S01]  /*58440*/  @P5 STG.E [R6.64], R62 ;  /* 0x0000003e06005986 */ /* 0x0007e2000c101908 */
[----:B--2---:R-:W-:Y:S02]  /*58450*/  ISETP.LT.AND P3, PT, R11, c[0x0][0x17c], !P0 ;  /* 0x00005f000b007a0c */ /* 0x004fe40004761270 */
[----:B------:R-:W-:-:S04]  /*58460*/  IADD3 R11, R10, c[0x0][0x198], RZ ;  /* 0x000066000a0b7a10 */ /* 0x000fc80007ffe0ff */
[----:B------:R-:W-:Y:S02]  /*58470*/  IADD3 R0, R11, c[0x0][0x198], RZ ;  /* 0x000066000b007a10 */ /* 0x000fe40007ffe0ff */
[----:B------:R-:W-:Y:S02]  /*58480*/  ISETP.LT.AND P4, PT, R13, c[0x0][0x17c], !P0 ;  /* 0x00005f000d007a0c */ /* 0x000fe40004781270 */
[CC--:B------:R-:W-:Y:S02]  /*58490*/  LEA R8, P1, R11.reuse, R46.reuse, 0x2 ;  /* 0x0000002e0b087211 */ /* 0x0c0fe400078210ff */
[----:B------:R-:W-:Y:S02]  /*584a0*/  IADD3 R13, R0, c[0x0][0x198], RZ ;  /* 0x00006600000d7a10 */ /* 0x000fe40007ffe0ff */
[----:B------:R-:W-:Y:S02]  /*584b0*/  LEA.HI.X.SX32 R9, R11, R47, 0x2, P1 ;  /* 0x0000002f0b097211 */ /* 0x000fe400008f16ff */
[----:B-1----:R-:W-:-:S02]  /*584c0*/  LEA R2, P1, R13, R46, 0x2 ;  /* 0x0000002e0d027211 */ /* 0x002fc400078210ff */
[----:B------:R-:W-:Y:S02]  /*584d0*/  ISETP.LT.AND P2, PT, R12, c[0x0][0x17c], !P0 ;  /* 0x00005f000c007a0c */ /* 0x000fe40004741270 */
[----:B------:R-:W-:Y:S02]  /*584e0*/  LEA R10, P6, R0, R46, 0x2 ;  /* 0x0000002e000a7211 */ /* 0x000fe400078c10ff */
[C---:B------:R-:W-:Y:S02]  /*584f0*/  LEA.HI.X.SX32 R3, R13.reuse, R47, 0x2, P1 ;  /* 0x0000002f0d037211 */ /* 0x040fe400008f16ff */
[----:B------:R-:W-:Y:S02]  /*58500*/  IADD3 R14, R13, c[0x0][0x198], RZ ;  /* 0x000066000d0e7a10 */ /* 0x000fe40007ffe0ff */
[----:B------:R-:W-:Y:S02]  /*58510*/  ISETP.LT.AND P1, PT, R16, c[0x0][0x17c], !P0 ;  /* 0x00005f0010007a0c */ /* 0x000fe40004721270 */
[----:B------:R-:W-:-:S02]  /*58520*/  ISETP.LT.AND P0, PT, R15, c[0x0][0x17c], !P0 ;  /* 0x00005f000f007a0c */ /* 0x000fc40004701270 */
[-C--:B------:R-:W-:Y:S02]  /*58530*/  LEA.HI.X.SX32 R11, R0, R47.reuse, 0x2, P6 ;  /* 0x0000002f000b7211 */ /* 0x080fe400030f16ff */
[CC--:B------:R-:W-:Y:S02]  /*58540*/  LEA R12, P6, R14.reuse, R46.reuse, 0x2 ;  /* 0x0000002e0e0c7211 */ /* 0x0c0fe400078c10ff */
[C---:B------:R-:W-:Y:S02]  /*58550*/  IADD3 R0, R14.reuse, c[0x0][0x198], RZ ;  /* 0x000066000e007a10 */ /* 0x040fe40007ffe0ff */
[----:B------:R-:W-:Y:S01]  /*58560*/  LEA.HI.X.SX32 R13, R14, R47, 0x2, P6 ;  /* 0x0000002f0e0d7211 */ /* 0x000fe200030f16ff */
[----:B------:R3:W-:Y:S01]  /*58570*/  @P4 STG.E [R8.64], R63 ;  /* 0x0000003f08004986 */ /* 0x0007e2000c101908 */
[----:B------:R-:W-:-:S03]  /*58580*/  LEA R46, P6, R0, R46, 0x2 ;  /* 0x0000002e002e7211 */ /* 0x000fc600078c10ff */
[----:B------:R3:W-:Y:S04]  /*58590*/  @P3 STG.E [R10.64], R66 ;  /* 0x000000420a003986 */ /* 0x0007e8000c101908 */
[----:B------:R3:W-:Y:S01]  /*585a0*/  @P2 STG.E [R2.64], R67 ;  /* 0x0000004302002986 */ /* 0x0007e2000c101908 */
[----:B------:R-:W-:-:S03]  /*585b0*/  LEA.HI.X.SX32 R47, R0, R47, 0x2, P6 ;  /* 0x0000002f002f7211 */ /* 0x000fc600030f16ff */
[----:B------:R3:W-:Y:S01]  /*585c0*/  @P1 STG.E [R12.64], R70 ;  /* 0x000000460c001986 */ /* 0x0007e2000c101908 */
[----:B------:R-:W-:Y:S05]  /*585d0*/  @!P0 EXIT ;  /* 0x000000000000894d */ /* 0x000fea0003800000 */
[----:B------:R-:W-:Y:S01]  /*585e0*/  STG.E [R46.64], R71 ;  /* 0x000000472e007986 */ /* 0x000fe2000c101908 */
[----:B------:R-:W-:Y:S05]  /*585f0*/  EXIT ;  /* 0x000000000000794d */ /* 0x000fea0003800000 */
.L_x_2:
[----:B------:R-:W-:-:S00]  /*58600*/  BRA `(.L_x_2) ;  /* 0xfffffff000007947 */ /* 0x000fc0000383ffff */
[----:B------:R-:W-:-:S00]  /*58610*/  NOP ;  /* 0x0000000000007918 */ /* 0x000fc00000000000 */
        /* <DEDUP_REMOVED lines=14> */
.L_x_3:


//--------------------- .nv.shared.matmul_kernel  --------------------------
	.section	.nv.shared.matmul_kernel,"aw",@nobits
	.sectionflags	@""
	.align	16
